//
// Generated by NVIDIA NVVM Compiler
//
// Compiler Build ID: CL-36424714
// Cuda compilation tools, release 13.0, V13.0.88
// Based on NVVM 20.0.0
//

.version 9.0
.target sm_100
.address_size 64

	// .globl	_Z16multibrot_kerneljPhiidiiddhhhdldddhhhddddhhhhhhdddddd
.func  (.param .align 16 .b8 func_retval0[16]) __internal_trig_reduction_slowpathd
(
	.param .b64 __internal_trig_reduction_slowpathd_param_0
)
;
.global .align 8 .b8 __cudart_i2opi_d[144] = {8, 93, 141, 31, 177, 95, 251, 107, 234, 146, 82, 138, 247, 57, 7, 61, 123, 241, 229, 235, 199, 186, 39, 117, 45, 234, 95, 158, 102, 63, 70, 79, 183, 9, 203, 39, 207, 126, 54, 109, 31, 109, 10, 90, 139, 17, 47, 239, 15, 152, 5, 222, 255, 151, 248, 31, 59, 40, 249, 189, 139, 95, 132, 156, 244, 57, 83, 131, 57, 214, 145, 57, 65, 126, 95, 180, 38, 112, 156, 233, 132, 68, 187, 46, 245, 53, 130, 232, 62, 167, 41, 177, 28, 235, 29, 254, 28, 146, 209, 9, 234, 46, 73, 6, 224, 210, 77, 66, 58, 110, 36, 183, 97, 197, 187, 222, 171, 99, 81, 254, 65, 144, 67, 60, 153, 149, 98, 219, 192, 221, 52, 245, 209, 87, 39, 252, 41, 21, 68, 78, 110, 131, 249, 162};
.global .align 16 .b8 __cudart_sin_cos_coeffs[128] = {70, 210, 176, 44, 241, 229, 90, 190, 146, 227, 172, 105, 227, 29, 199, 62, 161, 98, 219, 25, 160, 1, 42, 191, 24, 8, 17, 17, 17, 17, 129, 63, 84, 85, 85, 85, 85, 85, 197, 191, 0, 0, 0, 0, 0, 0, 0, 0, 0, 0, 0, 0, 0, 0, 0, 0, 100, 129, 253, 32, 131, 255, 168, 189, 40, 133, 239, 193, 167, 238, 33, 62, 217, 230, 6, 142, 79, 126, 146, 190, 233, 188, 221, 25, 160, 1, 250, 62, 71, 93, 193, 22, 108, 193, 86, 191, 81, 85, 85, 85, 85, 85, 165, 63, 0, 0, 0, 0, 0, 0, 224, 191, 0, 0, 0, 0, 0, 0, 240, 63};

.visible .entry _Z16multibrot_kerneljPhiidiiddhhhdldddhhhddddhhhhhhdddddd(
	.param .u32 _Z16multibrot_kerneljPhiidiiddhhhdldddhhhddddhhhhhhdddddd_param_0,
	.param .u64 .ptr .align 1 _Z16multibrot_kerneljPhiidiiddhhhdldddhhhddddhhhhhhdddddd_param_1,
	.param .u32 _Z16multibrot_kerneljPhiidiiddhhhdldddhhhddddhhhhhhdddddd_param_2,
	.param .u32 _Z16multibrot_kerneljPhiidiiddhhhdldddhhhddddhhhhhhdddddd_param_3,
	.param .f64 _Z16multibrot_kerneljPhiidiiddhhhdldddhhhddddhhhhhhdddddd_param_4,
	.param .u32 _Z16multibrot_kerneljPhiidiiddhhhdldddhhhddddhhhhhhdddddd_param_5,
	.param .u32 _Z16multibrot_kerneljPhiidiiddhhhdldddhhhddddhhhhhhdddddd_param_6,
	.param .f64 _Z16multibrot_kerneljPhiidiiddhhhdldddhhhddddhhhhhhdddddd_param_7,
	.param .f64 _Z16multibrot_kerneljPhiidiiddhhhdldddhhhddddhhhhhhdddddd_param_8,
	.param .u8 _Z16multibrot_kerneljPhiidiiddhhhdldddhhhddddhhhhhhdddddd_param_9,
	.param .u8 _Z16multibrot_kerneljPhiidiiddhhhdldddhhhddddhhhhhhdddddd_param_10,
	.param .u8 _Z16multibrot_kerneljPhiidiiddhhhdldddhhhddddhhhhhhdddddd_param_11,
	.param .f64 _Z16multibrot_kerneljPhiidiiddhhhdldddhhhddddhhhhhhdddddd_param_12,
	.param .u64 _Z16multibrot_kerneljPhiidiiddhhhdldddhhhddddhhhhhhdddddd_param_13,
	.param .f64 _Z16multibrot_kerneljPhiidiiddhhhdldddhhhddddhhhhhhdddddd_param_14,
	.param .f64 _Z16multibrot_kerneljPhiidiiddhhhdldddhhhddddhhhhhhdddddd_param_15,
	.param .f64 _Z16multibrot_kerneljPhiidiiddhhhdldddhhhddddhhhhhhdddddd_param_16,
	.param .u8 _Z16multibrot_kerneljPhiidiiddhhhdldddhhhddddhhhhhhdddddd_param_17,
	.param .u8 _Z16multibrot_kerneljPhiidiiddhhhdldddhhhddddhhhhhhdddddd_param_18,
	.param .u8 _Z16multibrot_kerneljPhiidiiddhhhdldddhhhddddhhhhhhdddddd_param_19,
	.param .f64 _Z16multibrot_kerneljPhiidiiddhhhdldddhhhddddhhhhhhdddddd_param_20,
	.param .f64 _Z16multibrot_kerneljPhiidiiddhhhdldddhhhddddhhhhhhdddddd_param_21,
	.param .f64 _Z16multibrot_kerneljPhiidiiddhhhdldddhhhddddhhhhhhdddddd_param_22,
	.param .f64 _Z16multibrot_kerneljPhiidiiddhhhdldddhhhddddhhhhhhdddddd_param_23,
	.param .u8 _Z16multibrot_kerneljPhiidiiddhhhdldddhhhddddhhhhhhdddddd_param_24,
	.param .u8 _Z16multibrot_kerneljPhiidiiddhhhdldddhhhddddhhhhhhdddddd_param_25,
	.param .u8 _Z16multibrot_kerneljPhiidiiddhhhdldddhhhddddhhhhhhdddddd_param_26,
	.param .u8 _Z16multibrot_kerneljPhiidiiddhhhdldddhhhddddhhhhhhdddddd_param_27,
	.param .u8 _Z16multibrot_kerneljPhiidiiddhhhdldddhhhddddhhhhhhdddddd_param_28,
	.param .u8 _Z16multibrot_kerneljPhiidiiddhhhdldddhhhddddhhhhhhdddddd_param_29,
	.param .f64 _Z16multibrot_kerneljPhiidiiddhhhdldddhhhddddhhhhhhdddddd_param_30,
	.param .f64 _Z16multibrot_kerneljPhiidiiddhhhdldddhhhddddhhhhhhdddddd_param_31,
	.param .f64 _Z16multibrot_kerneljPhiidiiddhhhdldddhhhddddhhhhhhdddddd_param_32,
	.param .f64 _Z16multibrot_kerneljPhiidiiddhhhdldddhhhddddhhhhhhdddddd_param_33,
	.param .f64 _Z16multibrot_kerneljPhiidiiddhhhdldddhhhddddhhhhhhdddddd_param_34,
	.param .f64 _Z16multibrot_kerneljPhiidiiddhhhdldddhhhddddhhhhhhdddddd_param_35
)
{
	.reg .pred 	%p<145>;
	.reg .b16 	%rs<82>;
	.reg .b32 	%r<500>;
	.reg .b64 	%rd<53>;
	.reg .b64 	%fd<1478>;

	ld.param.u32 	%r150, [_Z16multibrot_kerneljPhiidiiddhhhdldddhhhddddhhhhhhdddddd_param_0];
	ld.param.u64 	%rd9, [_Z16multibrot_kerneljPhiidiiddhhhdldddhhhddddhhhhhhdddddd_param_1];
	ld.param.u32 	%r153, [_Z16multibrot_kerneljPhiidiiddhhhdldddhhhddddhhhhhhdddddd_param_5];
	ld.param.f64 	%fd313, [_Z16multibrot_kerneljPhiidiiddhhhdldddhhhddddhhhhhhdddddd_param_7];
	ld.param.f64 	%fd314, [_Z16multibrot_kerneljPhiidiiddhhhdldddhhhddddhhhhhhdddddd_param_8];
	ld.param.u64 	%rd8, [_Z16multibrot_kerneljPhiidiiddhhhdldddhhhddddhhhhhhdddddd_param_13];
	ld.param.f64 	%fd316, [_Z16multibrot_kerneljPhiidiiddhhhdldddhhhddddhhhhhhdddddd_param_14];
	ld.param.f64 	%fd317, [_Z16multibrot_kerneljPhiidiiddhhhdldddhhhddddhhhhhhdddddd_param_15];
	ld.param.f64 	%fd319, [_Z16multibrot_kerneljPhiidiiddhhhdldddhhhddddhhhhhhdddddd_param_20];
	ld.param.f64 	%fd320, [_Z16multibrot_kerneljPhiidiiddhhhdldddhhhddddhhhhhhdddddd_param_21];
	ld.param.f64 	%fd321, [_Z16multibrot_kerneljPhiidiiddhhhdldddhhhddddhhhhhhdddddd_param_22];
	ld.param.f64 	%fd322, [_Z16multibrot_kerneljPhiidiiddhhhdldddhhhddddhhhhhhdddddd_param_23];
	ld.param.f64 	%fd324, [_Z16multibrot_kerneljPhiidiiddhhhdldddhhhddddhhhhhhdddddd_param_31];
	ld.param.f64 	%fd325, [_Z16multibrot_kerneljPhiidiiddhhhdldddhhhddddhhhhhhdddddd_param_32];
	cvta.to.global.u64 	%rd1, %rd9;
	setp.eq.s32 	%p2, %r150, 0;
	@%p2 bra 	$L__BB0_174;
	ld.param.f64 	%fd1355, [_Z16multibrot_kerneljPhiidiiddhhhdldddhhhddddhhhhhhdddddd_param_33];
	ld.param.u8 	%rs68, [_Z16multibrot_kerneljPhiidiiddhhhdldddhhhddddhhhhhhdddddd_param_29];
	ld.param.u8 	%rs66, [_Z16multibrot_kerneljPhiidiiddhhhdldddhhhddddhhhhhhdddddd_param_28];
	ld.param.u8 	%rs64, [_Z16multibrot_kerneljPhiidiiddhhhdldddhhhddddhhhhhhdddddd_param_27];
	ld.param.u8 	%rs62, [_Z16multibrot_kerneljPhiidiiddhhhdldddhhhddddhhhhhhdddddd_param_26];
	ld.param.u8 	%rs60, [_Z16multibrot_kerneljPhiidiiddhhhdldddhhhddddhhhhhhdddddd_param_25];
	ld.param.u8 	%rs58, [_Z16multibrot_kerneljPhiidiiddhhhdldddhhhddddhhhhhhdddddd_param_24];
	ld.param.u32 	%r443, [_Z16multibrot_kerneljPhiidiiddhhhdldddhhhddddhhhhhhdddddd_param_6];
	ld.param.u32 	%r441, [_Z16multibrot_kerneljPhiidiiddhhhdldddhhhddddhhhhhhdddddd_param_3];
	ld.param.u32 	%r438, [_Z16multibrot_kerneljPhiidiiddhhhdldddhhhddddhhhhhhdddddd_param_2];
	cvt.rn.f64.s32 	%fd1, %r438;
	cvt.rn.f64.s32 	%fd329, %r441;
	mul.f64 	%fd2, %fd329, 0d3FE0000000000000;
	mul.f64 	%fd3, %fd1355, %fd329;
	cvt.s64.s32 	%rd2, %r443;
	mul.f64 	%fd4, %fd313, %fd313;
	mul.f64 	%fd5, %fd314, %fd314;
	mov.b32 	%r156, 1127219200;
	mov.b32 	%r157, -2147483648;
	mov.b64 	%fd6, {%r157, %r156};
	add.f64 	%fd330, %fd317, %fd317;
	mul.f64 	%fd331, %fd330, 0d400921FB54442D18;
	div.rn.f64 	%fd7, %fd331, 0d4076800000000000;
	abs.f64 	%fd8, %fd7;
	setp.eq.f64 	%p3, %fd8, 0d7FF0000000000000;
	mul.f64 	%fd332, %fd7, 0d3FE45F306DC9C883;
	cvt.rni.s32.f64 	%r1, %fd332;
	cvt.rn.f64.s32 	%fd333, %r1;
	fma.rn.f64 	%fd334, %fd333, 0dBFF921FB54442D18, %fd7;
	fma.rn.f64 	%fd335, %fd333, 0dBC91A62633145C00, %fd334;
	fma.rn.f64 	%fd9, %fd333, 0dB97B839A252049C0, %fd335;
	setp.ltu.f64 	%p4, %fd8, 0d41E0000000000000;
	mov.f64 	%fd336, 0d3FF0000000000000;
	sub.f64 	%fd337, %fd336, %fd316;
	add.f64 	%fd10, %fd337, 0d3FF0000000000000;
	{
	.reg .b32 %temp; 
	mov.b64 	{%temp, %r158}, %fd4;
	}
	{
	.reg .b32 %temp; 
	mov.b64 	{%r159, %temp}, %fd4;
	}
	setp.lt.s32 	%p5, %r158, 1048576;
	mul.f64 	%fd338, %fd4, 0d4350000000000000;
	{
	.reg .b32 %temp; 
	mov.b64 	{%temp, %r160}, %fd338;
	}
	{
	.reg .b32 %temp; 
	mov.b64 	{%r161, %temp}, %fd338;
	}
	mov.f64 	%fd339, 0d4000000000000000;
	{
	.reg .b32 %temp; 
	mov.b64 	{%temp, %r162}, %fd339;
	}
	{
	.reg .b32 %temp; 
	mov.b64 	{%r163, %temp}, %fd339;
	}
	setp.lt.s32 	%p6, %r162, 1048576;
	mov.f64 	%fd340, 0d4360000000000000;
	{
	.reg .b32 %temp; 
	mov.b64 	{%temp, %r164}, %fd340;
	}
	{
	.reg .b32 %temp; 
	mov.b64 	{%r165, %temp}, %fd340;
	}
	sub.f64 	%fd341, %fd336, %fd325;
	add.f64 	%fd11, %fd341, 0d3FF0000000000000;
	cvt.u32.u16 	%r166, %rs64;
	cvt.u32.u16 	%r167, %rs58;
	sub.s32 	%r168, %r166, %r167;
	cvt.rn.f64.s32 	%fd12, %r168;
	cvt.u32.u16 	%r169, %rs66;
	cvt.u32.u16 	%r170, %rs60;
	sub.s32 	%r171, %r169, %r170;
	cvt.rn.f64.s32 	%fd13, %r171;
	cvt.u32.u16 	%r172, %rs68;
	cvt.u32.u16 	%r173, %rs62;
	sub.s32 	%r174, %r172, %r173;
	cvt.rn.f64.s32 	%fd14, %r174;
	or.pred  	%p1, %p3, %p4;
	selp.f64 	%fd342, %fd338, %fd4, %p5;
	selp.b32 	%r175, %r160, %r158, %p5;
	selp.b32 	%r176, %r161, %r159, %p5;
	add.s32 	%r2, %r175, -1;
	fma.rn.f64 	%fd343, %fd342, 0d7FF0000000000000, 0d7FF0000000000000;
	{
	.reg .b32 %temp; 
	mov.b64 	{%temp, %r177}, %fd342;
	}
	and.b32  	%r178, %r177, 2147483647;
	setp.eq.s32 	%p7, %r178, 0;
	selp.f64 	%fd15, 0dFFF0000000000000, %fd343, %p7;
	selp.b32 	%r179, -1077, -1023, %p5;
	shr.u32 	%r180, %r175, 20;
	add.s32 	%r3, %r179, %r180;
	and.b32  	%r181, %r175, 1048575;
	or.b32  	%r4, %r181, 1072693248;
	mov.b64 	%fd16, {%r176, %r4};
	{
	.reg .b32 %temp; 
	mov.b64 	{%r182, %temp}, %fd16;
	}
	{
	.reg .b32 %temp; 
	mov.b64 	{%temp, %r183}, %fd16;
	}
	add.s32 	%r184, %r183, -1048576;
	mov.b64 	%fd17, {%r182, %r184};
	selp.b32 	%r185, %r164, %r162, %p6;
	selp.b32 	%r186, %r165, %r163, %p6;
	add.s32 	%r5, %r185, -1;
	selp.f64 	%fd344, 0d4360000000000000, 0d4000000000000000, %p6;
	fma.rn.f64 	%fd345, %fd344, 0d7FF0000000000000, 0d7FF0000000000000;
	{
	.reg .b32 %temp; 
	mov.b64 	{%temp, %r187}, %fd344;
	}
	and.b32  	%r188, %r187, 2147483647;
	setp.eq.s32 	%p8, %r188, 0;
	selp.f64 	%fd18, 0dFFF0000000000000, %fd345, %p8;
	selp.b32 	%r189, -1077, -1023, %p6;
	shr.u32 	%r190, %r185, 20;
	add.s32 	%r6, %r189, %r190;
	and.b32  	%r191, %r185, 1048575;
	or.b32  	%r7, %r191, 1072693248;
	mov.b64 	%fd19, {%r186, %r7};
	{
	.reg .b32 %temp; 
	mov.b64 	{%r192, %temp}, %fd19;
	}
	{
	.reg .b32 %temp; 
	mov.b64 	{%temp, %r193}, %fd19;
	}
	add.s32 	%r194, %r193, -1048576;
	mov.b64 	%fd20, {%r192, %r194};
	mov.u32 	%r195, %tid.x;
	mov.u32 	%r196, %ntid.x;
	mov.u32 	%r197, %ctaid.x;
	mad.lo.s32 	%r198, %r197, %r196, %r195;
	mul.lo.s32 	%r8, %r198, %r150;
	mov.b32 	%r445, 0;
$L__BB0_2:
	ld.param.u32 	%r442, [_Z16multibrot_kerneljPhiidiiddhhhdldddhhhddddhhhhhhdddddd_param_3];
	ld.param.u32 	%r439, [_Z16multibrot_kerneljPhiidiiddhhhdldddhhhddddhhhhhhdddddd_param_2];
	add.s32 	%r10, %r445, %r8;
	mul.lo.s32 	%r199, %r442, %r439;
	setp.ge.u32 	%p9, %r10, %r199;
	@%p9 bra 	$L__BB0_174;
	ld.param.f64 	%fd1358, [_Z16multibrot_kerneljPhiidiiddhhhdldddhhhddddhhhhhhdddddd_param_35];
	ld.param.f64 	%fd1357, [_Z16multibrot_kerneljPhiidiiddhhhdldddhhhddddhhhhhhdddddd_param_34];
	ld.param.f64 	%fd1356, [_Z16multibrot_kerneljPhiidiiddhhhdldddhhhddddhhhhhhdddddd_param_33];
	ld.param.u32 	%r444, [_Z16multibrot_kerneljPhiidiiddhhhdldddhhhddddhhhhhhdddddd_param_6];
	ld.param.f64 	%fd1349, [_Z16multibrot_kerneljPhiidiiddhhhdldddhhhddddhhhhhhdddddd_param_4];
	ld.param.u32 	%r440, [_Z16multibrot_kerneljPhiidiiddhhhdldddhhhddddhhhhhhdddddd_param_2];
	setp.lt.s32 	%p10, %r444, 1;
	rem.u32 	%r200, %r10, %r440;
	add.s32 	%r201, %r200, -1;
	cvt.rn.f64.u32 	%fd348, %r201;
	fma.rn.f64 	%fd349, %fd1, 0dBFE0000000000000, %fd348;
	mul.f64 	%fd350, %fd1356, %fd1;
	div.rn.f64 	%fd351, %fd349, %fd350;
	fma.rn.f64 	%fd1372, %fd1349, %fd351, %fd1357;
	cvt.rn.f64.u32 	%fd352, %r10;
	div.rn.f64 	%fd353, %fd352, %fd1;
	sub.f64 	%fd354, %fd353, %fd2;
	div.rn.f64 	%fd355, %fd354, %fd3;
	add.f64 	%fd1371, %fd1358, %fd355;
	mov.f64 	%fd1430, 0d0000000000000000;
	mov.f64 	%fd1429, 0d3FF0000000000000;
	mov.f64 	%fd1431, %fd1429;
	mov.f64 	%fd1432, %fd1430;
	mov.f64 	%fd1433, %fd1430;
	mov.f64 	%fd1434, %fd1430;
	mov.f64 	%fd1435, %fd1430;
	mov.f64 	%fd1436, %fd1430;
	@%p10 bra 	$L__BB0_57;
	mov.f64 	%fd1410, 0d3FF0000000000000;
	mov.f64 	%fd1409, 0d0000000000000000;
	mov.b64 	%rd52, 0;
	mov.f64 	%fd1436, %fd1409;
	setp.eq.s32 	%p11, %r153, 0;
	@%p11 bra 	$L__BB0_12;
	mov.f64 	%fd1435, %fd1409;
	mov.f64 	%fd1413, %fd1409;
	mov.f64 	%fd1414, %fd1409;
	mov.f64 	%fd1434, %fd1409;
	mov.f64 	%fd1433, %fd1409;
	mov.f64 	%fd1432, %fd1409;
	mov.f64 	%fd1431, %fd1410;
	mov.f64 	%fd1430, %fd1409;
	mov.f64 	%fd1429, %fd1410;
	mov.f64 	%fd1391, %fd1371;
	mov.f64 	%fd1392, %fd1372;
	mov.f64 	%fd1423, %fd1409;
	mov.f64 	%fd1424, %fd1409;
$L__BB0_6:
	mov.f64 	%fd1374, %fd1424;
	mov.f64 	%fd1421, %fd1423;
	mov.f64 	%fd1424, %fd1392;
	mov.f64 	%fd1423, %fd1391;
	mov.f64 	%fd1420, %fd1429;
	mov.f64 	%fd1418, %fd1431;
	mov.f64 	%fd1416, %fd1433;
	mov.f64 	%fd1412, %fd1435;
	mul.f64 	%fd358, %fd1423, %fd1423;
	fma.rn.f64 	%fd1426, %fd1424, %fd1424, %fd358;
	setp.gt.f64 	%p12, %fd1426, %fd4;
	@%p12 bra 	$L__BB0_49;
	setp.leu.f64 	%p13, %fd314, 0d0000000000000000;
	@%p13 bra 	$L__BB0_9;
	mul.f64 	%fd359, %fd1430, %fd1430;
	fma.rn.f64 	%fd360, %fd1420, %fd1420, %fd359;
	setp.lt.f64 	%p14, %fd360, %fd5;
	mov.f64 	%fd1429, %fd1420;
	mov.f64 	%fd1431, %fd1418;
	mov.f64 	%fd1433, %fd1416;
	mov.f64 	%fd1435, %fd1412;
	@%p14 bra 	$L__BB0_57;
$L__BB0_9:
	mul.f64 	%fd361, %fd1424, %fd1416;
	mul.f64 	%fd362, %fd1423, %fd1434;
	sub.f64 	%fd363, %fd361, %fd362;
	mul.f64 	%fd364, %fd1420, %fd1420;
	mul.f64 	%fd365, %fd1430, %fd1430;
	sub.f64 	%fd366, %fd364, %fd365;
	add.f64 	%fd367, %fd366, %fd363;
	add.f64 	%fd1433, %fd367, %fd367;
	mul.f64 	%fd368, %fd1424, %fd1434;
	fma.rn.f64 	%fd369, %fd1423, %fd1416, %fd368;
	mul.f64 	%fd370, %fd1420, %fd1430;
	fma.rn.f64 	%fd371, %fd1420, %fd1430, %fd370;
	add.f64 	%fd372, %fd371, %fd369;
	add.f64 	%fd1434, %fd372, %fd372;
	mul.f64 	%fd373, %fd1424, %fd1414;
	mul.f64 	%fd374, %fd1423, %fd1413;
	sub.f64 	%fd375, %fd373, %fd374;
	mul.f64 	%fd376, %fd1418, %fd1418;
	mul.f64 	%fd377, %fd1432, %fd1432;
	sub.f64 	%fd378, %fd376, %fd377;
	add.f64 	%fd90, %fd378, %fd375;
	mul.f64 	%fd379, %fd1424, %fd1413;
	fma.rn.f64 	%fd380, %fd1423, %fd1414, %fd379;
	mul.f64 	%fd381, %fd1418, %fd1432;
	fma.rn.f64 	%fd382, %fd1418, %fd1432, %fd381;
	add.f64 	%fd91, %fd382, %fd380;
	mul.f64 	%fd383, %fd1424, %fd1412;
	mul.f64 	%fd384, %fd1423, %fd1436;
	sub.f64 	%fd385, %fd383, %fd384;
	mul.f64 	%fd386, %fd1420, %fd1418;
	mul.f64 	%fd387, %fd1430, %fd1432;
	sub.f64 	%fd388, %fd386, %fd387;
	add.f64 	%fd389, %fd388, %fd385;
	add.f64 	%fd1435, %fd389, %fd389;
	mul.f64 	%fd390, %fd1424, %fd1436;
	fma.rn.f64 	%fd391, %fd1423, %fd1412, %fd390;
	mul.f64 	%fd392, %fd1420, %fd1432;
	fma.rn.f64 	%fd393, %fd1430, %fd1418, %fd392;
	add.f64 	%fd394, %fd393, %fd391;
	add.f64 	%fd1436, %fd394, %fd394;
	mul.f64 	%fd395, %fd1424, %fd1420;
	mul.f64 	%fd396, %fd1423, %fd1430;
	sub.f64 	%fd397, %fd395, %fd396;
	add.f64 	%fd1429, %fd397, %fd397;
	mul.f64 	%fd398, %fd1424, %fd1430;
	fma.rn.f64 	%fd399, %fd1423, %fd1420, %fd398;
	add.f64 	%fd1430, %fd399, %fd399;
	mul.f64 	%fd400, %fd1424, %fd1418;
	mul.f64 	%fd401, %fd1423, %fd1432;
	sub.f64 	%fd402, %fd400, %fd401;
	fma.rn.f64 	%fd1431, %fd402, 0d4000000000000000, 0d3FF0000000000000;
	mul.f64 	%fd403, %fd1424, %fd1432;
	fma.rn.f64 	%fd404, %fd1423, %fd1418, %fd403;
	add.f64 	%fd1432, %fd404, %fd404;
	setp.lt.s64 	%p15, %rd52, %rd8;
	@%p15 bra 	$L__BB0_38;
	abs.f64 	%fd98, %fd1374;
	abs.f64 	%fd99, %fd1421;
	setp.leu.f64 	%p16, %fd99, %fd98;
	setp.gt.f64 	%p17, %fd99, %fd98;
	selp.f64 	%fd100, %fd99, %fd98, %p17;
	selp.f64 	%fd405, %fd98, %fd99, %p17;
	div.rn.f64 	%fd406, %fd405, %fd100;
	mul.f64 	%fd407, %fd406, %fd406;
	fma.rn.f64 	%fd408, %fd407, 0dBEF53E1D2A25FF7E, 0d3F2D3B63DBB65B49;
	fma.rn.f64 	%fd409, %fd408, %fd407, 0dBF5312788DDE082E;
	fma.rn.f64 	%fd410, %fd409, %fd407, 0d3F6F9690C8249315;
	fma.rn.f64 	%fd411, %fd410, %fd407, 0dBF82CF5AABC7CF0D;
	fma.rn.f64 	%fd412, %fd411, %fd407, 0d3F9162B0B2A3BFDE;
	fma.rn.f64 	%fd413, %fd412, %fd407, 0dBF9A7256FEB6FC6B;
	fma.rn.f64 	%fd414, %fd413, %fd407, 0d3FA171560CE4A489;
	fma.rn.f64 	%fd415, %fd414, %fd407, 0dBFA4F44D841450E4;
	fma.rn.f64 	%fd416, %fd415, %fd407, 0d3FA7EE3D3F36BB95;
	fma.rn.f64 	%fd417, %fd416, %fd407, 0dBFAAD32AE04A9FD1;
	fma.rn.f64 	%fd418, %fd417, %fd407, 0d3FAE17813D66954F;
	fma.rn.f64 	%fd419, %fd418, %fd407, 0dBFB11089CA9A5BCD;
	fma.rn.f64 	%fd420, %fd419, %fd407, 0d3FB3B12B2DB51738;
	fma.rn.f64 	%fd421, %fd420, %fd407, 0dBFB745D022F8DC5C;
	fma.rn.f64 	%fd422, %fd421, %fd407, 0d3FBC71C709DFE927;
	fma.rn.f64 	%fd423, %fd422, %fd407, 0dBFC2492491FA1744;
	fma.rn.f64 	%fd424, %fd423, %fd407, 0d3FC99999999840D2;
	fma.rn.f64 	%fd425, %fd424, %fd407, 0dBFD555555555544C;
	mul.f64 	%fd426, %fd407, %fd425;
	fma.rn.f64 	%fd101, %fd426, %fd406, %fd406;
	@%p16 bra 	$L__BB0_29;
	{
	.reg .b32 %temp; 
	mov.b64 	{%temp, %r203}, %fd1374;
	}
	setp.lt.s32 	%p19, %r203, 0;
	neg.f64 	%fd429, %fd101;
	selp.f64 	%fd430, %fd101, %fd429, %p19;
	add.f64 	%fd1395, %fd430, 0d3FF921FB54442D18;
	bra.uni 	$L__BB0_30;
$L__BB0_12:
	mov.f64 	%fd1412, %fd1409;
	mov.f64 	%fd1413, %fd1409;
	mov.f64 	%fd1414, %fd1409;
	mov.f64 	%fd1434, %fd1409;
	mov.f64 	%fd1416, %fd1409;
	mov.f64 	%fd1432, %fd1409;
	mov.f64 	%fd1418, %fd1410;
	mov.f64 	%fd1430, %fd1409;
	mov.f64 	%fd1420, %fd1410;
	mov.f64 	%fd1421, %fd1409;
	mov.f64 	%fd1374, %fd1409;
$L__BB0_13:
	mov.f64 	%fd1424, %fd1372;
	mov.f64 	%fd1423, %fd1371;
	mul.f64 	%fd493, %fd1423, %fd1423;
	fma.rn.f64 	%fd1426, %fd1424, %fd1424, %fd493;
	setp.gt.f64 	%p37, %fd1426, %fd4;
	@%p37 bra 	$L__BB0_49;
	setp.leu.f64 	%p38, %fd314, 0d0000000000000000;
	@%p38 bra 	$L__BB0_16;
	mul.f64 	%fd494, %fd1430, %fd1430;
	fma.rn.f64 	%fd495, %fd1420, %fd1420, %fd494;
	setp.lt.f64 	%p39, %fd495, %fd5;
	mov.f64 	%fd1429, %fd1420;
	mov.f64 	%fd1431, %fd1418;
	mov.f64 	%fd1433, %fd1416;
	mov.f64 	%fd1435, %fd1412;
	@%p39 bra 	$L__BB0_57;
$L__BB0_16:
	mul.f64 	%fd496, %fd1424, %fd1416;
	mul.f64 	%fd497, %fd1423, %fd1434;
	sub.f64 	%fd498, %fd496, %fd497;
	mul.f64 	%fd499, %fd1420, %fd1420;
	mul.f64 	%fd500, %fd1430, %fd1430;
	sub.f64 	%fd501, %fd499, %fd500;
	add.f64 	%fd502, %fd501, %fd498;
	add.f64 	%fd1433, %fd502, %fd502;
	mul.f64 	%fd503, %fd1424, %fd1434;
	fma.rn.f64 	%fd504, %fd1423, %fd1416, %fd503;
	mul.f64 	%fd505, %fd1420, %fd1430;
	fma.rn.f64 	%fd506, %fd1420, %fd1430, %fd505;
	add.f64 	%fd507, %fd506, %fd504;
	add.f64 	%fd1434, %fd507, %fd507;
	mul.f64 	%fd508, %fd1424, %fd1414;
	mul.f64 	%fd509, %fd1423, %fd1413;
	sub.f64 	%fd510, %fd508, %fd509;
	mul.f64 	%fd511, %fd1418, %fd1418;
	mul.f64 	%fd512, %fd1432, %fd1432;
	sub.f64 	%fd513, %fd511, %fd512;
	add.f64 	%fd42, %fd513, %fd510;
	mul.f64 	%fd514, %fd1424, %fd1413;
	fma.rn.f64 	%fd515, %fd1423, %fd1414, %fd514;
	mul.f64 	%fd516, %fd1418, %fd1432;
	fma.rn.f64 	%fd517, %fd1418, %fd1432, %fd516;
	add.f64 	%fd43, %fd517, %fd515;
	mul.f64 	%fd518, %fd1424, %fd1412;
	mul.f64 	%fd519, %fd1423, %fd1436;
	sub.f64 	%fd520, %fd518, %fd519;
	mul.f64 	%fd521, %fd1420, %fd1418;
	mul.f64 	%fd522, %fd1430, %fd1432;
	sub.f64 	%fd523, %fd521, %fd522;
	add.f64 	%fd524, %fd523, %fd520;
	add.f64 	%fd1435, %fd524, %fd524;
	mul.f64 	%fd525, %fd1424, %fd1436;
	fma.rn.f64 	%fd526, %fd1423, %fd1412, %fd525;
	mul.f64 	%fd527, %fd1420, %fd1432;
	fma.rn.f64 	%fd528, %fd1430, %fd1418, %fd527;
	add.f64 	%fd529, %fd528, %fd526;
	add.f64 	%fd1436, %fd529, %fd529;
	mul.f64 	%fd530, %fd1424, %fd1420;
	mul.f64 	%fd531, %fd1423, %fd1430;
	sub.f64 	%fd532, %fd530, %fd531;
	add.f64 	%fd1429, %fd532, %fd532;
	mul.f64 	%fd533, %fd1424, %fd1430;
	fma.rn.f64 	%fd534, %fd1423, %fd1420, %fd533;
	add.f64 	%fd1430, %fd534, %fd534;
	mul.f64 	%fd535, %fd1424, %fd1418;
	mul.f64 	%fd536, %fd1423, %fd1432;
	sub.f64 	%fd537, %fd535, %fd536;
	fma.rn.f64 	%fd1431, %fd537, 0d4000000000000000, 0d3FF0000000000000;
	mul.f64 	%fd538, %fd1424, %fd1432;
	fma.rn.f64 	%fd539, %fd1423, %fd1418, %fd538;
	add.f64 	%fd1432, %fd539, %fd539;
	setp.lt.s64 	%p40, %rd52, %rd8;
	@%p40 bra 	$L__BB0_28;
	abs.f64 	%fd50, %fd1374;
	abs.f64 	%fd51, %fd1421;
	setp.gt.f64 	%p41, %fd51, %fd50;
	selp.f64 	%fd52, %fd51, %fd50, %p41;
	selp.f64 	%fd540, %fd50, %fd51, %p41;
	div.rn.f64 	%fd541, %fd540, %fd52;
	mul.f64 	%fd542, %fd541, %fd541;
	fma.rn.f64 	%fd543, %fd542, 0dBEF53E1D2A25FF7E, 0d3F2D3B63DBB65B49;
	fma.rn.f64 	%fd544, %fd543, %fd542, 0dBF5312788DDE082E;
	fma.rn.f64 	%fd545, %fd544, %fd542, 0d3F6F9690C8249315;
	fma.rn.f64 	%fd546, %fd545, %fd542, 0dBF82CF5AABC7CF0D;
	fma.rn.f64 	%fd547, %fd546, %fd542, 0d3F9162B0B2A3BFDE;
	fma.rn.f64 	%fd548, %fd547, %fd542, 0dBF9A7256FEB6FC6B;
	fma.rn.f64 	%fd549, %fd548, %fd542, 0d3FA171560CE4A489;
	fma.rn.f64 	%fd550, %fd549, %fd542, 0dBFA4F44D841450E4;
	fma.rn.f64 	%fd551, %fd550, %fd542, 0d3FA7EE3D3F36BB95;
	fma.rn.f64 	%fd552, %fd551, %fd542, 0dBFAAD32AE04A9FD1;
	fma.rn.f64 	%fd553, %fd552, %fd542, 0d3FAE17813D66954F;
	fma.rn.f64 	%fd554, %fd553, %fd542, 0dBFB11089CA9A5BCD;
	fma.rn.f64 	%fd555, %fd554, %fd542, 0d3FB3B12B2DB51738;
	fma.rn.f64 	%fd556, %fd555, %fd542, 0dBFB745D022F8DC5C;
	fma.rn.f64 	%fd557, %fd556, %fd542, 0d3FBC71C709DFE927;
	fma.rn.f64 	%fd558, %fd557, %fd542, 0dBFC2492491FA1744;
	fma.rn.f64 	%fd559, %fd558, %fd542, 0d3FC99999999840D2;
	fma.rn.f64 	%fd560, %fd559, %fd542, 0dBFD555555555544C;
	mul.f64 	%fd561, %fd542, %fd560;
	fma.rn.f64 	%fd53, %fd561, %fd541, %fd541;
	@%p41 bra 	$L__BB0_19;
	{
	.reg .b32 %temp; 
	mov.b64 	{%temp, %r213}, %fd1374;
	}
	setp.lt.s32 	%p42, %r213, 0;
	mov.f64 	%fd562, 0d400921FB54442D18;
	sub.f64 	%fd563, %fd562, %fd53;
	selp.f64 	%fd1375, %fd563, %fd53, %p42;
	bra.uni 	$L__BB0_20;
$L__BB0_19:
	{
	.reg .b32 %temp; 
	mov.b64 	{%temp, %r214}, %fd1374;
	}
	setp.lt.s32 	%p43, %r214, 0;
	neg.f64 	%fd564, %fd53;
	selp.f64 	%fd565, %fd53, %fd564, %p43;
	add.f64 	%fd1375, %fd565, 0d3FF921FB54442D18;
$L__BB0_20:
	setp.eq.f64 	%p44, %fd52, 0d0000000000000000;
	@%p44 bra 	$L__BB0_22;
	setp.eq.f64 	%p45, %fd50, %fd51;
	{
	.reg .b32 %temp; 
	mov.b64 	{%temp, %r215}, %fd1374;
	}
	setp.lt.s32 	%p46, %r215, 0;
	selp.f64 	%fd566, 0d4002D97C7F3321D2, 0d3FE921FB54442D18, %p46;
	selp.f64 	%fd1376, %fd566, %fd1375, %p45;
	bra.uni 	$L__BB0_23;
$L__BB0_22:
	{
	.reg .b32 %temp; 
	mov.b64 	{%temp, %r216}, %fd1374;
	}
	setp.lt.s32 	%p47, %r216, 0;
	selp.f64 	%fd1376, 0d400921FB54442D18, 0d0000000000000000, %p47;
$L__BB0_23:
	add.rn.f64 	%fd567, %fd50, %fd51;
	setp.nan.f64 	%p48, %fd567, %fd567;
	copysign.f64 	%fd568, %fd1421, %fd1376;
	selp.f64 	%fd569, %fd567, %fd568, %p48;
	mul.f64 	%fd60, %fd324, %fd569;
	abs.f64 	%fd61, %fd60;
	setp.eq.f64 	%p49, %fd61, 0d7FF0000000000000;
	@%p49 bra 	$L__BB0_26;
	mul.f64 	%fd570, %fd60, 0d3FE45F306DC9C883;
	cvt.rni.s32.f64 	%r446, %fd570;
	cvt.rn.f64.s32 	%fd571, %r446;
	fma.rn.f64 	%fd572, %fd571, 0dBFF921FB54442D18, %fd60;
	fma.rn.f64 	%fd573, %fd571, 0dBC91A62633145C00, %fd572;
	fma.rn.f64 	%fd1377, %fd571, 0dB97B839A252049C0, %fd573;
	setp.ltu.f64 	%p50, %fd61, 0d41E0000000000000;
	@%p50 bra 	$L__BB0_27;
	{ // callseq 1, 0
	.param .b64 param0;
	st.param.f64 	[param0], %fd60;
	.param .align 16 .b8 retval0[16];
	call.uni (retval0), 
	__internal_trig_reduction_slowpathd, 
	(
	param0
	);
	ld.param.f64 	%fd1377, [retval0];
	ld.param.b32 	%r446, [retval0+8];
	} // callseq 1
	bra.uni 	$L__BB0_27;
$L__BB0_26:
	mov.f64 	%fd575, 0d0000000000000000;
	mul.rn.f64 	%fd1377, %fd60, %fd575;
	mov.b32 	%r446, 0;
$L__BB0_27:
	shl.b32 	%r219, %r446, 6;
	cvt.u64.u32 	%rd16, %r219;
	and.b64  	%rd17, %rd16, 64;
	mov.u64 	%rd18, __cudart_sin_cos_coeffs;
	add.s64 	%rd19, %rd18, %rd17;
	mul.rn.f64 	%fd576, %fd1377, %fd1377;
	and.b32  	%r220, %r446, 1;
	setp.eq.b32 	%p51, %r220, 1;
	selp.f64 	%fd577, 0dBDA8FF8320FD8164, 0d3DE5DB65F9785EBA, %p51;
	ld.global.nc.v2.f64 	{%fd578, %fd579}, [%rd19];
	fma.rn.f64 	%fd580, %fd577, %fd576, %fd578;
	fma.rn.f64 	%fd581, %fd580, %fd576, %fd579;
	ld.global.nc.v2.f64 	{%fd582, %fd583}, [%rd19+16];
	fma.rn.f64 	%fd584, %fd581, %fd576, %fd582;
	fma.rn.f64 	%fd585, %fd584, %fd576, %fd583;
	ld.global.nc.v2.f64 	{%fd586, %fd587}, [%rd19+32];
	fma.rn.f64 	%fd588, %fd585, %fd576, %fd586;
	fma.rn.f64 	%fd589, %fd588, %fd576, %fd587;
	fma.rn.f64 	%fd590, %fd589, %fd1377, %fd1377;
	fma.rn.f64 	%fd591, %fd589, %fd576, 0d3FF0000000000000;
	selp.f64 	%fd592, %fd591, %fd590, %p51;
	and.b32  	%r221, %r446, 2;
	setp.eq.s32 	%p52, %r221, 0;
	mov.f64 	%fd593, 0d0000000000000000;
	sub.f64 	%fd594, %fd593, %fd592;
	selp.f64 	%fd595, %fd592, %fd594, %p52;
	fma.rn.f64 	%fd596, %fd595, 0d3FE0000000000000, 0d3FE0000000000000;
	add.f64 	%fd1409, %fd1409, %fd596;
$L__BB0_28:
	add.s64 	%rd52, %rd52, 1;
	setp.eq.s64 	%p53, %rd52, %rd2;
	add.f64 	%fd1410, %fd1410, %fd1410;
	add.f64 	%fd1413, %fd43, %fd43;
	add.f64 	%fd1414, %fd42, %fd42;
	mov.f64 	%fd1372, 0d3FF0000000000000;
	mov.f64 	%fd1371, 0d0000000000000000;
	mov.f64 	%fd1412, %fd1435;
	mov.f64 	%fd1416, %fd1433;
	mov.f64 	%fd1418, %fd1431;
	mov.f64 	%fd1420, %fd1429;
	mov.f64 	%fd1421, %fd1423;
	mov.f64 	%fd1374, %fd1424;
	@%p53 bra 	$L__BB0_57;
	bra.uni 	$L__BB0_13;
$L__BB0_29:
	{
	.reg .b32 %temp; 
	mov.b64 	{%temp, %r202}, %fd1374;
	}
	setp.lt.s32 	%p18, %r202, 0;
	mov.f64 	%fd427, 0d400921FB54442D18;
	sub.f64 	%fd428, %fd427, %fd101;
	selp.f64 	%fd1395, %fd428, %fd101, %p18;
$L__BB0_30:
	setp.neu.f64 	%p20, %fd100, 0d0000000000000000;
	@%p20 bra 	$L__BB0_32;
	{
	.reg .b32 %temp; 
	mov.b64 	{%temp, %r205}, %fd1374;
	}
	setp.lt.s32 	%p23, %r205, 0;
	selp.f64 	%fd1396, 0d400921FB54442D18, 0d0000000000000000, %p23;
	bra.uni 	$L__BB0_33;
$L__BB0_32:
	setp.eq.f64 	%p21, %fd98, %fd99;
	{
	.reg .b32 %temp; 
	mov.b64 	{%temp, %r204}, %fd1374;
	}
	setp.lt.s32 	%p22, %r204, 0;
	selp.f64 	%fd431, 0d4002D97C7F3321D2, 0d3FE921FB54442D18, %p22;
	selp.f64 	%fd1396, %fd431, %fd1395, %p21;
$L__BB0_33:
	add.rn.f64 	%fd432, %fd98, %fd99;
	setp.nan.f64 	%p24, %fd432, %fd432;
	copysign.f64 	%fd433, %fd1421, %fd1396;
	selp.f64 	%fd434, %fd432, %fd433, %p24;
	mul.f64 	%fd108, %fd324, %fd434;
	abs.f64 	%fd109, %fd108;
	setp.neu.f64 	%p25, %fd109, 0d7FF0000000000000;
	@%p25 bra 	$L__BB0_35;
	mov.f64 	%fd440, 0d0000000000000000;
	mul.rn.f64 	%fd1397, %fd108, %fd440;
	mov.b32 	%r447, 0;
	bra.uni 	$L__BB0_37;
$L__BB0_35:
	mul.f64 	%fd435, %fd108, 0d3FE45F306DC9C883;
	cvt.rni.s32.f64 	%r447, %fd435;
	cvt.rn.f64.s32 	%fd436, %r447;
	fma.rn.f64 	%fd437, %fd436, 0dBFF921FB54442D18, %fd108;
	fma.rn.f64 	%fd438, %fd436, 0dBC91A62633145C00, %fd437;
	fma.rn.f64 	%fd1397, %fd436, 0dB97B839A252049C0, %fd438;
	setp.ltu.f64 	%p26, %fd109, 0d41E0000000000000;
	@%p26 bra 	$L__BB0_37;
	{ // callseq 0, 0
	.param .b64 param0;
	st.param.f64 	[param0], %fd108;
	.param .align 16 .b8 retval0[16];
	call.uni (retval0), 
	__internal_trig_reduction_slowpathd, 
	(
	param0
	);
	ld.param.f64 	%fd1397, [retval0];
	ld.param.b32 	%r447, [retval0+8];
	} // callseq 0
$L__BB0_37:
	shl.b32 	%r208, %r447, 6;
	cvt.u64.u32 	%rd11, %r208;
	and.b64  	%rd12, %rd11, 64;
	mov.u64 	%rd13, __cudart_sin_cos_coeffs;
	add.s64 	%rd14, %rd13, %rd12;
	mul.rn.f64 	%fd441, %fd1397, %fd1397;
	and.b32  	%r209, %r447, 1;
	setp.eq.b32 	%p27, %r209, 1;
	selp.f64 	%fd442, 0dBDA8FF8320FD8164, 0d3DE5DB65F9785EBA, %p27;
	ld.global.nc.v2.f64 	{%fd443, %fd444}, [%rd14];
	fma.rn.f64 	%fd445, %fd442, %fd441, %fd443;
	fma.rn.f64 	%fd446, %fd445, %fd441, %fd444;
	ld.global.nc.v2.f64 	{%fd447, %fd448}, [%rd14+16];
	fma.rn.f64 	%fd449, %fd446, %fd441, %fd447;
	fma.rn.f64 	%fd450, %fd449, %fd441, %fd448;
	ld.global.nc.v2.f64 	{%fd451, %fd452}, [%rd14+32];
	fma.rn.f64 	%fd453, %fd450, %fd441, %fd451;
	fma.rn.f64 	%fd454, %fd453, %fd441, %fd452;
	fma.rn.f64 	%fd455, %fd454, %fd1397, %fd1397;
	fma.rn.f64 	%fd456, %fd454, %fd441, 0d3FF0000000000000;
	selp.f64 	%fd457, %fd456, %fd455, %p27;
	and.b32  	%r210, %r447, 2;
	setp.eq.s32 	%p28, %r210, 0;
	mov.f64 	%fd458, 0d0000000000000000;
	sub.f64 	%fd459, %fd458, %fd457;
	selp.f64 	%fd460, %fd457, %fd459, %p28;
	fma.rn.f64 	%fd461, %fd460, 0d3FE0000000000000, 0d3FE0000000000000;
	add.f64 	%fd1409, %fd1409, %fd461;
$L__BB0_38:
	setp.gt.s32 	%p29, %r153, -1;
	mov.f64 	%fd1399, %fd1424;
	mov.f64 	%fd1400, %fd1423;
	mov.u32 	%r448, %r153;
	@%p29 bra 	$L__BB0_40;
	neg.s32 	%r448, %r153;
	div.rn.f64 	%fd1399, %fd1424, %fd1426;
	neg.f64 	%fd462, %fd1423;
	div.rn.f64 	%fd1400, %fd462, %fd1426;
$L__BB0_40:
	setp.lt.s32 	%p30, %r448, 2;
	mov.f64 	%fd1407, %fd1399;
	mov.f64 	%fd1408, %fd1400;
	@%p30 bra 	$L__BB0_48;
	add.s32 	%r19, %r448, -1;
	add.s32 	%r211, %r448, -2;
	and.b32  	%r20, %r19, 3;
	setp.lt.u32 	%p31, %r211, 3;
	mov.f64 	%fd1408, %fd1400;
	mov.f64 	%fd1407, %fd1399;
	@%p31 bra 	$L__BB0_44;
	and.b32  	%r212, %r19, -4;
	neg.s32 	%r449, %r212;
	mov.f64 	%fd1408, %fd1400;
	mov.f64 	%fd1407, %fd1399;
$L__BB0_43:
	mul.f64 	%fd464, %fd1399, %fd1407;
	mul.f64 	%fd465, %fd1400, %fd1408;
	sub.f64 	%fd466, %fd464, %fd465;
	mul.f64 	%fd467, %fd1399, %fd1408;
	fma.rn.f64 	%fd468, %fd1400, %fd1407, %fd467;
	mul.f64 	%fd469, %fd1399, %fd466;
	mul.f64 	%fd470, %fd1400, %fd468;
	sub.f64 	%fd471, %fd469, %fd470;
	mul.f64 	%fd472, %fd1399, %fd468;
	fma.rn.f64 	%fd473, %fd1400, %fd466, %fd472;
	mul.f64 	%fd474, %fd1399, %fd471;
	mul.f64 	%fd475, %fd1400, %fd473;
	sub.f64 	%fd476, %fd474, %fd475;
	mul.f64 	%fd477, %fd1399, %fd473;
	fma.rn.f64 	%fd478, %fd1400, %fd471, %fd477;
	mul.f64 	%fd479, %fd1399, %fd476;
	mul.f64 	%fd480, %fd1400, %fd478;
	sub.f64 	%fd1407, %fd479, %fd480;
	mul.f64 	%fd481, %fd1399, %fd478;
	fma.rn.f64 	%fd1408, %fd1400, %fd476, %fd481;
	add.s32 	%r449, %r449, 4;
	setp.ne.s32 	%p32, %r449, 0;
	@%p32 bra 	$L__BB0_43;
$L__BB0_44:
	setp.eq.s32 	%p33, %r20, 0;
	@%p33 bra 	$L__BB0_48;
	mul.f64 	%fd482, %fd1399, %fd1407;
	mul.f64 	%fd483, %fd1400, %fd1408;
	sub.f64 	%fd128, %fd482, %fd483;
	mul.f64 	%fd484, %fd1399, %fd1408;
	fma.rn.f64 	%fd1408, %fd1400, %fd1407, %fd484;
	setp.eq.s32 	%p34, %r20, 1;
	mov.f64 	%fd1407, %fd128;
	@%p34 bra 	$L__BB0_48;
	mul.f64 	%fd485, %fd1399, %fd128;
	mul.f64 	%fd486, %fd1400, %fd1408;
	sub.f64 	%fd1407, %fd485, %fd486;
	mul.f64 	%fd487, %fd1399, %fd1408;
	fma.rn.f64 	%fd1408, %fd1400, %fd128, %fd487;
	setp.eq.s32 	%p35, %r20, 2;
	@%p35 bra 	$L__BB0_48;
	mul.f64 	%fd488, %fd1399, %fd1407;
	mul.f64 	%fd489, %fd1400, %fd1408;
	sub.f64 	%fd132, %fd488, %fd489;
	mul.f64 	%fd490, %fd1399, %fd1408;
	fma.rn.f64 	%fd1408, %fd1400, %fd1407, %fd490;
	mov.f64 	%fd1407, %fd132;
$L__BB0_48:
	add.f64 	%fd1392, %fd1372, %fd1407;
	add.f64 	%fd1391, %fd1371, %fd1408;
	add.s64 	%rd52, %rd52, 1;
	setp.eq.s64 	%p36, %rd52, %rd2;
	add.f64 	%fd1410, %fd1410, %fd1410;
	add.f64 	%fd1413, %fd91, %fd91;
	add.f64 	%fd1414, %fd90, %fd90;
	@%p36 bra 	$L__BB0_57;
	bra.uni 	$L__BB0_6;
$L__BB0_49:
	{
	.reg .b32 %temp; 
	mov.b64 	{%temp, %r450}, %fd1426;
	}
	{
	.reg .b32 %temp; 
	mov.b64 	{%r451, %temp}, %fd1426;
	}
	setp.gt.s32 	%p54, %r450, 1048575;
	mov.b32 	%r452, -1023;
	@%p54 bra 	$L__BB0_51;
	mul.f64 	%fd1426, %fd1426, 0d4350000000000000;
	{
	.reg .b32 %temp; 
	mov.b64 	{%temp, %r450}, %fd1426;
	}
	{
	.reg .b32 %temp; 
	mov.b64 	{%r451, %temp}, %fd1426;
	}
	mov.b32 	%r452, -1077;
$L__BB0_51:
	add.s32 	%r224, %r450, -1;
	setp.gt.u32 	%p55, %r224, 2146435070;
	@%p55 bra 	$L__BB0_55;
	shr.u32 	%r227, %r450, 20;
	add.s32 	%r453, %r452, %r227;
	and.b32  	%r228, %r450, 1048575;
	or.b32  	%r229, %r228, 1072693248;
	mov.b64 	%fd1427, {%r451, %r229};
	setp.lt.u32 	%p57, %r229, 1073127583;
	@%p57 bra 	$L__BB0_54;
	{
	.reg .b32 %temp; 
	mov.b64 	{%r230, %temp}, %fd1427;
	}
	{
	.reg .b32 %temp; 
	mov.b64 	{%temp, %r231}, %fd1427;
	}
	add.s32 	%r232, %r231, -1048576;
	mov.b64 	%fd1427, {%r230, %r232};
	add.s32 	%r453, %r453, 1;
$L__BB0_54:
	add.f64 	%fd600, %fd1427, 0dBFF0000000000000;
	add.f64 	%fd601, %fd1427, 0d3FF0000000000000;
	rcp.approx.ftz.f64 	%fd602, %fd601;
	neg.f64 	%fd603, %fd601;
	fma.rn.f64 	%fd604, %fd603, %fd602, 0d3FF0000000000000;
	fma.rn.f64 	%fd605, %fd604, %fd604, %fd604;
	fma.rn.f64 	%fd606, %fd605, %fd602, %fd602;
	mul.f64 	%fd607, %fd600, %fd606;
	fma.rn.f64 	%fd608, %fd600, %fd606, %fd607;
	mul.f64 	%fd609, %fd608, %fd608;
	fma.rn.f64 	%fd610, %fd609, 0d3EB1380B3AE80F1E, 0d3ED0EE258B7A8B04;
	fma.rn.f64 	%fd611, %fd610, %fd609, 0d3EF3B2669F02676F;
	fma.rn.f64 	%fd612, %fd611, %fd609, 0d3F1745CBA9AB0956;
	fma.rn.f64 	%fd613, %fd612, %fd609, 0d3F3C71C72D1B5154;
	fma.rn.f64 	%fd614, %fd613, %fd609, 0d3F624924923BE72D;
	fma.rn.f64 	%fd615, %fd614, %fd609, 0d3F8999999999A3C4;
	fma.rn.f64 	%fd616, %fd615, %fd609, 0d3FB5555555555554;
	sub.f64 	%fd617, %fd600, %fd608;
	add.f64 	%fd618, %fd617, %fd617;
	neg.f64 	%fd619, %fd608;
	fma.rn.f64 	%fd620, %fd619, %fd600, %fd618;
	mul.f64 	%fd621, %fd606, %fd620;
	mul.f64 	%fd622, %fd609, %fd616;
	fma.rn.f64 	%fd623, %fd622, %fd608, %fd621;
	xor.b32  	%r233, %r453, -2147483648;
	mov.b32 	%r234, 1127219200;
	mov.b64 	%fd624, {%r233, %r234};
	sub.f64 	%fd625, %fd624, %fd6;
	fma.rn.f64 	%fd626, %fd625, 0d3FE62E42FEFA39EF, %fd608;
	fma.rn.f64 	%fd627, %fd625, 0dBFE62E42FEFA39EF, %fd626;
	sub.f64 	%fd628, %fd627, %fd608;
	sub.f64 	%fd629, %fd623, %fd628;
	fma.rn.f64 	%fd630, %fd625, 0d3C7ABC9E3B39803F, %fd629;
	add.f64 	%fd1428, %fd626, %fd630;
	bra.uni 	$L__BB0_56;
$L__BB0_55:
	fma.rn.f64 	%fd599, %fd1426, 0d7FF0000000000000, 0d7FF0000000000000;
	{
	.reg .b32 %temp; 
	mov.b64 	{%temp, %r225}, %fd1426;
	}
	and.b32  	%r226, %r225, 2147483647;
	setp.eq.s32 	%p56, %r226, 0;
	selp.f64 	%fd1428, 0dFFF0000000000000, %fd599, %p56;
$L__BB0_56:
	div.rn.f64 	%fd1453, %fd1428, %fd1410;
	setp.neu.f64 	%p58, %fd1453, 0d0000000000000000;
	mov.f64 	%fd1429, %fd1420;
	mov.f64 	%fd1431, %fd1418;
	mov.f64 	%fd1433, %fd1416;
	mov.f64 	%fd1435, %fd1412;
	@%p58 bra 	$L__BB0_68;
$L__BB0_57:
	ld.param.f64 	%fd1353, [_Z16multibrot_kerneljPhiidiiddhhhdldddhhhddddhhhhhhdddddd_param_30];
	setp.leu.f64 	%p138, %fd1353, 0d0000000000000000;
	mul.f64 	%fd1282, %fd1431, %fd1433;
	mul.f64 	%fd1283, %fd1432, %fd1434;
	sub.f64 	%fd1284, %fd1282, %fd1283;
	mul.f64 	%fd1285, %fd1431, %fd1434;
	fma.rn.f64 	%fd1286, %fd1432, %fd1433, %fd1285;
	mov.f64 	%fd1287, 0d3FF0000000000000;
	sub.f64 	%fd1288, %fd1287, %fd1429;
	mul.f64 	%fd1289, %fd1288, %fd1284;
	mul.f64 	%fd1290, %fd1430, %fd1286;
	sub.f64 	%fd1291, %fd1289, %fd1290;
	mul.f64 	%fd1292, %fd1430, %fd1430;
	fma.rn.f64 	%fd1293, %fd1288, %fd1288, %fd1292;
	div.rn.f64 	%fd1294, %fd1291, %fd1293;
	mul.f64 	%fd1295, %fd1430, %fd1284;
	fma.rn.f64 	%fd1296, %fd1288, %fd1286, %fd1295;
	div.rn.f64 	%fd1297, %fd1296, %fd1293;
	add.f64 	%fd1298, %fd1435, %fd1294;
	add.f64 	%fd1299, %fd1436, %fd1297;
	fma.rn.f64 	%fd1300, %fd1429, %fd1429, %fd1292;
	sub.f64 	%fd1301, %fd1287, %fd1300;
	mul.f64 	%fd1302, %fd1299, %fd1299;
	fma.rn.f64 	%fd1303, %fd1298, %fd1298, %fd1302;
	sqrt.rn.f64 	%fd1304, %fd1303;
	div.rn.f64 	%fd1437, %fd1301, %fd1304;
	@%p138 bra 	$L__BB0_67;
	{
	.reg .b32 %temp; 
	mov.b64 	{%temp, %r454}, %fd1437;
	}
	{
	.reg .b32 %temp; 
	mov.b64 	{%r455, %temp}, %fd1437;
	}
	setp.gt.s32 	%p139, %r454, 1048575;
	mov.b32 	%r456, -1023;
	@%p139 bra 	$L__BB0_60;
	mul.f64 	%fd1437, %fd1437, 0d4350000000000000;
	{
	.reg .b32 %temp; 
	mov.b64 	{%temp, %r454}, %fd1437;
	}
	{
	.reg .b32 %temp; 
	mov.b64 	{%r455, %temp}, %fd1437;
	}
	mov.b32 	%r456, -1077;
$L__BB0_60:
	add.s32 	%r422, %r454, -1;
	setp.gt.u32 	%p140, %r422, 2146435070;
	@%p140 bra 	$L__BB0_64;
	shr.u32 	%r425, %r454, 20;
	add.s32 	%r457, %r456, %r425;
	and.b32  	%r426, %r454, 1048575;
	or.b32  	%r427, %r426, 1072693248;
	mov.b64 	%fd1438, {%r455, %r427};
	setp.lt.u32 	%p142, %r427, 1073127583;
	@%p142 bra 	$L__BB0_63;
	{
	.reg .b32 %temp; 
	mov.b64 	{%r428, %temp}, %fd1438;
	}
	{
	.reg .b32 %temp; 
	mov.b64 	{%temp, %r429}, %fd1438;
	}
	add.s32 	%r430, %r429, -1048576;
	mov.b64 	%fd1438, {%r428, %r430};
	add.s32 	%r457, %r457, 1;
$L__BB0_63:
	add.f64 	%fd1306, %fd1438, 0dBFF0000000000000;
	add.f64 	%fd1307, %fd1438, 0d3FF0000000000000;
	rcp.approx.ftz.f64 	%fd1308, %fd1307;
	neg.f64 	%fd1309, %fd1307;
	fma.rn.f64 	%fd1310, %fd1309, %fd1308, 0d3FF0000000000000;
	fma.rn.f64 	%fd1311, %fd1310, %fd1310, %fd1310;
	fma.rn.f64 	%fd1312, %fd1311, %fd1308, %fd1308;
	mul.f64 	%fd1313, %fd1306, %fd1312;
	fma.rn.f64 	%fd1314, %fd1306, %fd1312, %fd1313;
	mul.f64 	%fd1315, %fd1314, %fd1314;
	fma.rn.f64 	%fd1316, %fd1315, 0d3EB1380B3AE80F1E, 0d3ED0EE258B7A8B04;
	fma.rn.f64 	%fd1317, %fd1316, %fd1315, 0d3EF3B2669F02676F;
	fma.rn.f64 	%fd1318, %fd1317, %fd1315, 0d3F1745CBA9AB0956;
	fma.rn.f64 	%fd1319, %fd1318, %fd1315, 0d3F3C71C72D1B5154;
	fma.rn.f64 	%fd1320, %fd1319, %fd1315, 0d3F624924923BE72D;
	fma.rn.f64 	%fd1321, %fd1320, %fd1315, 0d3F8999999999A3C4;
	fma.rn.f64 	%fd1322, %fd1321, %fd1315, 0d3FB5555555555554;
	sub.f64 	%fd1323, %fd1306, %fd1314;
	add.f64 	%fd1324, %fd1323, %fd1323;
	neg.f64 	%fd1325, %fd1314;
	fma.rn.f64 	%fd1326, %fd1325, %fd1306, %fd1324;
	mul.f64 	%fd1327, %fd1312, %fd1326;
	mul.f64 	%fd1328, %fd1315, %fd1322;
	fma.rn.f64 	%fd1329, %fd1328, %fd1314, %fd1327;
	xor.b32  	%r431, %r457, -2147483648;
	mov.b32 	%r432, 1127219200;
	mov.b64 	%fd1330, {%r431, %r432};
	sub.f64 	%fd1331, %fd1330, %fd6;
	fma.rn.f64 	%fd1332, %fd1331, 0d3FE62E42FEFA39EF, %fd1314;
	fma.rn.f64 	%fd1333, %fd1331, 0dBFE62E42FEFA39EF, %fd1332;
	sub.f64 	%fd1334, %fd1333, %fd1314;
	sub.f64 	%fd1335, %fd1329, %fd1334;
	fma.rn.f64 	%fd1336, %fd1331, 0d3C7ABC9E3B39803F, %fd1335;
	add.f64 	%fd1439, %fd1332, %fd1336;
	bra.uni 	$L__BB0_65;
$L__BB0_64:
	fma.rn.f64 	%fd1305, %fd1437, 0d7FF0000000000000, 0d7FF0000000000000;
	{
	.reg .b32 %temp; 
	mov.b64 	{%temp, %r423}, %fd1437;
	}
	and.b32  	%r424, %r423, 2147483647;
	setp.eq.s32 	%p141, %r424, 0;
	selp.f64 	%fd1439, 0dFFF0000000000000, %fd1305, %p141;
$L__BB0_65:
	ld.param.f64 	%fd1354, [_Z16multibrot_kerneljPhiidiiddhhhdldddhhhddddhhhhhhdddddd_param_30];
	div.rn.f64 	%fd184, %fd1439, %fd1354;
	setp.geu.f64 	%p143, %fd184, 0d3FF0000000000000;
	@%p143 bra 	$L__BB0_67;
	ld.param.u8 	%rs63, [_Z16multibrot_kerneljPhiidiiddhhhdldddhhhddddhhhhhhdddddd_param_26];
	ld.param.u8 	%rs61, [_Z16multibrot_kerneljPhiidiiddhhhdldddhhhddddhhhhhhdddddd_param_25];
	ld.param.u8 	%rs59, [_Z16multibrot_kerneljPhiidiiddhhhdldddhhhddddhhhhhhdddddd_param_24];
	cvt.rn.f64.u16 	%fd1337, %rs59;
	fma.rn.f64 	%fd1338, %fd184, %fd12, %fd1337;
	min.f64 	%fd1339, %fd1338, 0d406FE00000000000;
	max.f64 	%fd1340, %fd1339, 0d0000000000000000;
	cvt.rzi.u32.f64 	%r434, %fd1340;
	shl.b32 	%r435, %r10, 2;
	cvt.u64.u32 	%rd48, %r435;
	add.s64 	%rd49, %rd1, %rd48;
	st.global.u8 	[%rd49], %r434;
	cvt.rn.f64.u16 	%fd1341, %rs61;
	fma.rn.f64 	%fd1342, %fd184, %fd13, %fd1341;
	min.f64 	%fd1343, %fd1342, 0d406FE00000000000;
	max.f64 	%fd1344, %fd1343, 0d0000000000000000;
	cvt.rzi.u32.f64 	%r436, %fd1344;
	st.global.u8 	[%rd49+1], %r436;
	cvt.rn.f64.u16 	%fd1345, %rs63;
	fma.rn.f64 	%fd1346, %fd184, %fd14, %fd1345;
	min.f64 	%fd1347, %fd1346, 0d406FE00000000000;
	max.f64 	%fd1348, %fd1347, 0d0000000000000000;
	cvt.rzi.u32.f64 	%r437, %fd1348;
	st.global.u8 	[%rd49+2], %r437;
	bra.uni 	$L__BB0_173;
$L__BB0_67:
	ld.param.u8 	%rs69, [_Z16multibrot_kerneljPhiidiiddhhhdldddhhhddddhhhhhhdddddd_param_29];
	ld.param.u8 	%rs67, [_Z16multibrot_kerneljPhiidiiddhhhdldddhhhddddhhhhhhdddddd_param_28];
	ld.param.u8 	%rs65, [_Z16multibrot_kerneljPhiidiiddhhhdldddhhhddddhhhhhhdddddd_param_27];
	shl.b32 	%r433, %r10, 2;
	cvt.u64.u32 	%rd46, %r433;
	add.s64 	%rd47, %rd1, %rd46;
	st.global.u8 	[%rd47], %rs65;
	st.global.u8 	[%rd47+1], %rs67;
	st.global.u8 	[%rd47+2], %rs69;
	bra.uni 	$L__BB0_173;
$L__BB0_68:
	mul.f64 	%fd631, %fd1423, %fd1423;
	fma.rn.f64 	%fd1461, %fd1424, %fd1424, %fd631;
	sqrt.rn.f64 	%fd186, %fd1461;
	{
	.reg .b32 %temp; 
	mov.b64 	{%temp, %r458}, %fd186;
	}
	{
	.reg .b32 %temp; 
	mov.b64 	{%r459, %temp}, %fd186;
	}
	setp.gt.s32 	%p59, %r458, 1048575;
	mov.b32 	%r460, -1023;
	mov.f64 	%fd1440, %fd186;
	@%p59 bra 	$L__BB0_70;
	mul.f64 	%fd1440, %fd186, 0d4350000000000000;
	{
	.reg .b32 %temp; 
	mov.b64 	{%temp, %r458}, %fd1440;
	}
	{
	.reg .b32 %temp; 
	mov.b64 	{%r459, %temp}, %fd1440;
	}
	mov.b32 	%r460, -1077;
$L__BB0_70:
	add.s32 	%r237, %r458, -1;
	setp.gt.u32 	%p60, %r237, 2146435070;
	@%p60 bra 	$L__BB0_74;
	shr.u32 	%r240, %r458, 20;
	add.s32 	%r461, %r460, %r240;
	and.b32  	%r241, %r458, 1048575;
	or.b32  	%r242, %r241, 1072693248;
	mov.b64 	%fd1441, {%r459, %r242};
	setp.lt.u32 	%p62, %r242, 1073127583;
	@%p62 bra 	$L__BB0_73;
	{
	.reg .b32 %temp; 
	mov.b64 	{%r243, %temp}, %fd1441;
	}
	{
	.reg .b32 %temp; 
	mov.b64 	{%temp, %r244}, %fd1441;
	}
	add.s32 	%r245, %r244, -1048576;
	mov.b64 	%fd1441, {%r243, %r245};
	add.s32 	%r461, %r461, 1;
$L__BB0_73:
	add.f64 	%fd633, %fd1441, 0dBFF0000000000000;
	add.f64 	%fd634, %fd1441, 0d3FF0000000000000;
	rcp.approx.ftz.f64 	%fd635, %fd634;
	neg.f64 	%fd636, %fd634;
	fma.rn.f64 	%fd637, %fd636, %fd635, 0d3FF0000000000000;
	fma.rn.f64 	%fd638, %fd637, %fd637, %fd637;
	fma.rn.f64 	%fd639, %fd638, %fd635, %fd635;
	mul.f64 	%fd640, %fd633, %fd639;
	fma.rn.f64 	%fd641, %fd633, %fd639, %fd640;
	mul.f64 	%fd642, %fd641, %fd641;
	fma.rn.f64 	%fd643, %fd642, 0d3EB1380B3AE80F1E, 0d3ED0EE258B7A8B04;
	fma.rn.f64 	%fd644, %fd643, %fd642, 0d3EF3B2669F02676F;
	fma.rn.f64 	%fd645, %fd644, %fd642, 0d3F1745CBA9AB0956;
	fma.rn.f64 	%fd646, %fd645, %fd642, 0d3F3C71C72D1B5154;
	fma.rn.f64 	%fd647, %fd646, %fd642, 0d3F624924923BE72D;
	fma.rn.f64 	%fd648, %fd647, %fd642, 0d3F8999999999A3C4;
	fma.rn.f64 	%fd649, %fd648, %fd642, 0d3FB5555555555554;
	sub.f64 	%fd650, %fd633, %fd641;
	add.f64 	%fd651, %fd650, %fd650;
	neg.f64 	%fd652, %fd641;
	fma.rn.f64 	%fd653, %fd652, %fd633, %fd651;
	mul.f64 	%fd654, %fd639, %fd653;
	mul.f64 	%fd655, %fd642, %fd649;
	fma.rn.f64 	%fd656, %fd655, %fd641, %fd654;
	xor.b32  	%r246, %r461, -2147483648;
	mov.b32 	%r247, 1127219200;
	mov.b64 	%fd657, {%r246, %r247};
	sub.f64 	%fd658, %fd657, %fd6;
	fma.rn.f64 	%fd659, %fd658, 0d3FE62E42FEFA39EF, %fd641;
	fma.rn.f64 	%fd660, %fd658, 0dBFE62E42FEFA39EF, %fd659;
	sub.f64 	%fd661, %fd660, %fd641;
	sub.f64 	%fd662, %fd656, %fd661;
	fma.rn.f64 	%fd663, %fd658, 0d3C7ABC9E3B39803F, %fd662;
	add.f64 	%fd1442, %fd659, %fd663;
	bra.uni 	$L__BB0_75;
$L__BB0_74:
	fma.rn.f64 	%fd632, %fd1440, 0d7FF0000000000000, 0d7FF0000000000000;
	{
	.reg .b32 %temp; 
	mov.b64 	{%temp, %r238}, %fd1440;
	}
	and.b32  	%r239, %r238, 2147483647;
	setp.eq.s32 	%p61, %r239, 0;
	selp.f64 	%fd1442, 0dFFF0000000000000, %fd632, %p61;
$L__BB0_75:
	ld.param.u8 	%rs73, [_Z16multibrot_kerneljPhiidiiddhhhdldddhhhddddhhhhhhdddddd_param_17];
	setp.leu.f64 	%p63, %fd319, 0d0000000000000000;
	add.f64 	%fd664, %fd186, %fd186;
	mul.f64 	%fd665, %fd664, %fd1442;
	mul.f64 	%fd195, %fd1418, %fd1418;
	mul.f64 	%fd196, %fd1432, %fd1432;
	add.f64 	%fd666, %fd195, %fd196;
	sqrt.rn.f64 	%fd667, %fd666;
	div.rn.f64 	%fd197, %fd665, %fd667;
	@%p63 bra 	$L__BB0_89;
	{
	.reg .b32 %temp; 
	mov.b64 	{%temp, %r462}, %fd1453;
	}
	{
	.reg .b32 %temp; 
	mov.b64 	{%r463, %temp}, %fd1453;
	}
	setp.gt.s32 	%p64, %r462, 1048575;
	mov.b32 	%r464, -1023;
	mov.f64 	%fd1443, %fd1453;
	@%p64 bra 	$L__BB0_78;
	mul.f64 	%fd1443, %fd1453, 0d4350000000000000;
	{
	.reg .b32 %temp; 
	mov.b64 	{%temp, %r462}, %fd1443;
	}
	{
	.reg .b32 %temp; 
	mov.b64 	{%r463, %temp}, %fd1443;
	}
	mov.b32 	%r464, -1077;
$L__BB0_78:
	add.s32 	%r250, %r462, -1;
	setp.gt.u32 	%p65, %r250, 2146435070;
	@%p65 bra 	$L__BB0_82;
	shr.u32 	%r253, %r462, 20;
	add.s32 	%r465, %r464, %r253;
	and.b32  	%r254, %r462, 1048575;
	or.b32  	%r255, %r254, 1072693248;
	mov.b64 	%fd1444, {%r463, %r255};
	setp.lt.u32 	%p67, %r255, 1073127583;
	@%p67 bra 	$L__BB0_81;
	{
	.reg .b32 %temp; 
	mov.b64 	{%r256, %temp}, %fd1444;
	}
	{
	.reg .b32 %temp; 
	mov.b64 	{%temp, %r257}, %fd1444;
	}
	add.s32 	%r258, %r257, -1048576;
	mov.b64 	%fd1444, {%r256, %r258};
	add.s32 	%r465, %r465, 1;
$L__BB0_81:
	add.f64 	%fd669, %fd1444, 0dBFF0000000000000;
	add.f64 	%fd670, %fd1444, 0d3FF0000000000000;
	rcp.approx.ftz.f64 	%fd671, %fd670;
	neg.f64 	%fd672, %fd670;
	fma.rn.f64 	%fd673, %fd672, %fd671, 0d3FF0000000000000;
	fma.rn.f64 	%fd674, %fd673, %fd673, %fd673;
	fma.rn.f64 	%fd675, %fd674, %fd671, %fd671;
	mul.f64 	%fd676, %fd669, %fd675;
	fma.rn.f64 	%fd677, %fd669, %fd675, %fd676;
	mul.f64 	%fd678, %fd677, %fd677;
	fma.rn.f64 	%fd679, %fd678, 0d3EB1380B3AE80F1E, 0d3ED0EE258B7A8B04;
	fma.rn.f64 	%fd680, %fd679, %fd678, 0d3EF3B2669F02676F;
	fma.rn.f64 	%fd681, %fd680, %fd678, 0d3F1745CBA9AB0956;
	fma.rn.f64 	%fd682, %fd681, %fd678, 0d3F3C71C72D1B5154;
	fma.rn.f64 	%fd683, %fd682, %fd678, 0d3F624924923BE72D;
	fma.rn.f64 	%fd684, %fd683, %fd678, 0d3F8999999999A3C4;
	fma.rn.f64 	%fd685, %fd684, %fd678, 0d3FB5555555555554;
	sub.f64 	%fd686, %fd669, %fd677;
	add.f64 	%fd687, %fd686, %fd686;
	neg.f64 	%fd688, %fd677;
	fma.rn.f64 	%fd689, %fd688, %fd669, %fd687;
	mul.f64 	%fd690, %fd675, %fd689;
	mul.f64 	%fd691, %fd678, %fd685;
	fma.rn.f64 	%fd692, %fd691, %fd677, %fd690;
	xor.b32  	%r259, %r465, -2147483648;
	mov.b32 	%r260, 1127219200;
	mov.b64 	%fd693, {%r259, %r260};
	sub.f64 	%fd694, %fd693, %fd6;
	fma.rn.f64 	%fd695, %fd694, 0d3FE62E42FEFA39EF, %fd677;
	fma.rn.f64 	%fd696, %fd694, 0dBFE62E42FEFA39EF, %fd695;
	sub.f64 	%fd697, %fd696, %fd677;
	sub.f64 	%fd698, %fd692, %fd697;
	fma.rn.f64 	%fd699, %fd694, 0d3C7ABC9E3B39803F, %fd698;
	add.f64 	%fd1445, %fd695, %fd699;
	bra.uni 	$L__BB0_83;
$L__BB0_82:
	fma.rn.f64 	%fd668, %fd1443, 0d7FF0000000000000, 0d7FF0000000000000;
	{
	.reg .b32 %temp; 
	mov.b64 	{%temp, %r251}, %fd1443;
	}
	and.b32  	%r252, %r251, 2147483647;
	setp.eq.s32 	%p66, %r252, 0;
	selp.f64 	%fd1445, 0dFFF0000000000000, %fd668, %p66;
$L__BB0_83:
	mul.f64 	%fd700, %fd1445, 0d3FF921FB54442D18;
	div.rn.f64 	%fd206, %fd700, %fd319;
	abs.f64 	%fd207, %fd206;
	setp.neu.f64 	%p68, %fd207, 0d7FF0000000000000;
	@%p68 bra 	$L__BB0_85;
	mov.f64 	%fd706, 0d0000000000000000;
	mul.rn.f64 	%fd1447, %fd206, %fd706;
	mov.b32 	%r467, 1;
	bra.uni 	$L__BB0_88;
$L__BB0_85:
	mul.f64 	%fd701, %fd206, 0d3FE45F306DC9C883;
	cvt.rni.s32.f64 	%r466, %fd701;
	cvt.rn.f64.s32 	%fd702, %r466;
	fma.rn.f64 	%fd703, %fd702, 0dBFF921FB54442D18, %fd206;
	fma.rn.f64 	%fd704, %fd702, 0dBC91A62633145C00, %fd703;
	fma.rn.f64 	%fd1447, %fd702, 0dB97B839A252049C0, %fd704;
	setp.ltu.f64 	%p69, %fd207, 0d41E0000000000000;
	@%p69 bra 	$L__BB0_87;
	{ // callseq 2, 0
	.param .b64 param0;
	st.param.f64 	[param0], %fd206;
	.param .align 16 .b8 retval0[16];
	call.uni (retval0), 
	__internal_trig_reduction_slowpathd, 
	(
	param0
	);
	ld.param.f64 	%fd1447, [retval0];
	ld.param.b32 	%r466, [retval0+8];
	} // callseq 2
$L__BB0_87:
	add.s32 	%r467, %r466, 1;
$L__BB0_88:
	ld.param.u8 	%rs53, [_Z16multibrot_kerneljPhiidiiddhhhdldddhhhddddhhhhhhdddddd_param_17];
	shl.b32 	%r263, %r467, 6;
	cvt.u64.u32 	%rd20, %r263;
	and.b64  	%rd21, %rd20, 64;
	mov.u64 	%rd22, __cudart_sin_cos_coeffs;
	add.s64 	%rd23, %rd22, %rd21;
	mul.rn.f64 	%fd707, %fd1447, %fd1447;
	and.b32  	%r264, %r467, 1;
	setp.eq.b32 	%p70, %r264, 1;
	selp.f64 	%fd708, 0dBDA8FF8320FD8164, 0d3DE5DB65F9785EBA, %p70;
	ld.global.nc.v2.f64 	{%fd709, %fd710}, [%rd23];
	fma.rn.f64 	%fd711, %fd708, %fd707, %fd709;
	fma.rn.f64 	%fd712, %fd711, %fd707, %fd710;
	ld.global.nc.v2.f64 	{%fd713, %fd714}, [%rd23+16];
	fma.rn.f64 	%fd715, %fd712, %fd707, %fd713;
	fma.rn.f64 	%fd716, %fd715, %fd707, %fd714;
	ld.global.nc.v2.f64 	{%fd717, %fd718}, [%rd23+32];
	fma.rn.f64 	%fd719, %fd716, %fd707, %fd717;
	fma.rn.f64 	%fd720, %fd719, %fd707, %fd718;
	fma.rn.f64 	%fd721, %fd720, %fd1447, %fd1447;
	fma.rn.f64 	%fd722, %fd720, %fd707, 0d3FF0000000000000;
	selp.f64 	%fd723, %fd722, %fd721, %p70;
	and.b32  	%r265, %r467, 2;
	setp.eq.s32 	%p71, %r265, 0;
	mov.f64 	%fd724, 0d0000000000000000;
	sub.f64 	%fd725, %fd724, %fd723;
	selp.f64 	%fd726, %fd723, %fd725, %p71;
	add.f64 	%fd727, %fd726, 0d3FF0000000000000;
	mul.f64 	%fd728, %fd727, 0d406FE00000000000;
	mul.f64 	%fd729, %fd728, 0d3FE0000000000000;
	div.rn.f64 	%fd730, %fd729, %fd322;
	cvt.rn.f64.u16 	%fd731, %rs53;
	add.f64 	%fd732, %fd730, %fd731;
	min.f64 	%fd733, %fd732, 0d406FE00000000000;
	max.f64 	%fd734, %fd733, 0d0000000000000000;
	cvt.rzi.u32.f64 	%r266, %fd734;
	cvt.u16.u32 	%rs73, %r266;
$L__BB0_89:
	ld.param.u8 	%rs74, [_Z16multibrot_kerneljPhiidiiddhhhdldddhhhddddhhhhhhdddddd_param_18];
	setp.leu.f64 	%p72, %fd320, 0d0000000000000000;
	@%p72 bra 	$L__BB0_103;
	{
	.reg .b32 %temp; 
	mov.b64 	{%temp, %r468}, %fd1453;
	}
	{
	.reg .b32 %temp; 
	mov.b64 	{%r469, %temp}, %fd1453;
	}
	setp.gt.s32 	%p73, %r468, 1048575;
	mov.b32 	%r470, -1023;
	mov.f64 	%fd1448, %fd1453;
	@%p73 bra 	$L__BB0_92;
	mul.f64 	%fd1448, %fd1453, 0d4350000000000000;
	{
	.reg .b32 %temp; 
	mov.b64 	{%temp, %r468}, %fd1448;
	}
	{
	.reg .b32 %temp; 
	mov.b64 	{%r469, %temp}, %fd1448;
	}
	mov.b32 	%r470, -1077;
$L__BB0_92:
	add.s32 	%r269, %r468, -1;
	setp.gt.u32 	%p74, %r269, 2146435070;
	@%p74 bra 	$L__BB0_96;
	shr.u32 	%r272, %r468, 20;
	add.s32 	%r471, %r470, %r272;
	and.b32  	%r273, %r468, 1048575;
	or.b32  	%r274, %r273, 1072693248;
	mov.b64 	%fd1449, {%r469, %r274};
	setp.lt.u32 	%p76, %r274, 1073127583;
	@%p76 bra 	$L__BB0_95;
	{
	.reg .b32 %temp; 
	mov.b64 	{%r275, %temp}, %fd1449;
	}
	{
	.reg .b32 %temp; 
	mov.b64 	{%temp, %r276}, %fd1449;
	}
	add.s32 	%r277, %r276, -1048576;
	mov.b64 	%fd1449, {%r275, %r277};
	add.s32 	%r471, %r471, 1;
$L__BB0_95:
	add.f64 	%fd736, %fd1449, 0dBFF0000000000000;
	add.f64 	%fd737, %fd1449, 0d3FF0000000000000;
	rcp.approx.ftz.f64 	%fd738, %fd737;
	neg.f64 	%fd739, %fd737;
	fma.rn.f64 	%fd740, %fd739, %fd738, 0d3FF0000000000000;
	fma.rn.f64 	%fd741, %fd740, %fd740, %fd740;
	fma.rn.f64 	%fd742, %fd741, %fd738, %fd738;
	mul.f64 	%fd743, %fd736, %fd742;
	fma.rn.f64 	%fd744, %fd736, %fd742, %fd743;
	mul.f64 	%fd745, %fd744, %fd744;
	fma.rn.f64 	%fd746, %fd745, 0d3EB1380B3AE80F1E, 0d3ED0EE258B7A8B04;
	fma.rn.f64 	%fd747, %fd746, %fd745, 0d3EF3B2669F02676F;
	fma.rn.f64 	%fd748, %fd747, %fd745, 0d3F1745CBA9AB0956;
	fma.rn.f64 	%fd749, %fd748, %fd745, 0d3F3C71C72D1B5154;
	fma.rn.f64 	%fd750, %fd749, %fd745, 0d3F624924923BE72D;
	fma.rn.f64 	%fd751, %fd750, %fd745, 0d3F8999999999A3C4;
	fma.rn.f64 	%fd752, %fd751, %fd745, 0d3FB5555555555554;
	sub.f64 	%fd753, %fd736, %fd744;
	add.f64 	%fd754, %fd753, %fd753;
	neg.f64 	%fd755, %fd744;
	fma.rn.f64 	%fd756, %fd755, %fd736, %fd754;
	mul.f64 	%fd757, %fd742, %fd756;
	mul.f64 	%fd758, %fd745, %fd752;
	fma.rn.f64 	%fd759, %fd758, %fd744, %fd757;
	xor.b32  	%r278, %r471, -2147483648;
	mov.b32 	%r279, 1127219200;
	mov.b64 	%fd760, {%r278, %r279};
	sub.f64 	%fd761, %fd760, %fd6;
	fma.rn.f64 	%fd762, %fd761, 0d3FE62E42FEFA39EF, %fd744;
	fma.rn.f64 	%fd763, %fd761, 0dBFE62E42FEFA39EF, %fd762;
	sub.f64 	%fd764, %fd763, %fd744;
	sub.f64 	%fd765, %fd759, %fd764;
	fma.rn.f64 	%fd766, %fd761, 0d3C7ABC9E3B39803F, %fd765;
	add.f64 	%fd1450, %fd762, %fd766;
	bra.uni 	$L__BB0_97;
$L__BB0_96:
	fma.rn.f64 	%fd735, %fd1448, 0d7FF0000000000000, 0d7FF0000000000000;
	{
	.reg .b32 %temp; 
	mov.b64 	{%temp, %r270}, %fd1448;
	}
	and.b32  	%r271, %r270, 2147483647;
	setp.eq.s32 	%p75, %r271, 0;
	selp.f64 	%fd1450, 0dFFF0000000000000, %fd735, %p75;
$L__BB0_97:
	mul.f64 	%fd767, %fd1450, 0d3FF921FB54442D18;
	div.rn.f64 	%fd221, %fd767, %fd320;
	abs.f64 	%fd222, %fd221;
	setp.neu.f64 	%p77, %fd222, 0d7FF0000000000000;
	@%p77 bra 	$L__BB0_99;
	mov.f64 	%fd773, 0d0000000000000000;
	mul.rn.f64 	%fd1452, %fd221, %fd773;
	mov.b32 	%r473, 1;
	bra.uni 	$L__BB0_102;
$L__BB0_99:
	mul.f64 	%fd768, %fd221, 0d3FE45F306DC9C883;
	cvt.rni.s32.f64 	%r472, %fd768;
	cvt.rn.f64.s32 	%fd769, %r472;
	fma.rn.f64 	%fd770, %fd769, 0dBFF921FB54442D18, %fd221;
	fma.rn.f64 	%fd771, %fd769, 0dBC91A62633145C00, %fd770;
	fma.rn.f64 	%fd1452, %fd769, 0dB97B839A252049C0, %fd771;
	setp.ltu.f64 	%p78, %fd222, 0d41E0000000000000;
	@%p78 bra 	$L__BB0_101;
	{ // callseq 3, 0
	.param .b64 param0;
	st.param.f64 	[param0], %fd221;
	.param .align 16 .b8 retval0[16];
	call.uni (retval0), 
	__internal_trig_reduction_slowpathd, 
	(
	param0
	);
	ld.param.f64 	%fd1452, [retval0];
	ld.param.b32 	%r472, [retval0+8];
	} // callseq 3
$L__BB0_101:
	add.s32 	%r473, %r472, 1;
$L__BB0_102:
	ld.param.u8 	%rs55, [_Z16multibrot_kerneljPhiidiiddhhhdldddhhhddddhhhhhhdddddd_param_18];
	shl.b32 	%r282, %r473, 6;
	cvt.u64.u32 	%rd24, %r282;
	and.b64  	%rd25, %rd24, 64;
	mov.u64 	%rd26, __cudart_sin_cos_coeffs;
	add.s64 	%rd27, %rd26, %rd25;
	mul.rn.f64 	%fd774, %fd1452, %fd1452;
	and.b32  	%r283, %r473, 1;
	setp.eq.b32 	%p79, %r283, 1;
	selp.f64 	%fd775, 0dBDA8FF8320FD8164, 0d3DE5DB65F9785EBA, %p79;
	ld.global.nc.v2.f64 	{%fd776, %fd777}, [%rd27];
	fma.rn.f64 	%fd778, %fd775, %fd774, %fd776;
	fma.rn.f64 	%fd779, %fd778, %fd774, %fd777;
	ld.global.nc.v2.f64 	{%fd780, %fd781}, [%rd27+16];
	fma.rn.f64 	%fd782, %fd779, %fd774, %fd780;
	fma.rn.f64 	%fd783, %fd782, %fd774, %fd781;
	ld.global.nc.v2.f64 	{%fd784, %fd785}, [%rd27+32];
	fma.rn.f64 	%fd786, %fd783, %fd774, %fd784;
	fma.rn.f64 	%fd787, %fd786, %fd774, %fd785;
	fma.rn.f64 	%fd788, %fd787, %fd1452, %fd1452;
	fma.rn.f64 	%fd789, %fd787, %fd774, 0d3FF0000000000000;
	selp.f64 	%fd790, %fd789, %fd788, %p79;
	and.b32  	%r284, %r473, 2;
	setp.eq.s32 	%p80, %r284, 0;
	mov.f64 	%fd791, 0d0000000000000000;
	sub.f64 	%fd792, %fd791, %fd790;
	selp.f64 	%fd793, %fd790, %fd792, %p80;
	add.f64 	%fd794, %fd793, 0d3FF0000000000000;
	mul.f64 	%fd795, %fd794, 0d406FE00000000000;
	mul.f64 	%fd796, %fd795, 0d3FE0000000000000;
	div.rn.f64 	%fd797, %fd796, %fd322;
	cvt.rn.f64.u16 	%fd798, %rs55;
	add.f64 	%fd799, %fd797, %fd798;
	min.f64 	%fd800, %fd799, 0d406FE00000000000;
	max.f64 	%fd801, %fd800, 0d0000000000000000;
	cvt.rzi.u32.f64 	%r285, %fd801;
	cvt.u16.u32 	%rs74, %r285;
$L__BB0_103:
	ld.param.u8 	%rs75, [_Z16multibrot_kerneljPhiidiiddhhhdldddhhhddddhhhhhhdddddd_param_19];
	setp.leu.f64 	%p81, %fd321, 0d0000000000000000;
	@%p81 bra 	$L__BB0_117;
	{
	.reg .b32 %temp; 
	mov.b64 	{%temp, %r474}, %fd1453;
	}
	{
	.reg .b32 %temp; 
	mov.b64 	{%r475, %temp}, %fd1453;
	}
	setp.gt.s32 	%p82, %r474, 1048575;
	mov.b32 	%r476, -1023;
	@%p82 bra 	$L__BB0_106;
	mul.f64 	%fd1453, %fd1453, 0d4350000000000000;
	{
	.reg .b32 %temp; 
	mov.b64 	{%temp, %r474}, %fd1453;
	}
	{
	.reg .b32 %temp; 
	mov.b64 	{%r475, %temp}, %fd1453;
	}
	mov.b32 	%r476, -1077;
$L__BB0_106:
	add.s32 	%r288, %r474, -1;
	setp.gt.u32 	%p83, %r288, 2146435070;
	@%p83 bra 	$L__BB0_110;
	shr.u32 	%r291, %r474, 20;
	add.s32 	%r477, %r476, %r291;
	and.b32  	%r292, %r474, 1048575;
	or.b32  	%r293, %r292, 1072693248;
	mov.b64 	%fd1454, {%r475, %r293};
	setp.lt.u32 	%p85, %r293, 1073127583;
	@%p85 bra 	$L__BB0_109;
	{
	.reg .b32 %temp; 
	mov.b64 	{%r294, %temp}, %fd1454;
	}
	{
	.reg .b32 %temp; 
	mov.b64 	{%temp, %r295}, %fd1454;
	}
	add.s32 	%r296, %r295, -1048576;
	mov.b64 	%fd1454, {%r294, %r296};
	add.s32 	%r477, %r477, 1;
$L__BB0_109:
	add.f64 	%fd803, %fd1454, 0dBFF0000000000000;
	add.f64 	%fd804, %fd1454, 0d3FF0000000000000;
	rcp.approx.ftz.f64 	%fd805, %fd804;
	neg.f64 	%fd806, %fd804;
	fma.rn.f64 	%fd807, %fd806, %fd805, 0d3FF0000000000000;
	fma.rn.f64 	%fd808, %fd807, %fd807, %fd807;
	fma.rn.f64 	%fd809, %fd808, %fd805, %fd805;
	mul.f64 	%fd810, %fd803, %fd809;
	fma.rn.f64 	%fd811, %fd803, %fd809, %fd810;
	mul.f64 	%fd812, %fd811, %fd811;
	fma.rn.f64 	%fd813, %fd812, 0d3EB1380B3AE80F1E, 0d3ED0EE258B7A8B04;
	fma.rn.f64 	%fd814, %fd813, %fd812, 0d3EF3B2669F02676F;
	fma.rn.f64 	%fd815, %fd814, %fd812, 0d3F1745CBA9AB0956;
	fma.rn.f64 	%fd816, %fd815, %fd812, 0d3F3C71C72D1B5154;
	fma.rn.f64 	%fd817, %fd816, %fd812, 0d3F624924923BE72D;
	fma.rn.f64 	%fd818, %fd817, %fd812, 0d3F8999999999A3C4;
	fma.rn.f64 	%fd819, %fd818, %fd812, 0d3FB5555555555554;
	sub.f64 	%fd820, %fd803, %fd811;
	add.f64 	%fd821, %fd820, %fd820;
	neg.f64 	%fd822, %fd811;
	fma.rn.f64 	%fd823, %fd822, %fd803, %fd821;
	mul.f64 	%fd824, %fd809, %fd823;
	mul.f64 	%fd825, %fd812, %fd819;
	fma.rn.f64 	%fd826, %fd825, %fd811, %fd824;
	xor.b32  	%r297, %r477, -2147483648;
	mov.b32 	%r298, 1127219200;
	mov.b64 	%fd827, {%r297, %r298};
	sub.f64 	%fd828, %fd827, %fd6;
	fma.rn.f64 	%fd829, %fd828, 0d3FE62E42FEFA39EF, %fd811;
	fma.rn.f64 	%fd830, %fd828, 0dBFE62E42FEFA39EF, %fd829;
	sub.f64 	%fd831, %fd830, %fd811;
	sub.f64 	%fd832, %fd826, %fd831;
	fma.rn.f64 	%fd833, %fd828, 0d3C7ABC9E3B39803F, %fd832;
	add.f64 	%fd1455, %fd829, %fd833;
	bra.uni 	$L__BB0_111;
$L__BB0_110:
	fma.rn.f64 	%fd802, %fd1453, 0d7FF0000000000000, 0d7FF0000000000000;
	{
	.reg .b32 %temp; 
	mov.b64 	{%temp, %r289}, %fd1453;
	}
	and.b32  	%r290, %r289, 2147483647;
	setp.eq.s32 	%p84, %r290, 0;
	selp.f64 	%fd1455, 0dFFF0000000000000, %fd802, %p84;
$L__BB0_111:
	mul.f64 	%fd834, %fd1455, 0d3FF921FB54442D18;
	div.rn.f64 	%fd236, %fd834, %fd321;
	abs.f64 	%fd237, %fd236;
	setp.neu.f64 	%p86, %fd237, 0d7FF0000000000000;
	@%p86 bra 	$L__BB0_113;
	mov.f64 	%fd840, 0d0000000000000000;
	mul.rn.f64 	%fd1457, %fd236, %fd840;
	mov.b32 	%r479, 1;
	bra.uni 	$L__BB0_116;
$L__BB0_113:
	mul.f64 	%fd835, %fd236, 0d3FE45F306DC9C883;
	cvt.rni.s32.f64 	%r478, %fd835;
	cvt.rn.f64.s32 	%fd836, %r478;
	fma.rn.f64 	%fd837, %fd836, 0dBFF921FB54442D18, %fd236;
	fma.rn.f64 	%fd838, %fd836, 0dBC91A62633145C00, %fd837;
	fma.rn.f64 	%fd1457, %fd836, 0dB97B839A252049C0, %fd838;
	setp.ltu.f64 	%p87, %fd237, 0d41E0000000000000;
	@%p87 bra 	$L__BB0_115;
	{ // callseq 4, 0
	.param .b64 param0;
	st.param.f64 	[param0], %fd236;
	.param .align 16 .b8 retval0[16];
	call.uni (retval0), 
	__internal_trig_reduction_slowpathd, 
	(
	param0
	);
	ld.param.f64 	%fd1457, [retval0];
	ld.param.b32 	%r478, [retval0+8];
	} // callseq 4
$L__BB0_115:
	add.s32 	%r479, %r478, 1;
$L__BB0_116:
	ld.param.u8 	%rs57, [_Z16multibrot_kerneljPhiidiiddhhhdldddhhhddddhhhhhhdddddd_param_19];
	shl.b32 	%r301, %r479, 6;
	cvt.u64.u32 	%rd28, %r301;
	and.b64  	%rd29, %rd28, 64;
	mov.u64 	%rd30, __cudart_sin_cos_coeffs;
	add.s64 	%rd31, %rd30, %rd29;
	mul.rn.f64 	%fd841, %fd1457, %fd1457;
	and.b32  	%r302, %r479, 1;
	setp.eq.b32 	%p88, %r302, 1;
	selp.f64 	%fd842, 0dBDA8FF8320FD8164, 0d3DE5DB65F9785EBA, %p88;
	ld.global.nc.v2.f64 	{%fd843, %fd844}, [%rd31];
	fma.rn.f64 	%fd845, %fd842, %fd841, %fd843;
	fma.rn.f64 	%fd846, %fd845, %fd841, %fd844;
	ld.global.nc.v2.f64 	{%fd847, %fd848}, [%rd31+16];
	fma.rn.f64 	%fd849, %fd846, %fd841, %fd847;
	fma.rn.f64 	%fd850, %fd849, %fd841, %fd848;
	ld.global.nc.v2.f64 	{%fd851, %fd852}, [%rd31+32];
	fma.rn.f64 	%fd853, %fd850, %fd841, %fd851;
	fma.rn.f64 	%fd854, %fd853, %fd841, %fd852;
	fma.rn.f64 	%fd855, %fd854, %fd1457, %fd1457;
	fma.rn.f64 	%fd856, %fd854, %fd841, 0d3FF0000000000000;
	selp.f64 	%fd857, %fd856, %fd855, %p88;
	and.b32  	%r303, %r479, 2;
	setp.eq.s32 	%p89, %r303, 0;
	mov.f64 	%fd858, 0d0000000000000000;
	sub.f64 	%fd859, %fd858, %fd857;
	selp.f64 	%fd860, %fd857, %fd859, %p89;
	add.f64 	%fd861, %fd860, 0d3FF0000000000000;
	mul.f64 	%fd862, %fd861, 0d406FE00000000000;
	mul.f64 	%fd863, %fd862, 0d3FE0000000000000;
	div.rn.f64 	%fd864, %fd863, %fd322;
	cvt.rn.f64.u16 	%fd865, %rs57;
	add.f64 	%fd866, %fd864, %fd865;
	min.f64 	%fd867, %fd866, 0d406FE00000000000;
	max.f64 	%fd868, %fd867, 0d0000000000000000;
	cvt.rzi.u32.f64 	%r304, %fd868;
	cvt.u16.u32 	%rs75, %r304;
$L__BB0_117:
	setp.eq.f64 	%p90, %fd316, 0d3FF0000000000000;
	@%p90 bra 	$L__BB0_132;
	mov.f64 	%fd869, 0d0000000000000000;
	mul.rn.f64 	%fd1459, %fd7, %fd869;
	mov.b32 	%r481, 1;
	@%p3 bra 	$L__BB0_122;
	mov.f64 	%fd1459, %fd9;
	mov.u32 	%r480, %r1;
	@%p4 bra 	$L__BB0_121;
	{ // callseq 5, 0
	.param .b64 param0;
	st.param.f64 	[param0], %fd7;
	.param .align 16 .b8 retval0[16];
	call.uni (retval0), 
	__internal_trig_reduction_slowpathd, 
	(
	param0
	);
	ld.param.f64 	%fd1459, [retval0];
	ld.param.b32 	%r480, [retval0+8];
	} // callseq 5
$L__BB0_121:
	add.s32 	%r481, %r480, 1;
$L__BB0_122:
	selp.b32 	%r482, 0, %r1, %p3;
	mov.f64 	%fd871, 0d0000000000000000;
	mul.rn.f64 	%fd872, %fd7, %fd871;
	selp.f64 	%fd1460, %fd872, %fd9, %p3;
	shl.b32 	%r307, %r481, 6;
	cvt.u64.u32 	%rd32, %r307;
	and.b64  	%rd33, %rd32, 64;
	mov.u64 	%rd34, __cudart_sin_cos_coeffs;
	add.s64 	%rd35, %rd34, %rd33;
	mul.rn.f64 	%fd873, %fd1459, %fd1459;
	and.b32  	%r308, %r481, 1;
	setp.eq.b32 	%p94, %r308, 1;
	selp.f64 	%fd874, 0dBDA8FF8320FD8164, 0d3DE5DB65F9785EBA, %p94;
	ld.global.nc.v2.f64 	{%fd875, %fd876}, [%rd35];
	fma.rn.f64 	%fd877, %fd874, %fd873, %fd875;
	fma.rn.f64 	%fd878, %fd877, %fd873, %fd876;
	ld.global.nc.v2.f64 	{%fd879, %fd880}, [%rd35+16];
	fma.rn.f64 	%fd881, %fd878, %fd873, %fd879;
	fma.rn.f64 	%fd882, %fd881, %fd873, %fd880;
	ld.global.nc.v2.f64 	{%fd883, %fd884}, [%rd35+32];
	fma.rn.f64 	%fd885, %fd882, %fd873, %fd883;
	fma.rn.f64 	%fd886, %fd885, %fd873, %fd884;
	fma.rn.f64 	%fd887, %fd886, %fd1459, %fd1459;
	fma.rn.f64 	%fd888, %fd886, %fd873, 0d3FF0000000000000;
	selp.f64 	%fd889, %fd888, %fd887, %p94;
	and.b32  	%r309, %r481, 2;
	setp.eq.s32 	%p95, %r309, 0;
	sub.f64 	%fd890, %fd871, %fd889;
	selp.f64 	%fd248, %fd889, %fd890, %p95;
	@%p1 bra 	$L__BB0_124;
	{ // callseq 6, 0
	.param .b64 param0;
	st.param.f64 	[param0], %fd7;
	.param .align 16 .b8 retval0[16];
	call.uni (retval0), 
	__internal_trig_reduction_slowpathd, 
	(
	param0
	);
	ld.param.f64 	%fd1460, [retval0];
	ld.param.b32 	%r482, [retval0+8];
	} // callseq 6
$L__BB0_124:
	shl.b32 	%r312, %r482, 6;
	cvt.u64.u32 	%rd36, %r312;
	and.b64  	%rd37, %rd36, 64;
	mov.u64 	%rd38, __cudart_sin_cos_coeffs;
	add.s64 	%rd39, %rd38, %rd37;
	mul.rn.f64 	%fd892, %fd1460, %fd1460;
	and.b32  	%r313, %r482, 1;
	setp.eq.b32 	%p96, %r313, 1;
	selp.f64 	%fd893, 0dBDA8FF8320FD8164, 0d3DE5DB65F9785EBA, %p96;
	ld.global.nc.v2.f64 	{%fd894, %fd895}, [%rd39];
	fma.rn.f64 	%fd896, %fd893, %fd892, %fd894;
	fma.rn.f64 	%fd897, %fd896, %fd892, %fd895;
	ld.global.nc.v2.f64 	{%fd898, %fd899}, [%rd39+16];
	fma.rn.f64 	%fd900, %fd897, %fd892, %fd898;
	fma.rn.f64 	%fd901, %fd900, %fd892, %fd899;
	ld.global.nc.v2.f64 	{%fd902, %fd903}, [%rd39+32];
	fma.rn.f64 	%fd904, %fd901, %fd892, %fd902;
	fma.rn.f64 	%fd905, %fd904, %fd892, %fd903;
	fma.rn.f64 	%fd906, %fd905, %fd1460, %fd1460;
	fma.rn.f64 	%fd907, %fd905, %fd892, 0d3FF0000000000000;
	selp.f64 	%fd908, %fd907, %fd906, %p96;
	and.b32  	%r314, %r482, 2;
	setp.eq.s32 	%p97, %r314, 0;
	mov.f64 	%fd909, 0d0000000000000000;
	sub.f64 	%fd910, %fd909, %fd908;
	selp.f64 	%fd251, %fd908, %fd910, %p97;
	{
	.reg .b32 %temp; 
	mov.b64 	{%temp, %r483}, %fd1461;
	}
	{
	.reg .b32 %temp; 
	mov.b64 	{%r484, %temp}, %fd1461;
	}
	setp.gt.s32 	%p98, %r483, 1048575;
	mov.b32 	%r485, -1023;
	@%p98 bra 	$L__BB0_126;
	mul.f64 	%fd1461, %fd1461, 0d4350000000000000;
	{
	.reg .b32 %temp; 
	mov.b64 	{%temp, %r483}, %fd1461;
	}
	{
	.reg .b32 %temp; 
	mov.b64 	{%r484, %temp}, %fd1461;
	}
	mov.b32 	%r485, -1077;
$L__BB0_126:
	add.s32 	%r316, %r483, -1;
	setp.gt.u32 	%p99, %r316, 2146435070;
	@%p99 bra 	$L__BB0_130;
	shr.u32 	%r319, %r483, 20;
	add.s32 	%r486, %r485, %r319;
	and.b32  	%r320, %r483, 1048575;
	or.b32  	%r321, %r320, 1072693248;
	mov.b64 	%fd1462, {%r484, %r321};
	setp.lt.u32 	%p101, %r321, 1073127583;
	@%p101 bra 	$L__BB0_129;
	{
	.reg .b32 %temp; 
	mov.b64 	{%r322, %temp}, %fd1462;
	}
	{
	.reg .b32 %temp; 
	mov.b64 	{%temp, %r323}, %fd1462;
	}
	add.s32 	%r324, %r323, -1048576;
	mov.b64 	%fd1462, {%r322, %r324};
	add.s32 	%r486, %r486, 1;
$L__BB0_129:
	add.f64 	%fd912, %fd1462, 0dBFF0000000000000;
	add.f64 	%fd913, %fd1462, 0d3FF0000000000000;
	rcp.approx.ftz.f64 	%fd914, %fd913;
	neg.f64 	%fd915, %fd913;
	fma.rn.f64 	%fd916, %fd915, %fd914, 0d3FF0000000000000;
	fma.rn.f64 	%fd917, %fd916, %fd916, %fd916;
	fma.rn.f64 	%fd918, %fd917, %fd914, %fd914;
	mul.f64 	%fd919, %fd912, %fd918;
	fma.rn.f64 	%fd920, %fd912, %fd918, %fd919;
	mul.f64 	%fd921, %fd920, %fd920;
	fma.rn.f64 	%fd922, %fd921, 0d3EB1380B3AE80F1E, 0d3ED0EE258B7A8B04;
	fma.rn.f64 	%fd923, %fd922, %fd921, 0d3EF3B2669F02676F;
	fma.rn.f64 	%fd924, %fd923, %fd921, 0d3F1745CBA9AB0956;
	fma.rn.f64 	%fd925, %fd924, %fd921, 0d3F3C71C72D1B5154;
	fma.rn.f64 	%fd926, %fd925, %fd921, 0d3F624924923BE72D;
	fma.rn.f64 	%fd927, %fd926, %fd921, 0d3F8999999999A3C4;
	fma.rn.f64 	%fd928, %fd927, %fd921, 0d3FB5555555555554;
	sub.f64 	%fd929, %fd912, %fd920;
	add.f64 	%fd930, %fd929, %fd929;
	neg.f64 	%fd931, %fd920;
	fma.rn.f64 	%fd932, %fd931, %fd912, %fd930;
	mul.f64 	%fd933, %fd918, %fd932;
	mul.f64 	%fd934, %fd921, %fd928;
	fma.rn.f64 	%fd935, %fd934, %fd920, %fd933;
	xor.b32  	%r325, %r486, -2147483648;
	mov.b32 	%r326, 1127219200;
	mov.b64 	%fd936, {%r325, %r326};
	sub.f64 	%fd937, %fd936, %fd6;
	fma.rn.f64 	%fd938, %fd937, 0d3FE62E42FEFA39EF, %fd920;
	fma.rn.f64 	%fd939, %fd937, 0dBFE62E42FEFA39EF, %fd938;
	sub.f64 	%fd940, %fd939, %fd920;
	sub.f64 	%fd941, %fd935, %fd940;
	fma.rn.f64 	%fd942, %fd937, 0d3C7ABC9E3B39803F, %fd941;
	add.f64 	%fd1463, %fd938, %fd942;
	bra.uni 	$L__BB0_131;
$L__BB0_130:
	fma.rn.f64 	%fd911, %fd1461, 0d7FF0000000000000, 0d7FF0000000000000;
	{
	.reg .b32 %temp; 
	mov.b64 	{%temp, %r317}, %fd1461;
	}
	and.b32  	%r318, %r317, 2147483647;
	setp.eq.s32 	%p100, %r318, 0;
	selp.f64 	%fd1463, 0dFFF0000000000000, %fd911, %p100;
$L__BB0_131:
	ld.param.f64 	%fd1352, [_Z16multibrot_kerneljPhiidiiddhhhdldddhhhddddhhhhhhdddddd_param_16];
	mul.f64 	%fd943, %fd1463, 0d3FE0000000000000;
	add.f64 	%fd944, %fd943, 0d3FF0000000000000;
	sub.f64 	%fd945, %fd195, %fd196;
	mul.f64 	%fd946, %fd945, %fd944;
	mul.f64 	%fd947, %fd1424, %fd1414;
	mul.f64 	%fd948, %fd1423, %fd1413;
	sub.f64 	%fd949, %fd947, %fd948;
	mul.f64 	%fd950, %fd949, %fd943;
	sub.f64 	%fd951, %fd946, %fd950;
	mul.f64 	%fd952, %fd1418, %fd1432;
	fma.rn.f64 	%fd953, %fd1418, %fd1432, %fd952;
	mul.f64 	%fd954, %fd1424, %fd1413;
	fma.rn.f64 	%fd955, %fd1423, %fd1414, %fd954;
	mul.f64 	%fd956, %fd955, %fd943;
	mul.f64 	%fd957, %fd953, %fd944;
	sub.f64 	%fd958, %fd956, %fd957;
	mul.f64 	%fd959, %fd1424, %fd1418;
	mul.f64 	%fd960, %fd1423, %fd1432;
	sub.f64 	%fd961, %fd959, %fd960;
	mul.f64 	%fd962, %fd1424, %fd1432;
	fma.rn.f64 	%fd963, %fd1423, %fd1418, %fd962;
	mul.f64 	%fd964, %fd961, %fd951;
	mul.f64 	%fd965, %fd963, %fd958;
	sub.f64 	%fd966, %fd964, %fd965;
	mul.f64 	%fd967, %fd963, %fd951;
	fma.rn.f64 	%fd968, %fd961, %fd958, %fd967;
	mul.f64 	%fd969, %fd968, %fd968;
	fma.rn.f64 	%fd970, %fd966, %fd966, %fd969;
	sqrt.rn.f64 	%fd971, %fd970;
	div.rn.f64 	%fd972, %fd966, %fd971;
	div.rn.f64 	%fd973, %fd968, %fd971;
	mul.f64 	%fd974, %fd251, %fd973;
	fma.rn.f64 	%fd975, %fd248, %fd972, %fd974;
	add.f64 	%fd976, %fd1352, %fd975;
	add.f64 	%fd977, %fd1352, 0d3FF0000000000000;
	div.rn.f64 	%fd978, %fd976, %fd977;
	setp.lt.f64 	%p102, %fd978, 0d0000000000000000;
	setp.gt.f64 	%p103, %fd978, 0d3FF0000000000000;
	selp.f64 	%fd979, 0d3FF0000000000000, %fd978, %p103;
	selp.f64 	%fd980, 0d0000000000000000, %fd979, %p102;
	and.b16  	%rs37, %rs73, 255;
	cvt.rn.f64.u16 	%fd981, %rs37;
	mul.f64 	%fd982, %fd10, %fd981;
	min.f64 	%fd983, %fd982, 0d406FE00000000000;
	max.f64 	%fd984, %fd983, 0d0000000000000000;
	mul.f64 	%fd985, %fd316, %fd981;
	min.f64 	%fd986, %fd985, 0d406FE00000000000;
	max.f64 	%fd987, %fd986, 0d0000000000000000;
	sub.f64 	%fd988, %fd987, %fd984;
	fma.rn.f64 	%fd989, %fd988, %fd980, %fd984;
	cvt.rzi.u32.f64 	%r327, %fd989;
	cvt.u16.u32 	%rs73, %r327;
	and.b16  	%rs38, %rs74, 255;
	cvt.rn.f64.u16 	%fd990, %rs38;
	mul.f64 	%fd991, %fd10, %fd990;
	min.f64 	%fd992, %fd991, 0d406FE00000000000;
	max.f64 	%fd993, %fd992, 0d0000000000000000;
	mul.f64 	%fd994, %fd316, %fd990;
	min.f64 	%fd995, %fd994, 0d406FE00000000000;
	max.f64 	%fd996, %fd995, 0d0000000000000000;
	sub.f64 	%fd997, %fd996, %fd993;
	fma.rn.f64 	%fd998, %fd997, %fd980, %fd993;
	cvt.rzi.u32.f64 	%r328, %fd998;
	cvt.u16.u32 	%rs74, %r328;
	and.b16  	%rs39, %rs75, 255;
	cvt.rn.f64.u16 	%fd999, %rs39;
	mul.f64 	%fd1000, %fd10, %fd999;
	min.f64 	%fd1001, %fd1000, 0d406FE00000000000;
	max.f64 	%fd1002, %fd1001, 0d0000000000000000;
	mul.f64 	%fd1003, %fd316, %fd999;
	min.f64 	%fd1004, %fd1003, 0d406FE00000000000;
	max.f64 	%fd1005, %fd1004, 0d0000000000000000;
	sub.f64 	%fd1006, %fd1005, %fd1002;
	fma.rn.f64 	%fd1007, %fd1006, %fd980, %fd1002;
	cvt.rzi.u32.f64 	%r329, %fd1007;
	cvt.u16.u32 	%rs75, %r329;
$L__BB0_132:
	setp.eq.f64 	%p104, %fd325, 0d3FF0000000000000;
	@%p104 bra 	$L__BB0_169;
	abs.f64 	%fd260, %fd1374;
	abs.f64 	%fd261, %fd1421;
	setp.leu.f64 	%p105, %fd261, %fd260;
	setp.gt.f64 	%p106, %fd261, %fd260;
	selp.f64 	%fd262, %fd261, %fd260, %p106;
	selp.f64 	%fd1008, %fd260, %fd261, %p106;
	div.rn.f64 	%fd1009, %fd1008, %fd262;
	mul.f64 	%fd1010, %fd1009, %fd1009;
	fma.rn.f64 	%fd1011, %fd1010, 0dBEF53E1D2A25FF7E, 0d3F2D3B63DBB65B49;
	fma.rn.f64 	%fd1012, %fd1011, %fd1010, 0dBF5312788DDE082E;
	fma.rn.f64 	%fd1013, %fd1012, %fd1010, 0d3F6F9690C8249315;
	fma.rn.f64 	%fd1014, %fd1013, %fd1010, 0dBF82CF5AABC7CF0D;
	fma.rn.f64 	%fd1015, %fd1014, %fd1010, 0d3F9162B0B2A3BFDE;
	fma.rn.f64 	%fd1016, %fd1015, %fd1010, 0dBF9A7256FEB6FC6B;
	fma.rn.f64 	%fd1017, %fd1016, %fd1010, 0d3FA171560CE4A489;
	fma.rn.f64 	%fd1018, %fd1017, %fd1010, 0dBFA4F44D841450E4;
	fma.rn.f64 	%fd1019, %fd1018, %fd1010, 0d3FA7EE3D3F36BB95;
	fma.rn.f64 	%fd1020, %fd1019, %fd1010, 0dBFAAD32AE04A9FD1;
	fma.rn.f64 	%fd1021, %fd1020, %fd1010, 0d3FAE17813D66954F;
	fma.rn.f64 	%fd1022, %fd1021, %fd1010, 0dBFB11089CA9A5BCD;
	fma.rn.f64 	%fd1023, %fd1022, %fd1010, 0d3FB3B12B2DB51738;
	fma.rn.f64 	%fd1024, %fd1023, %fd1010, 0dBFB745D022F8DC5C;
	fma.rn.f64 	%fd1025, %fd1024, %fd1010, 0d3FBC71C709DFE927;
	fma.rn.f64 	%fd1026, %fd1025, %fd1010, 0dBFC2492491FA1744;
	fma.rn.f64 	%fd1027, %fd1026, %fd1010, 0d3FC99999999840D2;
	fma.rn.f64 	%fd1028, %fd1027, %fd1010, 0dBFD555555555544C;
	mul.f64 	%fd1029, %fd1010, %fd1028;
	fma.rn.f64 	%fd263, %fd1029, %fd1009, %fd1009;
	@%p105 bra 	$L__BB0_135;
	{
	.reg .b32 %temp; 
	mov.b64 	{%temp, %r331}, %fd1374;
	}
	setp.lt.s32 	%p108, %r331, 0;
	neg.f64 	%fd1032, %fd263;
	selp.f64 	%fd1033, %fd263, %fd1032, %p108;
	add.f64 	%fd1464, %fd1033, 0d3FF921FB54442D18;
	bra.uni 	$L__BB0_136;
$L__BB0_135:
	{
	.reg .b32 %temp; 
	mov.b64 	{%temp, %r330}, %fd1374;
	}
	setp.lt.s32 	%p107, %r330, 0;
	mov.f64 	%fd1030, 0d400921FB54442D18;
	sub.f64 	%fd1031, %fd1030, %fd263;
	selp.f64 	%fd1464, %fd1031, %fd263, %p107;
$L__BB0_136:
	setp.neu.f64 	%p109, %fd262, 0d0000000000000000;
	@%p109 bra 	$L__BB0_138;
	{
	.reg .b32 %temp; 
	mov.b64 	{%temp, %r333}, %fd1374;
	}
	setp.lt.s32 	%p112, %r333, 0;
	selp.f64 	%fd1465, 0d400921FB54442D18, 0d0000000000000000, %p112;
	bra.uni 	$L__BB0_139;
$L__BB0_138:
	setp.eq.f64 	%p110, %fd260, %fd261;
	{
	.reg .b32 %temp; 
	mov.b64 	{%temp, %r332}, %fd1374;
	}
	setp.lt.s32 	%p111, %r332, 0;
	selp.f64 	%fd1034, 0d4002D97C7F3321D2, 0d3FE921FB54442D18, %p111;
	selp.f64 	%fd1465, %fd1034, %fd1464, %p110;
$L__BB0_139:
	add.rn.f64 	%fd1035, %fd260, %fd261;
	setp.nan.f64 	%p113, %fd1035, %fd1035;
	copysign.f64 	%fd1036, %fd1421, %fd1465;
	selp.f64 	%fd1037, %fd1035, %fd1036, %p113;
	mul.f64 	%fd270, %fd324, %fd1037;
	abs.f64 	%fd271, %fd270;
	setp.neu.f64 	%p114, %fd271, 0d7FF0000000000000;
	@%p114 bra 	$L__BB0_141;
	mov.f64 	%fd1043, 0d0000000000000000;
	mul.rn.f64 	%fd1466, %fd270, %fd1043;
	mov.b32 	%r487, 0;
	bra.uni 	$L__BB0_143;
$L__BB0_141:
	mul.f64 	%fd1038, %fd270, 0d3FE45F306DC9C883;
	cvt.rni.s32.f64 	%r487, %fd1038;
	cvt.rn.f64.s32 	%fd1039, %r487;
	fma.rn.f64 	%fd1040, %fd1039, 0dBFF921FB54442D18, %fd270;
	fma.rn.f64 	%fd1041, %fd1039, 0dBC91A62633145C00, %fd1040;
	fma.rn.f64 	%fd1466, %fd1039, 0dB97B839A252049C0, %fd1041;
	setp.ltu.f64 	%p115, %fd271, 0d41E0000000000000;
	@%p115 bra 	$L__BB0_143;
	{ // callseq 7, 0
	.param .b64 param0;
	st.param.f64 	[param0], %fd270;
	.param .align 16 .b8 retval0[16];
	call.uni (retval0), 
	__internal_trig_reduction_slowpathd, 
	(
	param0
	);
	ld.param.f64 	%fd1466, [retval0];
	ld.param.b32 	%r487, [retval0+8];
	} // callseq 7
$L__BB0_143:
	setp.gt.u32 	%p116, %r2, 2146435070;
	shl.b32 	%r336, %r487, 6;
	cvt.u64.u32 	%rd40, %r336;
	and.b64  	%rd41, %rd40, 64;
	mov.u64 	%rd42, __cudart_sin_cos_coeffs;
	add.s64 	%rd43, %rd42, %rd41;
	mul.rn.f64 	%fd1044, %fd1466, %fd1466;
	and.b32  	%r337, %r487, 1;
	setp.eq.b32 	%p117, %r337, 1;
	selp.f64 	%fd1045, 0dBDA8FF8320FD8164, 0d3DE5DB65F9785EBA, %p117;
	ld.global.nc.v2.f64 	{%fd1046, %fd1047}, [%rd43];
	fma.rn.f64 	%fd1048, %fd1045, %fd1044, %fd1046;
	fma.rn.f64 	%fd1049, %fd1048, %fd1044, %fd1047;
	ld.global.nc.v2.f64 	{%fd1050, %fd1051}, [%rd43+16];
	fma.rn.f64 	%fd1052, %fd1049, %fd1044, %fd1050;
	fma.rn.f64 	%fd1053, %fd1052, %fd1044, %fd1051;
	ld.global.nc.v2.f64 	{%fd1054, %fd1055}, [%rd43+32];
	fma.rn.f64 	%fd1056, %fd1053, %fd1044, %fd1054;
	fma.rn.f64 	%fd1057, %fd1056, %fd1044, %fd1055;
	fma.rn.f64 	%fd1058, %fd1057, %fd1466, %fd1466;
	fma.rn.f64 	%fd1059, %fd1057, %fd1044, 0d3FF0000000000000;
	selp.f64 	%fd1060, %fd1059, %fd1058, %p117;
	and.b32  	%r338, %r487, 2;
	setp.eq.s32 	%p118, %r338, 0;
	mov.f64 	%fd1061, 0d0000000000000000;
	sub.f64 	%fd1062, %fd1061, %fd1060;
	selp.f64 	%fd1063, %fd1060, %fd1062, %p118;
	fma.rn.f64 	%fd1064, %fd1063, 0d3FE0000000000000, 0d3FE0000000000000;
	sub.f64 	%fd1065, %fd1409, %fd1064;
	cvt.rn.f64.u64 	%fd1066, %rd52;
	div.rn.f64 	%fd276, %fd1409, %fd1066;
	add.f64 	%fd1067, %fd1066, 0dBFF0000000000000;
	div.rn.f64 	%fd277, %fd1065, %fd1067;
	mov.f64 	%fd1467, %fd15;
	@%p116 bra 	$L__BB0_145;
	setp.gt.u32 	%p119, %r4, 1073127582;
	selp.f64 	%fd1068, %fd17, %fd16, %p119;
	selp.u32 	%r339, 1, 0, %p119;
	add.s32 	%r340, %r3, %r339;
	add.f64 	%fd1069, %fd1068, 0dBFF0000000000000;
	add.f64 	%fd1070, %fd1068, 0d3FF0000000000000;
	rcp.approx.ftz.f64 	%fd1071, %fd1070;
	neg.f64 	%fd1072, %fd1070;
	fma.rn.f64 	%fd1073, %fd1072, %fd1071, 0d3FF0000000000000;
	fma.rn.f64 	%fd1074, %fd1073, %fd1073, %fd1073;
	fma.rn.f64 	%fd1075, %fd1074, %fd1071, %fd1071;
	mul.f64 	%fd1076, %fd1069, %fd1075;
	fma.rn.f64 	%fd1077, %fd1069, %fd1075, %fd1076;
	mul.f64 	%fd1078, %fd1077, %fd1077;
	fma.rn.f64 	%fd1079, %fd1078, 0d3EB1380B3AE80F1E, 0d3ED0EE258B7A8B04;
	fma.rn.f64 	%fd1080, %fd1079, %fd1078, 0d3EF3B2669F02676F;
	fma.rn.f64 	%fd1081, %fd1080, %fd1078, 0d3F1745CBA9AB0956;
	fma.rn.f64 	%fd1082, %fd1081, %fd1078, 0d3F3C71C72D1B5154;
	fma.rn.f64 	%fd1083, %fd1082, %fd1078, 0d3F624924923BE72D;
	fma.rn.f64 	%fd1084, %fd1083, %fd1078, 0d3F8999999999A3C4;
	fma.rn.f64 	%fd1085, %fd1084, %fd1078, 0d3FB5555555555554;
	sub.f64 	%fd1086, %fd1069, %fd1077;
	add.f64 	%fd1087, %fd1086, %fd1086;
	neg.f64 	%fd1088, %fd1077;
	fma.rn.f64 	%fd1089, %fd1088, %fd1069, %fd1087;
	mul.f64 	%fd1090, %fd1075, %fd1089;
	mul.f64 	%fd1091, %fd1078, %fd1085;
	fma.rn.f64 	%fd1092, %fd1091, %fd1077, %fd1090;
	xor.b32  	%r341, %r340, -2147483648;
	mov.b32 	%r342, 1127219200;
	mov.b64 	%fd1093, {%r341, %r342};
	sub.f64 	%fd1094, %fd1093, %fd6;
	fma.rn.f64 	%fd1095, %fd1094, 0d3FE62E42FEFA39EF, %fd1077;
	fma.rn.f64 	%fd1096, %fd1094, 0dBFE62E42FEFA39EF, %fd1095;
	sub.f64 	%fd1097, %fd1096, %fd1077;
	sub.f64 	%fd1098, %fd1092, %fd1097;
	fma.rn.f64 	%fd1099, %fd1094, 0d3C7ABC9E3B39803F, %fd1098;
	add.f64 	%fd1467, %fd1095, %fd1099;
$L__BB0_145:
	add.f64 	%fd1468, %fd1467, %fd1467;
	{
	.reg .b32 %temp; 
	mov.b64 	{%temp, %r488}, %fd1468;
	}
	{
	.reg .b32 %temp; 
	mov.b64 	{%r489, %temp}, %fd1468;
	}
	setp.gt.s32 	%p120, %r488, 1048575;
	mov.b32 	%r490, -1023;
	@%p120 bra 	$L__BB0_147;
	mul.f64 	%fd1468, %fd1468, 0d4350000000000000;
	{
	.reg .b32 %temp; 
	mov.b64 	{%temp, %r488}, %fd1468;
	}
	{
	.reg .b32 %temp; 
	mov.b64 	{%r489, %temp}, %fd1468;
	}
	mov.b32 	%r490, -1077;
$L__BB0_147:
	add.s32 	%r345, %r488, -1;
	setp.gt.u32 	%p121, %r345, 2146435070;
	@%p121 bra 	$L__BB0_151;
	shr.u32 	%r348, %r488, 20;
	add.s32 	%r491, %r490, %r348;
	and.b32  	%r349, %r488, 1048575;
	or.b32  	%r350, %r349, 1072693248;
	mov.b64 	%fd1469, {%r489, %r350};
	setp.lt.u32 	%p123, %r350, 1073127583;
	@%p123 bra 	$L__BB0_150;
	{
	.reg .b32 %temp; 
	mov.b64 	{%r351, %temp}, %fd1469;
	}
	{
	.reg .b32 %temp; 
	mov.b64 	{%temp, %r352}, %fd1469;
	}
	add.s32 	%r353, %r352, -1048576;
	mov.b64 	%fd1469, {%r351, %r353};
	add.s32 	%r491, %r491, 1;
$L__BB0_150:
	add.f64 	%fd1101, %fd1469, 0dBFF0000000000000;
	add.f64 	%fd1102, %fd1469, 0d3FF0000000000000;
	rcp.approx.ftz.f64 	%fd1103, %fd1102;
	neg.f64 	%fd1104, %fd1102;
	fma.rn.f64 	%fd1105, %fd1104, %fd1103, 0d3FF0000000000000;
	fma.rn.f64 	%fd1106, %fd1105, %fd1105, %fd1105;
	fma.rn.f64 	%fd1107, %fd1106, %fd1103, %fd1103;
	mul.f64 	%fd1108, %fd1101, %fd1107;
	fma.rn.f64 	%fd1109, %fd1101, %fd1107, %fd1108;
	mul.f64 	%fd1110, %fd1109, %fd1109;
	fma.rn.f64 	%fd1111, %fd1110, 0d3EB1380B3AE80F1E, 0d3ED0EE258B7A8B04;
	fma.rn.f64 	%fd1112, %fd1111, %fd1110, 0d3EF3B2669F02676F;
	fma.rn.f64 	%fd1113, %fd1112, %fd1110, 0d3F1745CBA9AB0956;
	fma.rn.f64 	%fd1114, %fd1113, %fd1110, 0d3F3C71C72D1B5154;
	fma.rn.f64 	%fd1115, %fd1114, %fd1110, 0d3F624924923BE72D;
	fma.rn.f64 	%fd1116, %fd1115, %fd1110, 0d3F8999999999A3C4;
	fma.rn.f64 	%fd1117, %fd1116, %fd1110, 0d3FB5555555555554;
	sub.f64 	%fd1118, %fd1101, %fd1109;
	add.f64 	%fd1119, %fd1118, %fd1118;
	neg.f64 	%fd1120, %fd1109;
	fma.rn.f64 	%fd1121, %fd1120, %fd1101, %fd1119;
	mul.f64 	%fd1122, %fd1107, %fd1121;
	mul.f64 	%fd1123, %fd1110, %fd1117;
	fma.rn.f64 	%fd1124, %fd1123, %fd1109, %fd1122;
	xor.b32  	%r354, %r491, -2147483648;
	mov.b32 	%r355, 1127219200;
	mov.b64 	%fd1125, {%r354, %r355};
	sub.f64 	%fd1126, %fd1125, %fd6;
	fma.rn.f64 	%fd1127, %fd1126, 0d3FE62E42FEFA39EF, %fd1109;
	fma.rn.f64 	%fd1128, %fd1126, 0dBFE62E42FEFA39EF, %fd1127;
	sub.f64 	%fd1129, %fd1128, %fd1109;
	sub.f64 	%fd1130, %fd1124, %fd1129;
	fma.rn.f64 	%fd1131, %fd1126, 0d3C7ABC9E3B39803F, %fd1130;
	add.f64 	%fd1470, %fd1127, %fd1131;
	bra.uni 	$L__BB0_152;
$L__BB0_151:
	fma.rn.f64 	%fd1100, %fd1468, 0d7FF0000000000000, 0d7FF0000000000000;
	{
	.reg .b32 %temp; 
	mov.b64 	{%temp, %r346}, %fd1468;
	}
	and.b32  	%r347, %r346, 2147483647;
	setp.eq.s32 	%p122, %r347, 0;
	selp.f64 	%fd1470, 0dFFF0000000000000, %fd1100, %p122;
$L__BB0_152:
	setp.gt.u32 	%p124, %r5, 2146435070;
	mov.f64 	%fd1471, %fd18;
	@%p124 bra 	$L__BB0_154;
	setp.gt.u32 	%p125, %r7, 1073127582;
	selp.f64 	%fd1132, %fd20, %fd19, %p125;
	selp.u32 	%r356, 1, 0, %p125;
	add.s32 	%r357, %r6, %r356;
	add.f64 	%fd1133, %fd1132, 0dBFF0000000000000;
	add.f64 	%fd1134, %fd1132, 0d3FF0000000000000;
	rcp.approx.ftz.f64 	%fd1135, %fd1134;
	neg.f64 	%fd1136, %fd1134;
	fma.rn.f64 	%fd1137, %fd1136, %fd1135, 0d3FF0000000000000;
	fma.rn.f64 	%fd1138, %fd1137, %fd1137, %fd1137;
	fma.rn.f64 	%fd1139, %fd1138, %fd1135, %fd1135;
	mul.f64 	%fd1140, %fd1133, %fd1139;
	fma.rn.f64 	%fd1141, %fd1133, %fd1139, %fd1140;
	mul.f64 	%fd1142, %fd1141, %fd1141;
	fma.rn.f64 	%fd1143, %fd1142, 0d3EB1380B3AE80F1E, 0d3ED0EE258B7A8B04;
	fma.rn.f64 	%fd1144, %fd1143, %fd1142, 0d3EF3B2669F02676F;
	fma.rn.f64 	%fd1145, %fd1144, %fd1142, 0d3F1745CBA9AB0956;
	fma.rn.f64 	%fd1146, %fd1145, %fd1142, 0d3F3C71C72D1B5154;
	fma.rn.f64 	%fd1147, %fd1146, %fd1142, 0d3F624924923BE72D;
	fma.rn.f64 	%fd1148, %fd1147, %fd1142, 0d3F8999999999A3C4;
	fma.rn.f64 	%fd1149, %fd1148, %fd1142, 0d3FB5555555555554;
	sub.f64 	%fd1150, %fd1133, %fd1141;
	add.f64 	%fd1151, %fd1150, %fd1150;
	neg.f64 	%fd1152, %fd1141;
	fma.rn.f64 	%fd1153, %fd1152, %fd1133, %fd1151;
	mul.f64 	%fd1154, %fd1139, %fd1153;
	mul.f64 	%fd1155, %fd1142, %fd1149;
	fma.rn.f64 	%fd1156, %fd1155, %fd1141, %fd1154;
	xor.b32  	%r358, %r357, -2147483648;
	mov.b32 	%r359, 1127219200;
	mov.b64 	%fd1157, {%r358, %r359};
	sub.f64 	%fd1158, %fd1157, %fd6;
	fma.rn.f64 	%fd1159, %fd1158, 0d3FE62E42FEFA39EF, %fd1141;
	fma.rn.f64 	%fd1160, %fd1158, 0dBFE62E42FEFA39EF, %fd1159;
	sub.f64 	%fd1161, %fd1160, %fd1141;
	sub.f64 	%fd1162, %fd1156, %fd1161;
	fma.rn.f64 	%fd1163, %fd1158, 0d3C7ABC9E3B39803F, %fd1162;
	add.f64 	%fd1471, %fd1159, %fd1163;
$L__BB0_154:
	mul.f64 	%fd1164, %fd1471, 0d3C695355BAAAFAD3;
	fma.rn.f64 	%fd291, %fd1471, 0d3FDBCB7B1526E50E, %fd1164;
	mul.f64 	%fd1165, %fd1470, 0d3C695355BAAAFAD3;
	fma.rn.f64 	%fd1166, %fd1470, 0d3FDBCB7B1526E50E, %fd1165;
	div.rn.f64 	%fd292, %fd1166, %fd291;
	mul.f64 	%fd1167, %fd1421, %fd1421;
	fma.rn.f64 	%fd1472, %fd1374, %fd1374, %fd1167;
	{
	.reg .b32 %temp; 
	mov.b64 	{%temp, %r492}, %fd1472;
	}
	{
	.reg .b32 %temp; 
	mov.b64 	{%r493, %temp}, %fd1472;
	}
	setp.gt.s32 	%p126, %r492, 1048575;
	mov.b32 	%r494, -1023;
	@%p126 bra 	$L__BB0_156;
	mul.f64 	%fd1472, %fd1472, 0d4350000000000000;
	{
	.reg .b32 %temp; 
	mov.b64 	{%temp, %r492}, %fd1472;
	}
	{
	.reg .b32 %temp; 
	mov.b64 	{%r493, %temp}, %fd1472;
	}
	mov.b32 	%r494, -1077;
$L__BB0_156:
	add.s32 	%r362, %r492, -1;
	setp.gt.u32 	%p127, %r362, 2146435070;
	@%p127 bra 	$L__BB0_160;
	shr.u32 	%r365, %r492, 20;
	add.s32 	%r495, %r494, %r365;
	and.b32  	%r366, %r492, 1048575;
	or.b32  	%r367, %r366, 1072693248;
	mov.b64 	%fd1473, {%r493, %r367};
	setp.lt.u32 	%p129, %r367, 1073127583;
	@%p129 bra 	$L__BB0_159;
	{
	.reg .b32 %temp; 
	mov.b64 	{%r368, %temp}, %fd1473;
	}
	{
	.reg .b32 %temp; 
	mov.b64 	{%temp, %r369}, %fd1473;
	}
	add.s32 	%r370, %r369, -1048576;
	mov.b64 	%fd1473, {%r368, %r370};
	add.s32 	%r495, %r495, 1;
$L__BB0_159:
	add.f64 	%fd1169, %fd1473, 0dBFF0000000000000;
	add.f64 	%fd1170, %fd1473, 0d3FF0000000000000;
	rcp.approx.ftz.f64 	%fd1171, %fd1170;
	neg.f64 	%fd1172, %fd1170;
	fma.rn.f64 	%fd1173, %fd1172, %fd1171, 0d3FF0000000000000;
	fma.rn.f64 	%fd1174, %fd1173, %fd1173, %fd1173;
	fma.rn.f64 	%fd1175, %fd1174, %fd1171, %fd1171;
	mul.f64 	%fd1176, %fd1169, %fd1175;
	fma.rn.f64 	%fd1177, %fd1169, %fd1175, %fd1176;
	mul.f64 	%fd1178, %fd1177, %fd1177;
	fma.rn.f64 	%fd1179, %fd1178, 0d3EB1380B3AE80F1E, 0d3ED0EE258B7A8B04;
	fma.rn.f64 	%fd1180, %fd1179, %fd1178, 0d3EF3B2669F02676F;
	fma.rn.f64 	%fd1181, %fd1180, %fd1178, 0d3F1745CBA9AB0956;
	fma.rn.f64 	%fd1182, %fd1181, %fd1178, 0d3F3C71C72D1B5154;
	fma.rn.f64 	%fd1183, %fd1182, %fd1178, 0d3F624924923BE72D;
	fma.rn.f64 	%fd1184, %fd1183, %fd1178, 0d3F8999999999A3C4;
	fma.rn.f64 	%fd1185, %fd1184, %fd1178, 0d3FB5555555555554;
	sub.f64 	%fd1186, %fd1169, %fd1177;
	add.f64 	%fd1187, %fd1186, %fd1186;
	neg.f64 	%fd1188, %fd1177;
	fma.rn.f64 	%fd1189, %fd1188, %fd1169, %fd1187;
	mul.f64 	%fd1190, %fd1175, %fd1189;
	mul.f64 	%fd1191, %fd1178, %fd1185;
	fma.rn.f64 	%fd1192, %fd1191, %fd1177, %fd1190;
	xor.b32  	%r371, %r495, -2147483648;
	mov.b32 	%r372, 1127219200;
	mov.b64 	%fd1193, {%r371, %r372};
	sub.f64 	%fd1194, %fd1193, %fd6;
	fma.rn.f64 	%fd1195, %fd1194, 0d3FE62E42FEFA39EF, %fd1177;
	fma.rn.f64 	%fd1196, %fd1194, 0dBFE62E42FEFA39EF, %fd1195;
	sub.f64 	%fd1197, %fd1196, %fd1177;
	sub.f64 	%fd1198, %fd1192, %fd1197;
	fma.rn.f64 	%fd1199, %fd1194, 0d3C7ABC9E3B39803F, %fd1198;
	add.f64 	%fd1474, %fd1195, %fd1199;
	bra.uni 	$L__BB0_161;
$L__BB0_160:
	fma.rn.f64 	%fd1168, %fd1472, 0d7FF0000000000000, 0d7FF0000000000000;
	{
	.reg .b32 %temp; 
	mov.b64 	{%temp, %r363}, %fd1472;
	}
	and.b32  	%r364, %r363, 2147483647;
	setp.eq.s32 	%p128, %r364, 0;
	selp.f64 	%fd1474, 0dFFF0000000000000, %fd1168, %p128;
$L__BB0_161:
	mul.f64 	%fd1475, %fd1474, 0d3FE0000000000000;
	{
	.reg .b32 %temp; 
	mov.b64 	{%temp, %r496}, %fd1475;
	}
	{
	.reg .b32 %temp; 
	mov.b64 	{%r497, %temp}, %fd1475;
	}
	setp.gt.s32 	%p130, %r496, 1048575;
	mov.b32 	%r498, -1023;
	@%p130 bra 	$L__BB0_163;
	mul.f64 	%fd1475, %fd1475, 0d4350000000000000;
	{
	.reg .b32 %temp; 
	mov.b64 	{%temp, %r496}, %fd1475;
	}
	{
	.reg .b32 %temp; 
	mov.b64 	{%r497, %temp}, %fd1475;
	}
	mov.b32 	%r498, -1077;
$L__BB0_163:
	add.s32 	%r375, %r496, -1;
	setp.gt.u32 	%p131, %r375, 2146435070;
	@%p131 bra 	$L__BB0_167;
	shr.u32 	%r378, %r496, 20;
	add.s32 	%r499, %r498, %r378;
	and.b32  	%r379, %r496, 1048575;
	or.b32  	%r380, %r379, 1072693248;
	mov.b64 	%fd1476, {%r497, %r380};
	setp.lt.u32 	%p133, %r380, 1073127583;
	@%p133 bra 	$L__BB0_166;
	{
	.reg .b32 %temp; 
	mov.b64 	{%r381, %temp}, %fd1476;
	}
	{
	.reg .b32 %temp; 
	mov.b64 	{%temp, %r382}, %fd1476;
	}
	add.s32 	%r383, %r382, -1048576;
	mov.b64 	%fd1476, {%r381, %r383};
	add.s32 	%r499, %r499, 1;
$L__BB0_166:
	add.f64 	%fd1201, %fd1476, 0dBFF0000000000000;
	add.f64 	%fd1202, %fd1476, 0d3FF0000000000000;
	rcp.approx.ftz.f64 	%fd1203, %fd1202;
	neg.f64 	%fd1204, %fd1202;
	fma.rn.f64 	%fd1205, %fd1204, %fd1203, 0d3FF0000000000000;
	fma.rn.f64 	%fd1206, %fd1205, %fd1205, %fd1205;
	fma.rn.f64 	%fd1207, %fd1206, %fd1203, %fd1203;
	mul.f64 	%fd1208, %fd1201, %fd1207;
	fma.rn.f64 	%fd1209, %fd1201, %fd1207, %fd1208;
	mul.f64 	%fd1210, %fd1209, %fd1209;
	fma.rn.f64 	%fd1211, %fd1210, 0d3EB1380B3AE80F1E, 0d3ED0EE258B7A8B04;
	fma.rn.f64 	%fd1212, %fd1211, %fd1210, 0d3EF3B2669F02676F;
	fma.rn.f64 	%fd1213, %fd1212, %fd1210, 0d3F1745CBA9AB0956;
	fma.rn.f64 	%fd1214, %fd1213, %fd1210, 0d3F3C71C72D1B5154;
	fma.rn.f64 	%fd1215, %fd1214, %fd1210, 0d3F624924923BE72D;
	fma.rn.f64 	%fd1216, %fd1215, %fd1210, 0d3F8999999999A3C4;
	fma.rn.f64 	%fd1217, %fd1216, %fd1210, 0d3FB5555555555554;
	sub.f64 	%fd1218, %fd1201, %fd1209;
	add.f64 	%fd1219, %fd1218, %fd1218;
	neg.f64 	%fd1220, %fd1209;
	fma.rn.f64 	%fd1221, %fd1220, %fd1201, %fd1219;
	mul.f64 	%fd1222, %fd1207, %fd1221;
	mul.f64 	%fd1223, %fd1210, %fd1217;
	fma.rn.f64 	%fd1224, %fd1223, %fd1209, %fd1222;
	xor.b32  	%r384, %r499, -2147483648;
	mov.b32 	%r385, 1127219200;
	mov.b64 	%fd1225, {%r384, %r385};
	sub.f64 	%fd1226, %fd1225, %fd6;
	fma.rn.f64 	%fd1227, %fd1226, 0d3FE62E42FEFA39EF, %fd1209;
	fma.rn.f64 	%fd1228, %fd1226, 0dBFE62E42FEFA39EF, %fd1227;
	sub.f64 	%fd1229, %fd1228, %fd1209;
	sub.f64 	%fd1230, %fd1224, %fd1229;
	fma.rn.f64 	%fd1231, %fd1226, 0d3C7ABC9E3B39803F, %fd1230;
	add.f64 	%fd1477, %fd1227, %fd1231;
	bra.uni 	$L__BB0_168;
$L__BB0_167:
	fma.rn.f64 	%fd1200, %fd1475, 0d7FF0000000000000, 0d7FF0000000000000;
	{
	.reg .b32 %temp; 
	mov.b64 	{%temp, %r376}, %fd1475;
	}
	and.b32  	%r377, %r376, 2147483647;
	setp.eq.s32 	%p132, %r377, 0;
	selp.f64 	%fd1477, 0dFFF0000000000000, %fd1200, %p132;
$L__BB0_168:
	mul.f64 	%fd1232, %fd1477, 0d3C695355BAAAFAD3;
	fma.rn.f64 	%fd1233, %fd1477, 0d3FDBCB7B1526E50E, %fd1232;
	div.rn.f64 	%fd1234, %fd1233, %fd291;
	add.f64 	%fd1235, %fd292, 0dBFF0000000000000;
	sub.f64 	%fd1236, %fd1235, %fd1234;
	mov.f64 	%fd1237, 0d3FF0000000000000;
	sub.f64 	%fd1238, %fd1237, %fd1236;
	mul.f64 	%fd1239, %fd277, %fd1238;
	fma.rn.f64 	%fd1240, %fd276, %fd1236, %fd1239;
	setp.lt.f64 	%p134, %fd1240, 0d0000000000000000;
	setp.gt.f64 	%p135, %fd1240, 0d3FF0000000000000;
	selp.f64 	%fd1241, 0d3FF0000000000000, %fd1240, %p135;
	selp.f64 	%fd1242, 0d0000000000000000, %fd1241, %p134;
	and.b16  	%rs40, %rs73, 255;
	cvt.rn.f64.u16 	%fd1243, %rs40;
	mul.f64 	%fd1244, %fd325, %fd1243;
	min.f64 	%fd1245, %fd1244, 0d406FE00000000000;
	max.f64 	%fd1246, %fd1245, 0d0000000000000000;
	cvt.rzi.u32.f64 	%r386, %fd1246;
	and.b16  	%rs41, %rs74, 255;
	cvt.rn.f64.u16 	%fd1247, %rs41;
	mul.f64 	%fd1248, %fd325, %fd1247;
	min.f64 	%fd1249, %fd1248, 0d406FE00000000000;
	max.f64 	%fd1250, %fd1249, 0d0000000000000000;
	cvt.rzi.u32.f64 	%r387, %fd1250;
	and.b16  	%rs42, %rs75, 255;
	cvt.rn.f64.u16 	%fd1251, %rs42;
	mul.f64 	%fd1252, %fd325, %fd1251;
	min.f64 	%fd1253, %fd1252, 0d406FE00000000000;
	max.f64 	%fd1254, %fd1253, 0d0000000000000000;
	cvt.rzi.u32.f64 	%r388, %fd1254;
	mul.f64 	%fd1255, %fd11, %fd1243;
	min.f64 	%fd1256, %fd1255, 0d406FE00000000000;
	max.f64 	%fd1257, %fd1256, 0d0000000000000000;
	cvt.rzi.u32.f64 	%r389, %fd1257;
	cvt.u16.u32 	%rs43, %r389;
	and.b16  	%rs44, %rs43, 255;
	mul.f64 	%fd1258, %fd11, %fd1247;
	min.f64 	%fd1259, %fd1258, 0d406FE00000000000;
	max.f64 	%fd1260, %fd1259, 0d0000000000000000;
	cvt.rzi.u32.f64 	%r390, %fd1260;
	cvt.u16.u32 	%rs45, %r390;
	and.b16  	%rs46, %rs45, 255;
	mul.f64 	%fd1261, %fd11, %fd1251;
	min.f64 	%fd1262, %fd1261, 0d406FE00000000000;
	max.f64 	%fd1263, %fd1262, 0d0000000000000000;
	cvt.rzi.u32.f64 	%r391, %fd1263;
	cvt.u16.u32 	%rs47, %r391;
	and.b16  	%rs48, %rs47, 255;
	cvt.rn.f64.u16 	%fd1264, %rs44;
	and.b32  	%r392, %r386, 255;
	and.b32  	%r393, %r389, 255;
	sub.s32 	%r394, %r392, %r393;
	cvt.rn.f64.s32 	%fd1265, %r394;
	fma.rn.f64 	%fd1266, %fd1242, %fd1265, %fd1264;
	cvt.rzi.u32.f64 	%r395, %fd1266;
	cvt.u16.u32 	%rs73, %r395;
	cvt.rn.f64.u16 	%fd1267, %rs46;
	and.b32  	%r396, %r387, 255;
	and.b32  	%r397, %r390, 255;
	sub.s32 	%r398, %r396, %r397;
	cvt.rn.f64.s32 	%fd1268, %r398;
	fma.rn.f64 	%fd1269, %fd1242, %fd1268, %fd1267;
	cvt.rzi.u32.f64 	%r399, %fd1269;
	cvt.u16.u32 	%rs74, %r399;
	cvt.rn.f64.u16 	%fd1270, %rs48;
	and.b32  	%r400, %r388, 255;
	and.b32  	%r401, %r391, 255;
	sub.s32 	%r402, %r400, %r401;
	cvt.rn.f64.s32 	%fd1271, %r402;
	fma.rn.f64 	%fd1272, %fd1242, %fd1271, %fd1270;
	cvt.rzi.u32.f64 	%r403, %fd1272;
	cvt.u16.u32 	%rs75, %r403;
$L__BB0_169:
	ld.param.f64 	%fd1350, [_Z16multibrot_kerneljPhiidiiddhhhdldddhhhddddhhhhhhdddddd_param_12];
	setp.leu.f64 	%p136, %fd1350, 0d0000000000000000;
	@%p136 bra 	$L__BB0_172;
	ld.param.f64 	%fd1351, [_Z16multibrot_kerneljPhiidiiddhhhdldddhhhddddhhhhhhdddddd_param_12];
	div.rn.f64 	%fd311, %fd197, %fd1351;
	setp.geu.f64 	%p137, %fd311, 0d3FF0000000000000;
	@%p137 bra 	$L__BB0_172;
	ld.param.u8 	%rs51, [_Z16multibrot_kerneljPhiidiiddhhhdldddhhhddddhhhhhhdddddd_param_11];
	ld.param.u8 	%rs50, [_Z16multibrot_kerneljPhiidiiddhhhdldddhhhddddhhhhhhdddddd_param_10];
	ld.param.u8 	%rs49, [_Z16multibrot_kerneljPhiidiiddhhhdldddhhhddddhhhhhhdddddd_param_9];
	cvt.u32.u16 	%r404, %rs73;
	and.b32  	%r405, %r404, 255;
	cvt.u32.u16 	%r406, %rs49;
	sub.s32 	%r407, %r405, %r406;
	cvt.rn.f64.s32 	%fd1273, %r407;
	cvt.rn.f64.u16 	%fd1274, %rs49;
	fma.rn.f64 	%fd1275, %fd311, %fd1273, %fd1274;
	cvt.rzi.u32.f64 	%r408, %fd1275;
	cvt.u16.u32 	%rs73, %r408;
	cvt.u32.u16 	%r409, %rs74;
	and.b32  	%r410, %r409, 255;
	cvt.u32.u16 	%r411, %rs50;
	sub.s32 	%r412, %r410, %r411;
	cvt.rn.f64.s32 	%fd1276, %r412;
	cvt.rn.f64.u16 	%fd1277, %rs50;
	fma.rn.f64 	%fd1278, %fd311, %fd1276, %fd1277;
	cvt.rzi.u32.f64 	%r413, %fd1278;
	cvt.u16.u32 	%rs74, %r413;
	cvt.u32.u16 	%r414, %rs75;
	and.b32  	%r415, %r414, 255;
	cvt.u32.u16 	%r416, %rs51;
	sub.s32 	%r417, %r415, %r416;
	cvt.rn.f64.s32 	%fd1279, %r417;
	cvt.rn.f64.u16 	%fd1280, %rs51;
	fma.rn.f64 	%fd1281, %fd311, %fd1279, %fd1280;
	cvt.rzi.u32.f64 	%r418, %fd1281;
	cvt.u16.u32 	%rs75, %r418;
$L__BB0_172:
	shl.b32 	%r419, %r10, 2;
	cvt.u64.u32 	%rd44, %r419;
	add.s64 	%rd45, %rd1, %rd44;
	st.global.u8 	[%rd45], %rs73;
	st.global.u8 	[%rd45+1], %rs74;
	st.global.u8 	[%rd45+2], %rs75;
$L__BB0_173:
	add.s32 	%r445, %r445, 1;
	setp.ne.s32 	%p144, %r445, %r150;
	@%p144 bra 	$L__BB0_2;
$L__BB0_174:
	ret;

}
.func  (.param .align 16 .b8 func_retval0[16]) __internal_trig_reduction_slowpathd(
	.param .b64 __internal_trig_reduction_slowpathd_param_0
)
{
	.local .align 8 .b8 	__local_depot1[40];
	.reg .b64 	%SP;
	.reg .b64 	%SPL;
	.reg .pred 	%p<10>;
	.reg .b32 	%r<47>;
	.reg .b64 	%rd<74>;
	.reg .b64 	%fd<5>;

	mov.u64 	%SPL, __local_depot1;
	ld.param.f64 	%fd4, [__internal_trig_reduction_slowpathd_param_0];
	add.u64 	%rd1, %SPL, 0;
	{
	.reg .b32 %temp; 
	mov.b64 	{%temp, %r1}, %fd4;
	}
	shr.u32 	%r2, %r1, 20;
	and.b32  	%r3, %r2, 2047;
	setp.eq.s32 	%p1, %r3, 2047;
	mov.b32 	%r46, 0;
	@%p1 bra 	$L__BB1_9;
	add.s32 	%r20, %r3, -1024;
	mov.b64 	%rd20, %fd4;
	shl.b64 	%rd2, %rd20, 11;
	shr.u32 	%r4, %r20, 6;
	sub.s32 	%r45, 15, %r4;
	sub.s32 	%r21, 19, %r4;
	setp.lt.u32 	%p2, %r20, 128;
	selp.b32 	%r6, 18, %r21, %p2;
	setp.ge.s32 	%p3, %r45, %r6;
	mov.b64 	%rd70, 0;
	@%p3 bra 	$L__BB1_4;
	add.s32 	%r23, %r6, %r4;
	neg.s32 	%r43, %r23;
	or.b64  	%rd3, %rd2, -9223372036854775808;
	mov.b64 	%rd70, 0;
	mov.b32 	%r42, 0;
	mov.u64 	%rd25, __cudart_i2opi_d;
	mov.u32 	%r44, %r45;
$L__BB1_3:
	.pragma "nounroll";
	mul.wide.s32 	%rd22, %r42, 8;
	add.s64 	%rd23, %rd1, %rd22;
	mul.wide.s32 	%rd24, %r44, 8;
	add.s64 	%rd26, %rd25, %rd24;
	ld.global.nc.u64 	%rd27, [%rd26];
	{
	.reg .u32 %r0, %r1, %r2, %r3, %alo, %ahi, %blo, %bhi, %clo, %chi;
	mov.b64 	{%alo,%ahi}, %rd27;
	mov.b64 	{%blo,%bhi}, %rd3;
	mov.b64 	{%clo,%chi}, %rd70;
	mad.lo.cc.u32 	%r0, %alo, %blo, %clo;
	madc.hi.cc.u32 	%r1, %alo, %blo, %chi;
	madc.hi.u32 	%r2, %alo, %bhi, 0;
	mad.lo.cc.u32 	%r1, %alo, %bhi, %r1;
	madc.hi.cc.u32 	%r2, %ahi, %blo, %r2;
	madc.hi.u32 	%r3, %ahi, %bhi, 0;
	mad.lo.cc.u32 	%r1, %ahi, %blo, %r1;
	madc.lo.cc.u32 	%r2, %ahi, %bhi, %r2;
	addc.u32 	%r3, %r3, 0;
	mov.b64 	%rd28, {%r0,%r1};
	mov.b64 	%rd70, {%r2,%r3};
	}
	st.local.u64 	[%rd23], %rd28;
	add.s32 	%r44, %r44, 1;
	add.s32 	%r43, %r43, 1;
	add.s32 	%r42, %r42, 1;
	setp.ne.s32 	%p4, %r43, -15;
	mov.u32 	%r45, %r6;
	@%p4 bra 	$L__BB1_3;
$L__BB1_4:
	cvt.s64.s32 	%rd29, %r45;
	cvt.u64.u32 	%rd30, %r4;
	add.s64 	%rd31, %rd30, %rd29;
	shl.b64 	%rd32, %rd31, 3;
	add.s64 	%rd33, %rd1, %rd32;
	st.local.u64 	[%rd33+-120], %rd70;
	and.b32  	%r15, %r2, 63;
	ld.local.u64 	%rd72, [%rd1+16];
	ld.local.u64 	%rd71, [%rd1+24];
	setp.eq.s32 	%p5, %r15, 0;
	@%p5 bra 	$L__BB1_6;
	shl.b64 	%rd34, %rd71, %r15;
	shr.u64 	%rd35, %rd72, 1;
	xor.b32  	%r24, %r15, 63;
	shr.u64 	%rd36, %rd35, %r24;
	or.b64  	%rd71, %rd34, %rd36;
	ld.local.u64 	%rd37, [%rd1+8];
	shl.b64 	%rd38, %rd72, %r15;
	shr.u64 	%rd39, %rd37, 1;
	shr.u64 	%rd40, %rd39, %r24;
	or.b64  	%rd72, %rd38, %rd40;
$L__BB1_6:
	and.b32  	%r25, %r1, -2147483648;
	shr.u64 	%rd41, %rd71, 62;
	cvt.u32.u64 	%r26, %rd41;
	mov.b64 	{%r27, %r28}, %rd71;
	mov.b64 	{%r29, %r30}, %rd72;
	shf.l.wrap.b32 	%r31, %r30, %r27, 2;
	shf.l.wrap.b32 	%r32, %r27, %r28, 2;
	mov.b64 	%rd42, {%r31, %r32};
	shl.b64 	%rd43, %rd72, 2;
	shr.u64 	%rd44, %rd42, 63;
	cvt.u32.u64 	%r33, %rd44;
	add.s32 	%r34, %r33, %r26;
	setp.eq.s32 	%p6, %r25, 0;
	neg.s32 	%r35, %r34;
	selp.b32 	%r46, %r34, %r35, %p6;
	setp.gt.s64 	%p7, %rd42, -1;
	mov.b64 	%rd45, 0;
	{
	.reg .u32 %r0, %r1, %r2, %r3, %a0, %a1, %a2, %a3, %b0, %b1, %b2, %b3;
	mov.b64 	{%a0,%a1}, %rd45;
	mov.b64 	{%a2,%a3}, %rd45;
	mov.b64 	{%b0,%b1}, %rd43;
	mov.b64 	{%b2,%b3}, %rd42;
	sub.cc.u32 	%r0, %a0, %b0;
	subc.cc.u32 	%r1, %a1, %b1;
	subc.cc.u32 	%r2, %a2, %b2;
	subc.u32 	%r3, %a3, %b3;
	mov.b64 	%rd46, {%r0,%r1};
	mov.b64 	%rd47, {%r2,%r3};
	}
	xor.b32  	%r36, %r25, -2147483648;
	selp.b64 	%rd73, %rd42, %rd47, %p7;
	selp.b64 	%rd14, %rd43, %rd46, %p7;
	selp.b32 	%r17, %r25, %r36, %p7;
	clz.b64 	%r37, %rd73;
	cvt.u64.u32 	%rd15, %r37;
	setp.eq.s32 	%p8, %r37, 0;
	@%p8 bra 	$L__BB1_8;
	cvt.u32.u64 	%r38, %rd15;
	and.b32  	%r39, %r38, 63;
	shl.b64 	%rd48, %rd73, %r39;
	shr.u64 	%rd49, %rd14, 1;
	not.b32 	%r40, %r38;
	and.b32  	%r41, %r40, 63;
	shr.u64 	%rd50, %rd49, %r41;
	or.b64  	%rd73, %rd48, %rd50;
$L__BB1_8:
	mov.b64 	%rd51, -3958705157555305931;
	{
	.reg .u32 %r0, %r1, %r2, %r3, %alo, %ahi, %blo, %bhi;
	mov.b64 	{%alo,%ahi}, %rd73;
	mov.b64 	{%blo,%bhi}, %rd51;
	mul.lo.u32 	%r0, %alo, %blo;
	mul.hi.u32 	%r1, %alo, %blo;
	mad.lo.cc.u32 	%r1, %alo, %bhi, %r1;
	madc.hi.u32 	%r2, %alo, %bhi, 0;
	mad.lo.cc.u32 	%r1, %ahi, %blo, %r1;
	madc.hi.cc.u32 	%r2, %ahi, %blo, %r2;
	madc.hi.u32 	%r3, %ahi, %bhi, 0;
	mad.lo.cc.u32 	%r2, %ahi, %bhi, %r2;
	addc.u32 	%r3, %r3, 0;
	mov.b64 	%rd52, {%r0,%r1};
	mov.b64 	%rd53, {%r2,%r3};
	}
	setp.gt.s64 	%p9, %rd53, 0;
	{
	.reg .u32 %r0, %r1, %r2, %r3, %a0, %a1, %a2, %a3, %b0, %b1, %b2, %b3;
	mov.b64 	{%a0,%a1}, %rd52;
	mov.b64 	{%a2,%a3}, %rd53;
	mov.b64 	{%b0,%b1}, %rd52;
	mov.b64 	{%b2,%b3}, %rd53;
	add.cc.u32 	%r0, %a0, %b0;
	addc.cc.u32 	%r1, %a1, %b1;
	addc.cc.u32 	%r2, %a2, %b2;
	addc.u32 	%r3, %a3, %b3;
	mov.b64 	%rd54, {%r0,%r1};
	mov.b64 	%rd55, {%r2,%r3};
	}
	selp.b64 	%rd56, %rd55, %rd53, %p9;
	selp.s64 	%rd57, -1, 0, %p9;
	sub.s64 	%rd58, %rd57, %rd15;
	cvt.u64.u32 	%rd59, %r17;
	shl.b64 	%rd60, %rd59, 32;
	add.s64 	%rd61, %rd56, 1;
	shr.u64 	%rd62, %rd61, 10;
	add.s64 	%rd63, %rd62, 1;
	shr.u64 	%rd64, %rd63, 1;
	shl.b64 	%rd65, %rd58, 52;
	add.s64 	%rd66, %rd65, %rd64;
	add.s64 	%rd67, %rd66, 4602678819172646912;
	or.b64  	%rd68, %rd67, %rd60;
	mov.b64 	%fd4, %rd68;
$L__BB1_9:
	st.param.f64 	[func_retval0], %fd4;
	st.param.b32 	[func_retval0+8], %r46;
	ret;

}


// ===== COMPILED SASS (sm_100) =====

	.target	sm_100

	.elftype	@"ET_EXEC"


//--------------------- .note.nv.tkinfo           --------------------------
	.section	.note.nv.tkinfo,"",@"SHT_NOTE"
	.sectionflags	@"SHF_NOTE_NV_TKINFO"
	.tkinfo
        /*0018*/ 	.word	0x00000002
        /*0030*/ 	.string	""
        /*0030*/ 	.string	"ptxas"
        /*0030*/ 	.string	"Cuda compilation tools, release 13.0, V13.0.88"
        /*0030*/ 	.string	"Build cuda_13.0.r13.0/compiler.36424714_0"
        /*0030*/ 	.string	"-arch sm_100 -m 64 "



//--------------------- .note.nv.cuinfo           --------------------------
	.section	.note.nv.cuinfo,"",@"SHT_NOTE"
	.sectionflags	@"SHF_NOTE_NV_CUINFO"
        /*0018*/ 	.short	0x0002
        /*001a*/ 	.short	0x0064
        /*001c*/ 	.short	0x0082
	.zero		2


//--------------------- .nv.info                  --------------------------
	.section	.nv.info,"",@"SHT_CUDA_INFO"
	.align	4


	//----- nvinfo : EIATTR_REGCOUNT
	.align		4
        /*0000*/ 	.byte	0x04, 0x2f
        /*0002*/ 	.short	(.L_3 - .L_2)
	.align		4
.L_2:
        /*0004*/ 	.word	index@(_Z16multibrot_kerneljPhiidiiddhhhdldddhhhddddhhhhhhdddddd)
        /*0008*/ 	.word	0x0000005a


	//----- nvinfo : EIATTR_FRAME_SIZE
	.align		4
.L_3:
        /*000c*/ 	.byte	0x04, 0x11
        /*000e*/ 	.short	(.L_5 - .L_4)
	.align		4
.L_4:
        /*0010*/ 	.word	index@($_Z16multibrot_kerneljPhiidiiddhhhdldddhhhddddhhhhhhdddddd$__internal_trig_reduction_slowpathd)
        /*0014*/ 	.word	0x00000028


	//----- nvinfo : EIATTR_FRAME_SIZE
	.align		4
.L_5:
        /*0018*/ 	.byte	0x04, 0x11
        /*001a*/ 	.short	(.L_7 - .L_6)
	.align		4
.L_6:
        /*001c*/ 	.word	index@($__internal_1_$__cuda_sm20_dsqrt_rn_f64_mediumpath_v1)
        /*0020*/ 	.word	0x00000028


	//----- nvinfo : EIATTR_FRAME_SIZE
	.align		4
.L_7:
        /*0024*/ 	.byte	0x04, 0x11
        /*0026*/ 	.short	(.L_9 - .L_8)
	.align		4
.L_8:
        /*0028*/ 	.word	index@($__internal_0_$__cuda_sm20_div_rn_f64_full)
        /*002c*/ 	.word	0x00000028


	//----- nvinfo : EIATTR_FRAME_SIZE
	.align		4
.L_9:
        /*0030*/ 	.byte	0x04, 0x11
        /*0032*/ 	.short	(.L_11 - .L_10)
	.align		4
.L_10:
        /*0034*/ 	.word	index@(_Z16multibrot_kerneljPhiidiiddhhhdldddhhhddddhhhhhhdddddd)
        /*0038*/ 	.word	0x00000028


	//----- nvinfo : EIATTR_MIN_STACK_SIZE
	.align		4
.L_11:
        /*003c*/ 	.byte	0x04, 0x12
        /*003e*/ 	.short	(.L_13 - .L_12)
	.align		4
.L_12:
        /*0040*/ 	.word	index@(_Z16multibrot_kerneljPhiidiiddhhhdldddhhhddddhhhhhhdddddd)
        /*0044*/ 	.word	0x00000028
.L_13:


//--------------------- .nv.compat                --------------------------
	.section	.nv.compat,"",@"SHT_CUDA_COMPAT_INFO"
	.align	4
        /*0000*/ 	.byte	0x02, 0x09, 0x00, 0x00, 0x02, 0x02, 0x01, 0x00, 0x02, 0x05, 0x05, 0x00, 0x03, 0x07, 0x01, 0x01
        /*0010*/ 	.byte	0x02, 0x03, 0x00, 0x00, 0x02, 0x06, 0x01, 0x00, 0x04, 0x0b, 0x08, 0x00, 0x01, 0x00, 0x00, 0x00
        /*0020*/ 	.byte	0x00, 0x00, 0x00, 0x00


//--------------------- .nv.info._Z16multibrot_kerneljPhiidiiddhhhdldddhhhddddhhhhhhdddddd --------------------------
	.section	.nv.info._Z16multibrot_kerneljPhiidiiddhhhdldddhhhddddhhhhhhdddddd,"",@"SHT_CUDA_INFO"
	.sectionflags	@""
	.align	4


	//----- nvinfo : EIATTR_CUDA_API_VERSION
	.align		4
        /*0000*/ 	.byte	0x04, 0x37
        /*0002*/ 	.short	(.L_15 - .L_14)
.L_14:
        /*0004*/ 	.word	0x00000082


	//----- nvinfo : EIATTR_KPARAM_INFO
	.align		4
.L_15:
        /*0008*/ 	.byte	0x04, 0x17
        /*000a*/ 	.short	(.L_17 - .L_16)
.L_16:
        /*000c*/ 	.word	0x00000000
        /*0010*/ 	.short	0x0023
        /*0012*/ 	.short	0x00c0
        /*0014*/ 	.byte	0x00, 0xf0, 0x21, 0x00


	//----- nvinfo : EIATTR_KPARAM_INFO
	.align		4
.L_17:
        /*0018*/ 	.byte	0x04, 0x17
        /*001a*/ 	.short	(.L_19 - .L_18)
.L_18:
        /*001c*/ 	.word	0x00000000
        /*0020*/ 	.short	0x0022
        /*0022*/ 	.short	0x00b8
        /*0024*/ 	.byte	0x00, 0xf0, 0x21, 0x00


	//----- nvinfo : EIATTR_KPARAM_INFO
	.align		4
.L_19:
        /*0028*/ 	.byte	0x04, 0x17
        /*002a*/ 	.short	(.L_21 - .L_20)
.L_20:
        /*002c*/ 	.word	0x00000000
        /*0030*/ 	.short	0x0021
        /*0032*/ 	.short	0x00b0
        /*0034*/ 	.byte	0x00, 0xf0, 0x21, 0x00


	//----- nvinfo : EIATTR_KPARAM_INFO
	.align		4
.L_21:
        /*0038*/ 	.byte	0x04, 0x17
        /*003a*/ 	.short	(.L_23 - .L_22)
.L_22:
        /*003c*/ 	.word	0x00000000
        /*0040*/ 	.short	0x0020
        /*0042*/ 	.short	0x00a8
        /*0044*/ 	.byte	0x00, 0xf0, 0x21, 0x00


	//----- nvinfo : EIATTR_KPARAM_INFO
	.align		4
.L_23:
        /*0048*/ 	.byte	0x04, 0x17
        /*004a*/ 	.short	(.L_25 - .L_24)
.L_24:
        /*004c*/ 	.word	0x00000000
        /*0050*/ 	.short	0x001f
        /*0052*/ 	.short	0x00a0
        /*0054*/ 	.byte	0x00, 0xf0, 0x21, 0x00


	//----- nvinfo : EIATTR_KPARAM_INFO
	.align		4
.L_25:
        /*0058*/ 	.byte	0x04, 0x17
        /*005a*/ 	.short	(.L_27 - .L_26)
.L_26:
        /*005c*/ 	.word	0x00000000
        /*0060*/ 	.short	0x001e
        /*0062*/ 	.short	0x0098
        /*0064*/ 	.byte	0x00, 0xf0, 0x21, 0x00


	//----- nvinfo : EIATTR_KPARAM_INFO
	.align		4
.L_27:
        /*0068*/ 	.byte	0x04, 0x17
        /*006a*/ 	.short	(.L_29 - .L_28)
.L_28:
        /*006c*/ 	.word	0x00000000
        /*0070*/ 	.short	0x001d
        /*0072*/ 	.short	0x0095
        /*0074*/ 	.byte	0x00, 0xf0, 0x05, 0x00


	//----- nvinfo : EIATTR_KPARAM_INFO
	.align		4
.L_29:
        /*0078*/ 	.byte	0x04, 0x17
        /*007a*/ 	.short	(.L_31 - .L_30)
.L_30:
        /*007c*/ 	.word	0x00000000
        /*0080*/ 	.short	0x001c
        /*0082*/ 	.short	0x0094
        /*0084*/ 	.byte	0x00, 0xf0, 0x05, 0x00


	//----- nvinfo : EIATTR_KPARAM_INFO
	.align		4
.L_31:
        /*0088*/ 	.byte	0x04, 0x17
        /*008a*/ 	.short	(.L_33 - .L_32)
.L_32:
        /*008c*/ 	.word	0x00000000
        /*0090*/ 	.short	0x001b
        /*0092*/ 	.short	0x0093
        /*0094*/ 	.byte	0x00, 0xf0, 0x05, 0x00


	//----- nvinfo : EIATTR_KPARAM_INFO
	.align		4
.L_33:
        /*0098*/ 	.byte	0x04, 0x17
        /*009a*/ 	.short	(.L_35 - .L_34)
.L_34:
        /*009c*/ 	.word	0x00000000
        /*00a0*/ 	.short	0x001a
        /*00a2*/ 	.short	0x0092
        /*00a4*/ 	.byte	0x00, 0xf0, 0x05, 0x00


	//----- nvinfo : EIATTR_KPARAM_INFO
	.align		4
.L_35:
        /*00a8*/ 	.byte	0x04, 0x17
        /*00aa*/ 	.short	(.L_37 - .L_36)
.L_36:
        /*00ac*/ 	.word	0x00000000
        /*00b0*/ 	.short	0x0019
        /*00b2*/ 	.short	0x0091
        /*00b4*/ 	.byte	0x00, 0xf0, 0x05, 0x00


	//----- nvinfo : EIATTR_KPARAM_INFO
	.align		4
.L_37:
        /*00b8*/ 	.byte	0x04, 0x17
        /*00ba*/ 	.short	(.L_39 - .L_38)
.L_38:
        /*00bc*/ 	.word	0x00000000
        /*00c0*/ 	.short	0x0018
        /*00c2*/ 	.short	0x0090
        /*00c4*/ 	.byte	0x00, 0xf0, 0x05, 0x00


	//----- nvinfo : EIATTR_KPARAM_INFO
	.align		4
.L_39:
        /*00c8*/ 	.byte	0x04, 0x17
        /*00ca*/ 	.short	(.L_41 - .L_40)
.L_40:
        /*00cc*/ 	.word	0x00000000
        /*00d0*/ 	.short	0x0017
        /*00d2*/ 	.short	0x0088
        /*00d4*/ 	.byte	0x00, 0xf0, 0x21, 0x00


	//----- nvinfo : EIATTR_KPARAM_INFO
	.align		4
.L_41:
        /*00d8*/ 	.byte	0x04, 0x17
        /*00da*/ 	.short	(.L_43 - .L_42)
.L_42:
        /*00dc*/ 	.word	0x00000000
        /*00e0*/ 	.short	0x0016
        /*00e2*/ 	.short	0x0080
        /*00e4*/ 	.byte	0x00, 0xf0, 0x21, 0x00


	//----- nvinfo : EIATTR_KPARAM_INFO
	.align		4
.L_43:
        /*00e8*/ 	.byte	0x04, 0x17
        /*00ea*/ 	.short	(.L_45 - .L_44)
.L_44:
        /*00ec*/ 	.word	0x00000000
        /*00f0*/ 	.short	0x0015
        /*00f2*/ 	.short	0x0078
        /*00f4*/ 	.byte	0x00, 0xf0, 0x21, 0x00


	//----- nvinfo : EIATTR_KPARAM_INFO
	.align		4
.L_45:
        /*00f8*/ 	.byte	0x04, 0x17
        /*00fa*/ 	.short	(.L_47 - .L_46)
.L_46:
        /*00fc*/ 	.word	0x00000000
        /*0100*/ 	.short	0x0014
        /*0102*/ 	.short	0x0070
        /*0104*/ 	.byte	0x00, 0xf0, 0x21, 0x00


	//----- nvinfo : EIATTR_KPARAM_INFO
	.align		4
.L_47:
        /*0108*/ 	.byte	0x04, 0x17
        /*010a*/ 	.short	(.L_49 - .L_48)
.L_48:
        /*010c*/ 	.word	0x00000000
        /*0110*/ 	.short	0x0013
        /*0112*/ 	.short	0x006a
        /*0114*/ 	.byte	0x00, 0xf0, 0x05, 0x00


	//----- nvinfo : EIATTR_KPARAM_INFO
	.align		4
.L_49:
        /*0118*/ 	.byte	0x04, 0x17
        /*011a*/ 	.short	(.L_51 - .L_50)
.L_50:
        /*011c*/ 	.word	0x00000000
        /*0120*/ 	.short	0x0012
        /*0122*/ 	.short	0x0069
        /*0124*/ 	.byte	0x00, 0xf0, 0x05, 0x00


	//----- nvinfo : EIATTR_KPARAM_INFO
	.align		4
.L_51:
        /*0128*/ 	.byte	0x04, 0x17
        /*012a*/ 	.short	(.L_53 - .L_52)
.L_52:
        /*012c*/ 	.word	0x00000000
        /*0130*/ 	.short	0x0011
        /*0132*/ 	.short	0x0068
        /*0134*/ 	.byte	0x00, 0xf0, 0x05, 0x00


	//----- nvinfo : EIATTR_KPARAM_INFO
	.align		4
.L_53:
        /*0138*/ 	.byte	0x04, 0x17
        /*013a*/ 	.short	(.L_55 - .L_54)
.L_54:
        /*013c*/ 	.word	0x00000000
        /*0140*/ 	.short	0x0010
        /*0142*/ 	.short	0x0060
        /*0144*/ 	.byte	0x00, 0xf0, 0x21, 0x00


	//----- nvinfo : EIATTR_KPARAM_INFO
	.align		4
.L_55:
        /*0148*/ 	.byte	0x04, 0x17
        /*014a*/ 	.short	(.L_57 - .L_56)
.L_56:
        /*014c*/ 	.word	0x00000000
        /*0150*/ 	.short	0x000f
        /*0152*/ 	.short	0x0058
        /*0154*/ 	.byte	0x00, 0xf0, 0x21, 0x00


	//----- nvinfo : EIATTR_KPARAM_INFO
	.align		4
.L_57:
        /*0158*/ 	.byte	0x04, 0x17
        /*015a*/ 	.short	(.L_59 - .L_58)
.L_58:
        /*015c*/ 	.word	0x00000000
        /*0160*/ 	.short	0x000e
        /*0162*/ 	.short	0x0050
        /*0164*/ 	.byte	0x00, 0xf0, 0x21, 0x00


	//----- nvinfo : EIATTR_KPARAM_INFO
	.align		4
.L_59:
        /*0168*/ 	.byte	0x04, 0x17
        /*016a*/ 	.short	(.L_61 - .L_60)
.L_60:
        /*016c*/ 	.word	0x00000000
        /*0170*/ 	.short	0x000d
        /*0172*/ 	.short	0x0048
        /*0174*/ 	.byte	0x00, 0xf0, 0x21, 0x00


	//----- nvinfo : EIATTR_KPARAM_INFO
	.align		4
.L_61:
        /*0178*/ 	.byte	0x04, 0x17
        /*017a*/ 	.short	(.L_63 - .L_62)
.L_62:
        /*017c*/ 	.word	0x00000000
        /*0180*/ 	.short	0x000c
        /*0182*/ 	.short	0x0040
        /*0184*/ 	.byte	0x00, 0xf0, 0x21, 0x00


	//----- nvinfo : EIATTR_KPARAM_INFO
	.align		4
.L_63:
        /*0188*/ 	.byte	0x04, 0x17
        /*018a*/ 	.short	(.L_65 - .L_64)
.L_64:
        /*018c*/ 	.word	0x00000000
        /*0190*/ 	.short	0x000b
        /*0192*/ 	.short	0x003a
        /*0194*/ 	.byte	0x00, 0xf0, 0x05, 0x00


	//----- nvinfo : EIATTR_KPARAM_INFO
	.align		4
.L_65:
        /*0198*/ 	.byte	0x04, 0x17
        /*019a*/ 	.short	(.L_67 - .L_66)
.L_66:
        /*019c*/ 	.word	0x00000000
        /*01a0*/ 	.short	0x000a
        /*01a2*/ 	.short	0x0039
        /*01a4*/ 	.byte	0x00, 0xf0, 0x05, 0x00


	//----- nvinfo : EIATTR_KPARAM_INFO
	.align		4
.L_67:
        /*01a8*/ 	.byte	0x04, 0x17
        /*01aa*/ 	.short	(.L_69 - .L_68)
.L_68:
        /*01ac*/ 	.word	0x00000000
        /*01b0*/ 	.short	0x0009
        /*01b2*/ 	.short	0x0038
        /*01b4*/ 	.byte	0x00, 0xf0, 0x05, 0x00


	//----- nvinfo : EIATTR_KPARAM_INFO
	.align		4
.L_69:
        /*01b8*/ 	.byte	0x04, 0x17
        /*01ba*/ 	.short	(.L_71 - .L_70)
.L_70:
        /*01bc*/ 	.word	0x00000000
        /*01c0*/ 	.short	0x0008
        /*01c2*/ 	.short	0x0030
        /*01c4*/ 	.byte	0x00, 0xf0, 0x21, 0x00


	//----- nvinfo : EIATTR_KPARAM_INFO
	.align		4
.L_71:
        /*01c8*/ 	.byte	0x04, 0x17
        /*01ca*/ 	.short	(.L_73 - .L_72)
.L_72:
        /*01cc*/ 	.word	0x00000000
        /*01d0*/ 	.short	0x0007
        /*01d2*/ 	.short	0x0028
        /*01d4*/ 	.byte	0x00, 0xf0, 0x21, 0x00


	//----- nvinfo : EIATTR_KPARAM_INFO
	.align		4
.L_73:
        /*01d8*/ 	.byte	0x04, 0x17
        /*01da*/ 	.short	(.L_75 - .L_74)
.L_74:
        /*01dc*/ 	.word	0x00000000
        /*01e0*/ 	.short	0x0006
        /*01e2*/ 	.short	0x0024
        /*01e4*/ 	.byte	0x00, 0xf0, 0x11, 0x00


	//----- nvinfo : EIATTR_KPARAM_INFO
	.align		4
.L_75:
        /*01e8*/ 	.byte	0x04, 0x17
        /*01ea*/ 	.short	(.L_77 - .L_76)
.L_76:
        /*01ec*/ 	.word	0x00000000
        /*01f0*/ 	.short	0x0005
        /*01f2*/ 	.short	0x0020
        /*01f4*/ 	.byte	0x00, 0xf0, 0x11, 0x00


	//----- nvinfo : EIATTR_KPARAM_INFO
	.align		4
.L_77:
        /*01f8*/ 	.byte	0x04, 0x17
        /*01fa*/ 	.short	(.L_79 - .L_78)
.L_78:
        /*01fc*/ 	.word	0x00000000
        /*0200*/ 	.short	0x0004
        /*0202*/ 	.short	0x0018
        /*0204*/ 	.byte	0x00, 0xf0, 0x21, 0x00


	//----- nvinfo : EIATTR_KPARAM_INFO
	.align		4
.L_79:
        /*0208*/ 	.byte	0x04, 0x17
        /*020a*/ 	.short	(.L_81 - .L_80)
.L_80:
        /*020c*/ 	.word	0x00000000
        /*0210*/ 	.short	0x0003
        /*0212*/ 	.short	0x0014
        /*0214*/ 	.byte	0x00, 0xf0, 0x11, 0x00


	//----- nvinfo : EIATTR_KPARAM_INFO
	.align		4
.L_81:
        /*0218*/ 	.byte	0x04, 0x17
        /*021a*/ 	.short	(.L_83 - .L_82)
.L_82:
        /*021c*/ 	.word	0x00000000
        /*0220*/ 	.short	0x0002
        /*0222*/ 	.short	0x0010
        /*0224*/ 	.byte	0x00, 0xf0, 0x11, 0x00


	//----- nvinfo : EIATTR_KPARAM_INFO
	.align		4
.L_83:
        /*0228*/ 	.byte	0x04, 0x17
        /*022a*/ 	.short	(.L_85 - .L_84)
.L_84:
        /*022c*/ 	.word	0x00000000
        /*0230*/ 	.short	0x0001
        /*0232*/ 	.short	0x0008
        /*0234*/ 	.byte	0x00, 0xf5, 0x21, 0x00


	//----- nvinfo : EIATTR_KPARAM_INFO
	.align		4
.L_85:
        /*0238*/ 	.byte	0x04, 0x17
        /*023a*/ 	.short	(.L_87 - .L_86)
.L_86:
        /*023c*/ 	.word	0x00000000
        /*0240*/ 	.short	0x0000
        /*0242*/ 	.short	0x0000
        /*0244*/ 	.byte	0x00, 0xf0, 0x11, 0x00


	//----- nvinfo : EIATTR_SPARSE_MMA_MASK
	.align		4
.L_87:
        /*0248*/ 	.byte	0x03, 0x50
        /*024a*/ 	.short	0x0000


	//----- nvinfo : EIATTR_MAXREG_COUNT
	.align		4
        /*024c*/ 	.byte	0x03, 0x1b
        /*024e*/ 	.short	0x00ff


	//----- nvinfo : EIATTR_MERCURY_ISA_VERSION
	.align		4
        /*0250*/ 	.byte	0x03, 0x5f
        /*0252*/ 	.short	0x0101


	//----- nvinfo : EIATTR_VRC_CTA_INIT_COUNT
	.align		4
        /*0254*/ 	.byte	0x02, 0x4a
	.zero		1
	.zero		1


	//----- nvinfo : EIATTR_EXIT_INSTR_OFFSETS
	.align		4
        /*0258*/ 	.byte	0x04, 0x1c
        /*025a*/ 	.short	(.L_89 - .L_88)


	//   ....[0]....
.L_88:
        /*025c*/ 	.word	0x00000040


	//   ....[1]....
        /*0260*/ 	.word	0x000007e0


	//   ....[2]....
        /*0264*/ 	.word	0x0000dad0


	//----- nvinfo : EIATTR_CRS_STACK_SIZE
	.align		4
.L_89:
        /*0268*/ 	.byte	0x04, 0x1e
        /*026a*/ 	.short	(.L_91 - .L_90)
.L_90:
        /*026c*/ 	.word	0x00000000


	//----- nvinfo : EIATTR_CBANK_PARAM_SIZE
	.align		4
.L_91:
        /*0270*/ 	.byte	0x03, 0x19
        /*0272*/ 	.short	0x00c8


	//----- nvinfo : EIATTR_PARAM_CBANK
	.align		4
        /*0274*/ 	.byte	0x04, 0x0a
        /*0276*/ 	.short	(.L_93 - .L_92)
	.align		4
.L_92:
        /*0278*/ 	.word	index@(.nv.constant0._Z16multibrot_kerneljPhiidiiddhhhdldddhhhddddhhhhhhdddddd)
        /*027c*/ 	.short	0x0380
        /*027e*/ 	.short	0x00c8


	//----- nvinfo : EIATTR_SW_WAR
	.align		4
.L_93:
        /*0280*/ 	.byte	0x04, 0x36
        /*0282*/ 	.short	(.L_95 - .L_94)
.L_94:
        /*0284*/ 	.word	0x00000008
.L_95:


//--------------------- .nv.callgraph             --------------------------
	.section	.nv.callgraph,"",@"SHT_CUDA_CALLGRAPH"
	.align	4
	.sectionentsize	8
	.align		4
        /*0000*/ 	.word	0x00000000
	.align		4
        /*0004*/ 	.word	0xffffffff
	.align		4
        /*0008*/ 	.word	0x00000000
	.align		4
        /*000c*/ 	.word	0xfffffffe
	.align		4
        /*0010*/ 	.word	0x00000000
	.align		4
        /*0014*/ 	.word	0xfffffffd
	.align		4
        /*0018*/ 	.word	0x00000000
	.align		4
        /*001c*/ 	.word	0xfffffffc


//--------------------- .nv.constant4             --------------------------
	.section	.nv.constant4,"a",@progbits
	.align	8
	.align		8
.nv.constant4:
        /*0000*/ 	.dword	__cudart_i2opi_d
	.align		8
        /*0008*/ 	.dword	__cudart_sin_cos_coeffs


//--------------------- .text._Z16multibrot_kerneljPhiidiiddhhhdldddhhhddddhhhhhhdddddd --------------------------
	.section	.text._Z16multibrot_kerneljPhiidiiddhhhdldddhhhddddhhhhhhdddddd,"ax",@progbits
	.align	128
        .global         _Z16multibrot_kerneljPhiidiiddhhhdldddhhhddddhhhhhhdddddd
        .type           _Z16multibrot_kerneljPhiidiiddhhhdldddhhhddddhhhhhhdddddd,@function
        .size           _Z16multibrot_kerneljPhiidiiddhhhdldddhhhddddhhhhhhdddddd,(.L_x_171 - _Z16multibrot_kerneljPhiidiiddhhhdldddhhhddddhhhhhhdddddd)
        .other          _Z16multibrot_kerneljPhiidiiddhhhdldddhhhddddhhhhhhdddddd,@"STO_CUDA_ENTRY STV_DEFAULT"
_Z16multibrot_kerneljPhiidiiddhhhdldddhhhddddhhhhhhdddddd:
.text._Z16multibrot_kerneljPhiidiiddhhhdldddhhhddddhhhhhhdddddd:
[----:B------:R-:W0:Y:S01]  /*0000*/  LDC R1, c[0x0][0x37c] ;  /* 0x0000df00ff017b82 */ /* 0x000e220000000800 */
[----:B------:R-:W1:Y:S01]  /*0010*/  LDCU UR4, c[0x0][0x380] ;  /* 0x00007000ff0477ac */ /* 0x000e620008000800 */
[----:B0-----:R-:W-:Y:S01]  /*0020*/  VIADD R1, R1, 0xffffffd8 ;  /* 0xffffffd801017836 */ /* 0x001fe20000000000 */
[----:B-1----:R-:W-:-:S13]  /*0030*/  ISETP.NE.AND P0, PT, RZ, UR4, PT ;  /* 0x00000004ff007c0c */ /* 0x002fda000bf05270 */
[----:B------:R-:W-:Y:S05]  /*0040*/  @!P0 EXIT ;  /* 0x000000000000894d */ /* 0x000fea0003800000 */
[----:B------:R-:W0:Y:S01]  /*0050*/  MUFU.RCP64H R3, 360 ;  /* 0x4076800000037908 */ /* 0x000e220000001800 */
[----:B------:R-:W-:Y:S01]  /*0060*/  IMAD.MOV.U32 R8, RZ, RZ, 0x0 ;  /* 0x00000000ff087424 */ /* 0x000fe200078e00ff */
[----:B------:R-:W1:Y:S01]  /*0070*/  LDC.64 R6, c[0x0][0x3d8] ;  /* 0x0000f600ff067b82 */ /* 0x000e620000000a00 */
[----:B------:R-:W-:Y:S01]  /*0080*/  IMAD.MOV.U32 R9, RZ, RZ, 0x40768000 ;  /* 0x40768000ff097424 */ /* 0x000fe200078e00ff */
[----:B------:R-:W-:Y:S01]  /*0090*/  UMOV UR4, 0x54442d18 ;  /* 0x54442d1800047882 */ /* 0x000fe20000000000 */
[----:B------:R-:W-:Y:S01]  /*00a0*/  IMAD.MOV.U32 R2, RZ, RZ, 0x1 ;  /* 0x00000001ff027424 */ /* 0x000fe200078e00ff */
[----:B------:R-:W-:Y:S01]  /*00b0*/  UMOV UR5, 0x400921fb ;  /* 0x400921fb00057882 */ /* 0x000fe20000000000 */
[----:B------:R-:W2:Y:S01]  /*00c0*/  LDCU.U8 UR8, c[0x0][0x415] ;  /* 0x000082a0ff0877ac */ /* 0x000ea20008000000 */
[----:B------:R-:W3:Y:S01]  /*00d0*/  LDCU.U8 UR9, c[0x0][0x412] ;  /* 0x00008240ff0977ac */ /* 0x000ee20008000000 */
[----:B------:R-:W4:Y:S02]  /*00e0*/  LDCU.U8 UR10, c[0x0][0x411] ;  /* 0x00008220ff0a77ac */ /* 0x000f240008000000 */
[----:B0-----:R-:W-:Y:S01]  /*00f0*/  DFMA R4, R2, -R8, 1 ;  /* 0x3ff000000204742b */ /* 0x001fe20000000808 */
[----:B------:R-:W0:Y:S07]  /*0100*/  LDCU.U8 UR11, c[0x0][0x410] ;  /* 0x00008200ff0b77ac */ /* 0x000e2e0008000000 */
[----:B------:R-:W-:-:S08]  /*0110*/  DFMA R4, R4, R4, R4 ;  /* 0x000000040404722b */ /* 0x000fd00000000004 */
[----:B------:R-:W-:Y:S02]  /*0120*/  DFMA R4, R2, R4, R2 ;  /* 0x000000040204722b */ /* 0x000fe40000000002 */
[----:B-1----:R-:W-:-:S06]  /*0130*/  DADD R2, R6, R6 ;  /* 0x0000000006027229 */ /* 0x002fcc0000000006 */
[----:B------:R-:W-:Y:S02]  /*0140*/  DFMA R6, R4, -R8, 1 ;  /* 0x3ff000000406742b */ /* 0x000fe40000000808 */
[----:B------:R-:W-:Y:S01]  /*0150*/  DMUL R38, R2, UR4 ;  /* 0x0000000402267c28 */ /* 0x000fe20008000000 */
[----:B------:R-:W1:Y:S01]  /*0160*/  LDCU.U8 UR5, c[0x0][0x414] ;  /* 0x00008280ff0577ac */ /* 0x000e620008000000 */
[----:B------:R-:W0:Y:S04]  /*0170*/  LDCU.U8 UR4, c[0x0][0x413] ;  /* 0x00008260ff0477ac */ /* 0x000e280008000000 */
[----:B------:R-:W-:Y:S01]  /*0180*/  DFMA R6, R4, R6, R4 ;  /* 0x000000060406722b */ /* 0x000fe20000000004 */
[----:B------:R-:W5:Y:S03]  /*0190*/  LDC.64 R4, c[0x0][0x3a8] ;  /* 0x0000ea00ff047b82 */ /* 0x000f660000000a00 */
[----:B------:R-:W-:-:S04]  /*01a0*/  FSETP.GEU.AND P1, PT, |R39|, 6.5827683646048100446e-37, PT ;  /* 0x036000002700780b */ /* 0x000fc80003f2e200 */
[----:B------:R-:W-:-:S08]  /*01b0*/  DMUL R34, R38, R6 ;  /* 0x0000000626227228 */ /* 0x000fd00000000000 */
[----:B------:R-:W-:-:S08]  /*01c0*/  DFMA R2, R34, -360, R38 ;  /* 0xc07680002202782b */ /* 0x000fd00000000026 */
[----:B------:R-:W-:Y:S02]  /*01d0*/  DFMA R34, R6, R2, R34 ;  /* 0x000000020622722b */ /* 0x000fe40000000022 */
[----:B-----5:R-:W-:-:S08]  /*01e0*/  DMUL R4, R4, R4 ;  /* 0x0000000404047228 */ /* 0x020fd00000000000 */
[----:B------:R-:W-:Y:S02]  /*01f0*/  FFMA R0, RZ, 3.8515625, R35 ;  /* 0x40768000ff007823 */ /* 0x000fe40000000023 */
[----:B------:R-:W-:Y:S02]  /*0200*/  R2UR UR12, R4 ;  /* 0x00000000040c72ca */ /* 0x000fe400000e0000 */
[----:B------:R-:W-:Y:S02]  /*0210*/  R2UR UR13, R5 ;  /* 0x00000000050d72ca */ /* 0x000fe400000e0000 */
[----:B------:R-:W-:-:S13]  /*0220*/  FSETP.GT.AND P0, PT, |R0|, 1.469367938527859385e-39, PT ;  /* 0x001000000000780b */ /* 0x000fda0003f04200 */
[----:B01234-:R-:W-:Y:S05]  /*0230*/  @P0 BRA P1, `(.L_x_0) ;  /* 0x00000000001c0947 */ /* 0x01ffea0000800000 */
[----:B------:R-:W-:Y:S01]  /*0240*/  IMAD.MOV.U32 R40, RZ, RZ, R38 ;  /* 0x000000ffff287224 */ /* 0x000fe200078e0026 */
[----:B------:R-:W-:Y:S01]  /*0250*/  MOV R38, 0x290 ;  /* 0x0000029000267802 */ /* 0x000fe20000000f00 */
[----:B------:R-:W-:Y:S02]  /*0260*/  IMAD.MOV.U32 R36, RZ, RZ, RZ ;  /* 0x000000ffff247224 */ /* 0x000fe400078e00ff */
[----:B------:R-:W-:-:S07]  /*0270*/  IMAD.MOV.U32 R37, RZ, RZ, 0x40768000 ;  /* 0x40768000ff257424 */ /* 0x000fce00078e00ff */
[----:B------:R-:W-:Y:S05]  /*0280*/  CALL.REL.NOINC `($__internal_0_$__cuda_sm20_div_rn_f64_full) ;  /* 0x000000d800147944 */ /* 0x000fea0003c00000 */
[----:B------:R-:W-:Y:S02]  /*0290*/  IMAD.MOV.U32 R34, RZ, RZ, R36 ;  /* 0x000000ffff227224 */ /* 0x000fe400078e0024 */
[----:B------:R-:W-:-:S07]  /*02a0*/  IMAD.MOV.U32 R35, RZ, RZ, R37 ;  /* 0x000000ffff237224 */ /* 0x000fce00078e0025 */
.L_x_0:
[----:B------:R-:W-:Y:S01]  /*02b0*/  UMOV UR6, 0x6dc9c883 ;  /* 0x6dc9c88300067882 */ /* 0x000fe20000000000 */
[----:B------:R-:W-:Y:S01]  /*02c0*/  UMOV UR7, 0x3fe45f30 ;  /* 0x3fe45f3000077882 */ /* 0x000fe20000000000 */
[----:B------:R-:W0:Y:S01]  /*02d0*/  LDCU.64 UR14, c[0x0][0x390] ;  /* 0x00007200ff0e77ac */ /* 0x000e220008000a00 */
[----:B------:R-:W-:Y:S01]  /*02e0*/  DMUL R2, R34, UR6 ;  /* 0x0000000622027c28 */ /* 0x000fe20008000000 */
[----:B------:R-:W-:Y:S01]  /*02f0*/  IMAD.U32 R4, RZ, RZ, UR12 ;  /* 0x0000000cff047e24 */ /* 0x000fe2000f8e00ff */
[----:B------:R-:W-:Y:S01]  /*0300*/  MOV R5, UR13 ;  /* 0x0000000d00057c02 */ /* 0x000fe20008000f00 */
[----:B------:R-:W1:Y:S01]  /*0310*/  LDCU.64 UR22, c[0x0][0x430] ;  /* 0x00008600ff1677ac */ /* 0x000e620008000a00 */
[----:B------:R-:W2:Y:S01]  /*0320*/  LDC.64 R22, c[0x0][0x3d0] ;  /* 0x0000f400ff167b82 */ /* 0x000ea20000000a00 */
[----:B------:R-:W3:Y:S01]  /*0330*/  S2R R26, SR_TID.X ;  /* 0x00000000001a7919 */ /* 0x000ee20000002100 */
[----:B------:R-:W4:Y:S01]  /*0340*/  F2I.F64 R0, R2 ;  /* 0x0000000200007311 */ /* 0x000f220000301100 */
[----:B------:R-:W-:Y:S01]  /*0350*/  UIADD3 UR5, UPT, UPT, UR5, -UR10, URZ ;  /* 0x8000000a05057290 */ /* 0x000fe2000fffe0ff */
[----:B------:R-:W-:Y:S01]  /*0360*/  DMUL R4, R4, 1.80143985094819840000e+16 ;  /* 0x4350000004047828 */ /* 0x000fe20000000000 */
[----:B------:R-:W3:Y:S01]  /*0370*/  S2R R27, SR_CTAID.X ;  /* 0x00000000001b7919 */ /* 0x000ee20000002500 */
[----:B------:R-:W-:Y:S01]  /*0380*/  UISETP.GE.AND UP0, UPT, UR13, 0x100000, UPT ;  /* 0x001000000d00788c */ /* 0x000fe2000bf06270 */
[C---:B------:R-:W-:Y:S01]  /*0390*/  DSETP.NEU.AND P0, PT, |R34|.reuse, +INF , PT ;  /* 0x7ff000002200742a */ /* 0x040fe20003f0d200 */
[----:B------:R-:W5:Y:S01]  /*03a0*/  LDC.64 R24, c[0x0][0x428] ;  /* 0x00010a00ff187b82 */ /* 0x000f620000000a00 */
[----:B------:R-:W3:Y:S03]  /*03b0*/  LDCU UR10, c[0x0][0x3a4] ;  /* 0x00007480ff0a77ac */ /* 0x000ee60008000800 */
[----:B------:R-:W-:Y:S01]  /*03c0*/  PLOP3.LUT P2, PT, PT, PT, UP0, 0x80, 0x8 ;  /* 0x000000000008781c */ /* 0x000fe20003f4f008 */
[----:B0-----:R-:W1:Y:S01]  /*03d0*/  I2F.F64 R10, UR15 ;  /* 0x0000000f000a7d12 */ /* 0x001e620008201c00 */
[----:B------:R-:W-:Y:S01]  /*03e0*/  R2UR UR6, R4 ;  /* 0x00000000040672ca */ /* 0x000fe200000e0000 */
[----:B------:R-:W-:Y:S01]  /*03f0*/  UIADD3 UR4, UPT, UPT, UR4, -UR11, URZ ;  /* 0x8000000b04047290 */ /* 0x000fe2000fffe0ff */
[----:B------:R-:W-:Y:S01]  /*0400*/  R2UR UR7, R5 ;  /* 0x00000000050772ca */ /* 0x000fe200000e0000 */
[----:B------:R-:W0:Y:S01]  /*0410*/  LDC.64 R20, c[0x0][0x3b0] ;  /* 0x0000ec00ff147b82 */ /* 0x000e220000000a00 */
[----:B------:R-:W-:Y:S01]  /*0420*/  UMOV UR16, 0x54442d18 ;  /* 0x54442d1800107882 */ /* 0x000fe20000000000 */
[----:B------:R-:W-:Y:S01]  /*0430*/  UMOV UR17, 0x3ff921fb ;  /* 0x3ff921fb00117882 */ /* 0x000fe20000000000 */
[----:B------:R-:W0:Y:S01]  /*0440*/  LDCU UR11, c[0x0][0x360] ;  /* 0x00006c00ff0b77ac */ /* 0x000e220008000800 */
[----:B----4-:R-:W4:Y:S01]  /*0450*/  I2F.F64 R16, R0 ;  /* 0x0000000000107312 */ /* 0x010f220000201c00 */
[----:B------:R-:W-:Y:S01]  /*0460*/  DSETP.LTU.OR P6, PT, |R34|, 2.14748364800000000000e+09, !P0 ;  /* 0x41e000002200742a */ /* 0x000fe200047c9600 */
[----:B------:R-:W-:Y:S01]  /*0470*/  UMOV UR18, 0x33145c00 ;  /* 0x33145c0000127882 */ /* 0x000fe20000000000 */
[----:B------:R-:W-:Y:S01]  /*0480*/  UMOV UR19, 0x3c91a626 ;  /* 0x3c91a62600137882 */ /* 0x000fe20000000000 */
[----:B------:R-:W-:-:S02]  /*0490*/  UIADD3 UR8, UPT, UPT, UR8, -UR9, URZ ;  /* 0x8000000908087290 */ /* 0x000fc4000fffe0ff */
[----:B------:R-:W-:Y:S01]  /*04a0*/  IMAD.U32 R4, RZ, RZ, UR6 ;  /* 0x00000006ff047e24 */ /* 0x000fe2000f8e00ff */
[----:B-1----:R-:W-:Y:S01]  /*04b0*/  DMUL R8, R10, UR22 ;  /* 0x000000160a087c28 */ /* 0x002fe20008000000 */
[----:B------:R-:W1:Y:S01]  /*04c0*/  I2F.F64 R6, UR14 ;  /* 0x0000000e00067d12 */ /* 0x000e620008201c00 */
[----:B------:R-:W-:Y:S01]  /*04d0*/  IMAD.U32 R5, RZ, RZ, UR7 ;  /* 0x00000007ff057e24 */ /* 0x000fe2000f8e00ff */
[----:B--2---:R-:W-:Y:S01]  /*04e0*/  DADD R22, -R22, 1 ;  /* 0x3ff0000016167429 */ /* 0x004fe20000000100 */
[----:B------:R-:W-:Y:S01]  /*04f0*/  FSEL R4, R4, UR12, !P2 ;  /* 0x0000000c04047c08 */ /* 0x000fe2000d000000 */
[----:B-----5:R-:W-:Y:S01]  /*0500*/  DADD R24, -R24, 1 ;  /* 0x3ff0000018187429 */ /* 0x020fe20000000100 */
[----:B------:R-:W-:Y:S01]  /*0510*/  UMOV UR20, 0x252049c0 ;  /* 0x252049c000147882 */ /* 0x000fe20000000000 */
[----:B------:R-:W-:Y:S01]  /*0520*/  FSEL R5, R5, UR13, !P2 ;  /* 0x0000000d05057c08 */ /* 0x000fe2000d000000 */
[C---:B----4-:R-:W-:Y:S01]  /*0530*/  DFMA R2, R16.reuse, -UR16, R34 ;  /* 0x8000001010027c2b */ /* 0x050fe20008000022 */
[----:B------:R-:W2:Y:S01]  /*0540*/  I2F.F64 R12, UR4 ;  /* 0x00000004000c7d12 */ /* 0x000ea20008201c00 */
[----:B------:R-:W-:Y:S01]  /*0550*/  USEL UR4, UR7, UR13, !UP0 ;  /* 0x0000000d07047287 */ /* 0x000fe2000c000000 */
[----:B------:R-:W-:Y:S01]  /*0560*/  R2UR UR16, R8 ;  /* 0x00000000081072ca */ /* 0x000fe200000e0000 */
[----:B------:R-:W-:Y:S01]  /*0570*/  UMOV UR21, 0x397b839a ;  /* 0x397b839a00157882 */ /* 0x000fe20000000000 */
[----:B------:R-:W-:Y:S01]  /*0580*/  R2UR UR17, R9 ;  /* 0x00000000091172ca */ /* 0x000fe200000e0000 */
[----:B------:R-:W-:Y:S01]  /*0590*/  USHF.R.U32.HI UR9, URZ, 0x14, UR4 ;  /* 0x00000014ff097899 */ /* 0x000fe20008011604 */
[----:B------:R-:W-:Y:S01]  /*05a0*/  LOP3.LUT P1, RZ, R5, 0x7fffffff, RZ, 0xc0, !PT ;  /* 0x7fffffff05ff7812 */ /* 0x000fe2000782c0ff */
[----:B------:R-:W-:Y:S01]  /*05b0*/  DFMA R2, R16, -UR18, R2 ;  /* 0x8000001210027c2b */ /* 0x000fe20008000002 */
[----:B-1----:R-:W-:Y:S01]  /*05c0*/  R2UR UR14, R6 ;  /* 0x00000000060e72ca */ /* 0x002fe200000e0000 */
[----:B------:R-:W-:Y:S01]  /*05d0*/  IMAD.MOV.U32 R6, RZ, RZ, 0x0 ;  /* 0x00000000ff067424 */ /* 0x000fe200078e00ff */
[----:B------:R-:W-:Y:S01]  /*05e0*/  R2UR UR15, R7 ;  /* 0x00000000070f72ca */ /* 0x000fe200000e0000 */
[----:B------:R-:W-:Y:S01]  /*05f0*/  IMAD.MOV.U32 R7, RZ, RZ, 0x7ff00000 ;  /* 0x7ff00000ff077424 */ /* 0x000fe200078e00ff */
[----:B------:R-:W1:Y:S01]  /*0600*/  I2F.F64 R14, UR5 ;  /* 0x00000005000e7d12 */ /* 0x000e620008201c00 */
[----:B---3--:R-:W-:Y:S01]  /*0610*/  USHF.R.S32.HI UR5, URZ, 0x1f, UR10 ;  /* 0x0000001fff057899 */ /* 0x008fe2000801140a */
[----:B0-----:R-:W-:Y:S01]  /*0620*/  DMUL R20, R20, R20 ;  /* 0x0000001414147228 */ /* 0x001fe20000000000 */
[----:B------:R-:W-:Y:S01]  /*0630*/  ULEA.HI UR10, UR4, 0xfffffbcb, URZ, 0xc ;  /* 0xfffffbcb040a7891 */ /* 0x000fe2000f8f60ff */
[----:B------:R-:W-:Y:S01]  /*0640*/  DFMA R16, R16, -UR20, R2 ;  /* 0x8000001410107c2b */ /* 0x000fe20008000002 */
[----:B------:R-:W-:Y:S01]  /*0650*/  ULOP3.LUT UR7, UR4, 0xfffff, URZ, 0xc0, !UPT ;  /* 0x000fffff04077892 */ /* 0x000fe2000f8ec0ff */
[----:B------:R-:W-:Y:S01]  /*0660*/  DFMA R6, R4, R6, +INF ;  /* 0x7ff000000406742b */ /* 0x000fe20000000006 */
[----:B------:R-:W-:Y:S01]  /*0670*/  IMAD.U32 R2, RZ, RZ, UR9 ;  /* 0x00000009ff027e24 */ /* 0x000fe2000f8e00ff */
[----:B------:R-:W-:Y:S01]  /*0680*/  DADD R22, R22, 1 ;  /* 0x3ff0000016167429 */ /* 0x000fe20000000000 */
[----:B------:R-:W-:Y:S01]  /*0690*/  ULOP3.LUT UR7, UR7, 0x3ff00000, URZ, 0xfc, !UPT ;  /* 0x3ff0000007077892 */ /* 0x000fe2000f8efcff */
[----:B------:R-:W-:Y:S01]  /*06a0*/  DADD R24, R24, 1 ;  /* 0x3ff0000018187429 */ /* 0x000fe20000000000 */
[----:B------:R-:W-:Y:S01]  /*06b0*/  IMAD.U32 R4, RZ, RZ, UR10 ;  /* 0x0000000aff047e24 */ /* 0x000fe2000f8e00ff */
[----:B------:R-:W0:Y:S01]  /*06c0*/  I2F.F64 R18, UR8 ;  /* 0x0000000800127d12 */ /* 0x000e220008201c00 */
[----:B------:R-:W-:Y:S01]  /*06d0*/  IMAD R5, R27, UR11, R26 ;  /* 0x0000000b1b057c24 */ /* 0x000fe2000f8e021a */
[----:B------:R-:W-:Y:S01]  /*06e0*/  UIADD3 UR8, UPT, UPT, UR4, -0x1, URZ ;  /* 0xffffffff04087890 */ /* 0x000fe2000fffe0ff */
[----:B------:R-:W-:Y:S01]  /*06f0*/  @P2 VIADD R4, R2, 0xfffffc01 ;  /* 0xfffffc0102042836 */ /* 0x000fe20000000000 */
[----:B------:R-:W-:Y:S01]  /*0700*/  FSEL R6, R6, RZ, P1 ;  /* 0x000000ff06067208 */ /* 0x000fe20000800000 */
[----:B------:R-:W3:Y:S01]  /*0710*/  LDCU.64 UR18, c[0x0][0x358] ;  /* 0x00006b00ff1277ac */ /* 0x000ee20008000a00 */
[----:B------:R-:W-:Y:S01]  /*0720*/  FSEL R7, R7, -QNAN , P1 ;  /* 0xfff0000007077808 */ /* 0x000fe20000800000 */
[----:B------:R-:W-:-:S02]  /*0730*/  USEL UR6, UR6, UR12, !UP0 ;  /* 0x0000000c06067287 */ /* 0x000fc4000c000000 */
[----:B------:R-:W-:Y:S01]  /*0740*/  UIADD3 UR26, UPT, UPT, UR7, -0x100000, URZ ;  /* 0xfff00000071a7890 */ /* 0x000fe2000fffe0ff */
[----:B-12---:R-:W-:-:S11]  /*0750*/  UMOV UR4, URZ ;  /* 0x000000ff00047c82 */ /* 0x006fd60008000000 */
.L_x_151:
[----:B-1----:R-:W1:Y:S01]  /*0760*/  LDCU.64 UR30, c[0x0][0x390] ;  /* 0x00007200ff1e77ac */ /* 0x002e620008000a00 */
[----:B--2---:R-:W-:Y:S01]  /*0770*/  IMAD.U32 R8, RZ, RZ, UR4 ;  /* 0x00000004ff087e24 */ /* 0x004fe2000f8e00ff */
[----:B------:R-:W2:Y:S01]  /*0780*/  LDCU UR28, c[0x0][0x380] ;  /* 0x00007000ff1c77ac */ /* 0x000ea20008000800 */
[----:B------:R-:W-:Y:S02]  /*0790*/  UIADD3 UR4, UPT, UPT, UR4, 0x1, URZ ;  /* 0x0000000104047890 */ /* 0x000fe4000fffe0ff */
[----:B-1----:R-:W-:Y:S01]  /*07a0*/  UIMAD UR9, UR30, UR31, URZ ;  /* 0x0000001f1e0972a4 */ /* 0x002fe2000f8e02ff */
[----:B--2---:R-:W-:Y:S01]  /*07b0*/  IMAD R8, R5, UR28, R8 ;  /* 0x0000001c05087c24 */ /* 0x004fe2000f8e0208 */
[----:B------:R-:W-:-:S04]  /*07c0*/  UISETP.NE.AND UP0, UPT, UR4, UR28, UPT ;  /* 0x0000001c0400728c */ /* 0x000fc8000bf05270 */
[----:B------:R-:W-:-:S13]  /*07d0*/  ISETP.GE.U32.AND P1, PT, R8, UR9, PT ;  /* 0x0000000908007c0c */ /* 0x000fda000bf26070 */
[----:B0--3--:R-:W-:Y:S05]  /*07e0*/  @P1 EXIT ;  /* 0x000000000000194d */ /* 0x009fea0003800000 */
[----:B------:R-:W1:Y:S01]  /*07f0*/  I2F.U32.RP R9, UR30 ;  /* 0x0000001e00097d06 */ /* 0x000e620008209000 */
[----:B------:R-:W2:Y:S01]  /*0800*/  LDCU.64 UR28, c[0x0][0x430] ;  /* 0x00008600ff1c77ac */ /* 0x000ea20008000a00 */
[----:B------:R-:W-:Y:S01]  /*0810*/  ISETP.NE.U32.AND P2, PT, RZ, UR30, PT ;  /* 0x0000001eff007c0c */ /* 0x000fe2000bf45070 */
[----:B------:R-:W-:Y:S01]  /*0820*/  IMAD.U32 R38, RZ, RZ, UR14 ;  /* 0x0000000eff267e24 */ /* 0x000fe2000f8e00ff */
[----:B------:R-:W-:Y:S01]  /*0830*/  BSSY.RECONVERGENT B0, `(.L_x_1) ;  /* 0x000002c000007945 */ /* 0x000fe20003800200 */
[----:B------:R-:W-:Y:S01]  /*0840*/  IMAD.U32 R39, RZ, RZ, UR15 ;  /* 0x0000000fff277e24 */ /* 0x000fe2000f8e00ff */
[----:B------:R-:W3:Y:S02]  /*0850*/  LDCU UR9, c[0x0][0x3a4] ;  /* 0x00007480ff0977ac */ /* 0x000ee40008000800 */
[----:B-1----:R-:W1:Y:S01]  /*0860*/  MUFU.RCP R9, R9 ;  /* 0x0000000900097308 */ /* 0x002e620000001000 */
[----:B--2---:R-:W-:Y:S01]  /*0870*/  IMAD.U32 R26, RZ, RZ, UR28 ;  /* 0x0000001cff1a7e24 */ /* 0x004fe2000f8e00ff */
[----:B---3--:R-:W-:Y:S01]  /*0880*/  UISETP.GE.AND UP1, UPT, UR9, 0x1, UPT ;  /* 0x000000010900788c */ /* 0x008fe2000bf26270 */
[----:B-1----:R-:W-:-:S05]  /*0890*/  VIADD R2, R9, 0xffffffe ;  /* 0x0ffffffe09027836 */ /* 0x002fca0000000000 */
[----:B------:R1:W2:Y:S02]  /*08a0*/  F2I.FTZ.U32.TRUNC.NTZ R3, R2 ;  /* 0x0000000200037305 */ /* 0x0002a4000021f000 */
[----:B-1----:R-:W-:Y:S01]  /*08b0*/  MOV R2, RZ ;  /* 0x000000ff00027202 */ /* 0x002fe20000000f00 */
[----:B--2---:R-:W-:-:S04]  /*08c0*/  IMAD.MOV R27, RZ, RZ, -R3 ;  /* 0x000000ffff1b7224 */ /* 0x004fc800078e0a03 */
[----:B------:R-:W-:-:S04]  /*08d0*/  IMAD R27, R27, UR30, RZ ;  /* 0x0000001e1b1b7c24 */ /* 0x000fc8000f8e02ff */
[----:B------:R-:W-:-:S04]  /*08e0*/  IMAD.HI.U32 R3, R3, R27, R2 ;  /* 0x0000001b03037227 */ /* 0x000fc800078e0002 */
[----:B------:R-:W-:Y:S02]  /*08f0*/  IMAD.U32 R27, RZ, RZ, UR29 ;  /* 0x0000001dff1b7e24 */ /* 0x000fe4000f8e00ff */
[----:B------:R-:W-:-:S04]  /*0900*/  IMAD.HI.U32 R3, R3, R8, RZ ;  /* 0x0000000803037227 */ /* 0x000fc800078e00ff */
[----:B------:R-:W-:Y:S01]  /*0910*/  IMAD.MOV R3, RZ, RZ, -R3 ;  /* 0x000000ffff037224 */ /* 0x000fe200078e0a03 */
[----:B------:R-:W-:Y:S01]  /*0920*/  DMUL R26, R26, UR14 ;  /* 0x0000000e1a1a7c28 */ /* 0x000fe20008000000 */
[----:B------:R-:W-:Y:S02]  /*0930*/  IMAD.MOV.U32 R2, RZ, RZ, 0x1 ;  /* 0x00000001ff027424 */ /* 0x000fe400078e00ff */
[----:B------:R-:W-:-:S03]  /*0940*/  IMAD R9, R3, UR30, R8 ;  /* 0x0000001e03097c24 */ /* 0x000fc6000f8e0208 */
[----:B------:R-:W1:Y:S02]  /*0950*/  MUFU.RCP64H R3, R27 ;  /* 0x0000001b00037308 */ /* 0x000e640000001800 */
[----:B------:R-:W-:-:S13]  /*0960*/  ISETP.GE.U32.AND P1, PT, R9, UR30, PT ;  /* 0x0000001e09007c0c */ /* 0x000fda000bf26070 */
[----:B------:R-:W-:Y:S01]  /*0970*/  @P1 VIADD R9, R9, -UR30 ;  /* 0x8000001e09091c36 */ /* 0x000fe20008000000 */
[----:B-1----:R-:W-:-:S04]  /*0980*/  DFMA R28, -R26, R2, 1 ;  /* 0x3ff000001a1c742b */ /* 0x002fc80000000102 */
[----:B------:R-:W-:-:S04]  /*0990*/  ISETP.GE.U32.AND P1, PT, R9, UR30, PT ;  /* 0x0000001e09007c0c */ /* 0x000fc8000bf26070 */
[----:B------:R-:W-:-:S09]  /*09a0*/  DFMA R28, R28, R28, R28 ;  /* 0x0000001c1c1c722b */ /* 0x000fd2000000001c */
[----:B------:R-:W-:Y:S01]  /*09b0*/  @P1 VIADD R9, R9, -UR30 ;  /* 0x8000001e09091c36 */ /* 0x000fe20008000000 */
[----:B------:R-:W-:Y:S01]  /*09c0*/  @!P2 LOP3.LUT R9, RZ, UR30, RZ, 0x33, !PT ;  /* 0x0000001eff09ac12 */ /* 0x000fe2000f8e33ff */
[----:B------:R-:W-:-:S04]  /*09d0*/  DFMA R28, R2, R28, R2 ;  /* 0x0000001c021c722b */ /* 0x000fc80000000002 */
[----:B------:R-:W-:-:S04]  /*09e0*/  VIADD R9, R9, 0xffffffff ;  /* 0xffffffff09097836 */ /* 0x000fc80000000000 */
[----:B------:R-:W1:Y:S01]  /*09f0*/  I2F.F64.U32 R2, R9 ;  /* 0x0000000900027312 */ /* 0x000e620000201800 */
[----:B------:R-:W-:-:S08]  /*0a00*/  DFMA R30, -R26, R28, 1 ;  /* 0x3ff000001a1e742b */ /* 0x000fd0000000011c */
[----:B------:R-:W-:Y:S02]  /*0a10*/  DFMA R30, R28, R30, R28 ;  /* 0x0000001e1c1e722b */ /* 0x000fe4000000001c */
[----:B-1----:R-:W-:-:S08]  /*0a20*/  DFMA R38, R38, -0.5, R2 ;  /* 0xbfe000002626782b */ /* 0x002fd00000000002 */
[----:B------:R-:W-:Y:S02]  /*0a30*/  DMUL R36, R38, R30 ;  /* 0x0000001e26247228 */ /* 0x000fe40000000000 */
[----:B------:R-:W-:-:S06]  /*0a40*/  FSETP.GEU.AND P2, PT, |R39|, 6.5827683646048100446e-37, PT ;  /* 0x036000002700780b */ /* 0x000fcc0003f4e200 */
[----:B------:R-:W-:-:S08]  /*0a50*/  DFMA R2, -R26, R36, R38 ;  /* 0x000000241a02722b */ /* 0x000fd00000000126 */
[----:B------:R-:W-:-:S10]  /*0a60*/  DFMA R36, R30, R2, R36 ;  /* 0x000000021e24722b */ /* 0x000fd40000000024 */
[----:B------:R-:W-:-:S05]  /*0a70*/  FFMA R2, RZ, R27, R37 ;  /* 0x0000001bff027223 */ /* 0x000fca0000000025 */
[----:B------:R-:W-:-:S13]  /*0a80*/  FSETP.GT.AND P1, PT, |R2|, 1.469367938527859385e-39, PT ;  /* 0x001000000200780b */ /* 0x000fda0003f24200 */
[----:B------:R-:W-:Y:S05]  /*0a90*/  @P1 BRA P2, `(.L_x_2) ;  /* 0x0000000000141947 */ /* 0x000fea0001000000 */
[----:B------:R-:W-:Y:S01]  /*0aa0*/  IMAD.MOV.U32 R40, RZ, RZ, R38 ;  /* 0x000000ffff287224 */ /* 0x000fe200078e0026 */
[----:B------:R-:W-:Y:S01]  /*0ab0*/  MOV R36, R26 ;  /* 0x0000001a00247202 */ /* 0x000fe20000000f00 */
[----:B------:R-:W-:Y:S01]  /*0ac0*/  IMAD.MOV.U32 R37, RZ, RZ, R27 ;  /* 0x000000ffff257224 */ /* 0x000fe200078e001b */
[----:B------:R-:W-:-:S07]  /*0ad0*/  MOV R38, 0xaf0 ;  /* 0x00000af000267802 */ /* 0x000fce0000000f00 */
[----:B0-----:R-:W-:Y:S05]  /*0ae0*/  CALL.REL.NOINC `($__internal_0_$__cuda_sm20_div_rn_f64_full) ;  /* 0x000000cc00fc7944 */ /* 0x001fea0003c00000 */
.L_x_2:
[----:B------:R-:W-:Y:S05]  /*0af0*/  BSYNC.RECONVERGENT B0 ;  /* 0x0000000000007941 */ /* 0x000fea0003800200 */
.L_x_1:
[----:B------:R-:W1:Y:S01]  /*0b00*/  MUFU.RCP64H R3, UR15 ;  /* 0x0000000f00037d08 */ /* 0x000e620008001800 */
[----:B------:R-:W-:Y:S01]  /*0b10*/  IMAD.U32 R26, RZ, RZ, UR14 ;  /* 0x0000000eff1a7e24 */ /* 0x000fe2000f8e00ff */
[----:B------:R-:W2:Y:S01]  /*0b20*/  LDC.64 R80, c[0x0][0x438] ;  /* 0x00010e00ff507b82 */ /* 0x000ea20000000a00 */
[----:B------:R-:W-:Y:S01]  /*0b30*/  IMAD.U32 R27, RZ, RZ, UR15 ;  /* 0x0000000fff1b7e24 */ /* 0x000fe2000f8e00ff */
[----:B------:R-:W2:Y:S01]  /*0b40*/  LDCU.64 UR28, c[0x0][0x398] ;  /* 0x00007300ff1c77ac */ /* 0x000ea20008000a00 */
[----:B------:R-:W-:Y:S01]  /*0b50*/  IMAD.MOV.U32 R2, RZ, RZ, 0x1 ;  /* 0x00000001ff027424 */ /* 0x000fe200078e00ff */
[----:B------:R-:W-:Y:S02]  /*0b60*/  BSSY.RECONVERGENT B0, `(.L_x_3) ;  /* 0x000001b000007945 */ /* 0x000fe40003800200 */
[----:B------:R-:W3:Y:S03]  /*0b70*/  I2F.F64.U32 R38, R8 ;  /* 0x0000000800267312 */ /* 0x000ee60000201800 */
[----:B-1----:R-:W-:Y:S01]  /*0b80*/  DFMA R26, R2, -R26, 1 ;  /* 0x3ff00000021a742b */ /* 0x002fe2000000081a */
[----:B---3--:R-:W-:-:S07]  /*0b90*/  FSETP.GEU.AND P2, PT, |R39|, 6.5827683646048100446e-37, PT ;  /* 0x036000002700780b */ /* 0x008fce0003f4e200 */
[----:B------:R-:W-:Y:S02]  /*0ba0*/  DFMA R26, R26, R26, R26 ;  /* 0x0000001a1a1a722b */ /* 0x000fe4000000001a */
[----:B--2---:R-:W-:-:S06]  /*0bb0*/  DFMA R80, R36, UR28, R80 ;  /* 0x0000001c24507c2b */ /* 0x004fcc0008000050 */
[----:B------:R-:W-:Y:S01]  /*0bc0*/  DFMA R26, R2, R26, R2 ;  /* 0x0000001a021a722b */ /* 0x000fe20000000002 */
[----:B------:R-:W-:Y:S02]  /*0bd0*/  IMAD.U32 R2, RZ, RZ, UR14 ;  /* 0x0000000eff027e24 */ /* 0x000fe4000f8e00ff */
[----:B------:R-:W-:-:S06]  /*0be0*/  IMAD.U32 R3, RZ, RZ, UR15 ;  /* 0x0000000fff037e24 */ /* 0x000fcc000f8e00ff */
[----:B------:R-:W-:-:S08]  /*0bf0*/  DFMA R2, R26, -R2, 1 ;  /* 0x3ff000001a02742b */ /* 0x000fd00000000802 */
[----:B------:R-:W-:-:S08]  /*0c00*/  DFMA R2, R26, R2, R26 ;  /* 0x000000021a02722b */ /* 0x000fd0000000001a */
[----:B------:R-:W-:-:S08]  /*0c10*/  DMUL R26, R38, R2 ;  /* 0x00000002261a7228 */ /* 0x000fd00000000000 */
[----:B------:R-:W-:-:S08]  /*0c20*/  DFMA R28, R26, -UR14, R38 ;  /* 0x8000000e1a1c7c2b */ /* 0x000fd00008000026 */
[----:B------:R-:W-:-:S10]  /*0c30*/  DFMA R2, R2, R28, R26 ;  /* 0x0000001c0202722b */ /* 0x000fd4000000001a */
[----:B------:R-:W-:-:S05]  /*0c40*/  FFMA R9, RZ, UR15, R3 ;  /* 0x0000000fff097c23 */ /* 0x000fca0008000003 */
[----:B------:R-:W-:-:S13]  /*0c50*/  FSETP.GT.AND P1, PT, |R9|, 1.469367938527859385e-39, PT ;  /* 0x001000000900780b */ /* 0x000fda0003f24200 */
[----:B------:R-:W-:Y:S05]  /*0c60*/  @P1 BRA P2, `(.L_x_4) ;  /* 0x0000000000281947 */ /* 0x000fea0001000000 */
[----:B------:R-:W-:Y:S01]  /*0c70*/  IMAD.U32 R3, RZ, RZ, UR15 ;  /* 0x0000000fff037e24 */ /* 0x000fe2000f8e00ff */
[----:B------:R-:W-:Y:S01]  /*0c80*/  MOV R40, R38 ;  /* 0x0000002600287202 */ /* 0x000fe20000000f00 */
[----:B------:R-:W-:Y:S01]  /*0c90*/  IMAD.U32 R37, RZ, RZ, UR15 ;  /* 0x0000000fff257e24 */ /* 0x000fe2000f8e00ff */
[----:B------:R-:W-:Y:S01]  /*0ca0*/  MOV R38, 0xcf0 ;  /* 0x00000cf000267802 */ /* 0x000fe20000000f00 */
[----:B------:R-:W-:Y:S02]  /*0cb0*/  IMAD.U32 R36, RZ, RZ, UR14 ;  /* 0x0000000eff247e24 */ /* 0x000fe4000f8e00ff */
[----:B------:R-:W-:Y:S02]  /*0cc0*/  IMAD.U32 R2, RZ, RZ, UR14 ;  /* 0x0000000eff027e24 */ /* 0x000fe4000f8e00ff */
[----:B------:R-:W-:-:S07]  /*0cd0*/  IMAD.MOV.U32 R37, RZ, RZ, R3 ;  /* 0x000000ffff257224 */ /* 0x000fce00078e0003 */
[----:B0-----:R-:W-:Y:S05]  /*0ce0*/  CALL.REL.NOINC `($__internal_0_$__cuda_sm20_div_rn_f64_full) ;  /* 0x000000cc007c7944 */ /* 0x001fea0003c00000 */
[----:B------:R-:W-:Y:S02]  /*0cf0*/  IMAD.MOV.U32 R2, RZ, RZ, R36 ;  /* 0x000000ffff027224 */ /* 0x000fe400078e0024 */
[----:B------:R-:W-:-:S07]  /*0d00*/  IMAD.MOV.U32 R3, RZ, RZ, R37 ;  /* 0x000000ffff037224 */ /* 0x000fce00078e0025 */
.L_x_4:
[----:B------:R-:W-:Y:S05]  /*0d10*/  BSYNC.RECONVERGENT B0 ;  /* 0x0000000000007941 */ /* 0x000fea0003800200 */
.L_x_3:
[----:B------:R-:W1:Y:S01]  /*0d20*/  MUFU.RCP64H R27, UR17 ;  /* 0x00000011001b7d08 */ /* 0x000e620008001800 */
[----:B------:R-:W-:Y:S01]  /*0d30*/  IMAD.U32 R28, RZ, RZ, UR16 ;  /* 0x00000010ff1c7e24 */ /* 0x000fe2000f8e00ff */
[----:B------:R-:W-:Y:S01]  /*0d40*/  DFMA R38, R10, -0.5, R2 ;  /* 0xbfe000000a26782b */ /* 0x000fe20000000002 */
[----:B------:R-:W-:Y:S01]  /*0d50*/  IMAD.U32 R29, RZ, RZ, UR17 ;  /* 0x00000011ff1d7e24 */ /* 0x000fe2000f8e00ff */
[----:B------:R-:W-:Y:S01]  /*0d60*/  BSSY.RECONVERGENT B2, `(.L_x_5) ;  /* 0x0000018000027945 */ /* 0x000fe20003800200 */
[----:B------:R-:W-:-:S07]  /*0d70*/  IMAD.MOV.U32 R26, RZ, RZ, 0x1 ;  /* 0x00000001ff1a7424 */ /* 0x000fce00078e00ff */
[----:B------:R-:W-:Y:S01]  /*0d80*/  FSETP.GEU.AND P2, PT, |R39|, 6.5827683646048100446e-37, PT ;  /* 0x036000002700780b */ /* 0x000fe20003f4e200 */
[----:B-1----:R-:W-:-:S08]  /*0d90*/  DFMA R28, R26, -R28, 1 ;  /* 0x3ff000001a1c742b */ /* 0x002fd0000000081c */
[----:B------:R-:W-:-:S08]  /*0da0*/  DFMA R28, R28, R28, R28 ;  /* 0x0000001c1c1c722b */ /* 0x000fd0000000001c */
        /* <DEDUP_REMOVED lines=12> */
[----:B------:R-:W-:Y:S01]  /*0e70*/  MOV R2, UR16 ;  /* 0x0000001000027c02 */ /* 0x000fe20008000f00 */
[----:B------:R-:W-:Y:S02]  /*0e80*/  IMAD.U32 R37, RZ, RZ, UR17 ;  /* 0x00000011ff257e24 */ /* 0x000fe4000f8e00ff */
[----:B------:R-:W-:Y:S01]  /*0e90*/  IMAD.MOV.U32 R40, RZ, RZ, R38 ;  /* 0x000000ffff287224 */ /* 0x000fe200078e0026 */
[----:B------:R-:W-:Y:S01]  /*0ea0*/  MOV R38, 0xee0 ;  /* 0x00000ee000267802 */ /* 0x000fe20000000f00 */
[----:B------:R-:W-:Y:S02]  /*0eb0*/  IMAD.U32 R36, RZ, RZ, UR16 ;  /* 0x00000010ff247e24 */ /* 0x000fe4000f8e00ff */
[----:B------:R-:W-:-:S07]  /*0ec0*/  IMAD.MOV.U32 R37, RZ, RZ, R3 ;  /* 0x000000ffff257224 */ /* 0x000fce00078e0003 */
[----:B0-----:R-:W-:Y:S05]  /*0ed0*/  CALL.REL.NOINC `($__internal_0_$__cuda_sm20_div_rn_f64_full) ;  /* 0x000000cc00007944 */ /* 0x001fea0003c00000 */
.L_x_6:
[----:B------:R-:W-:Y:S05]  /*0ee0*/  BSYNC.RECONVERGENT B2 ;  /* 0x0000000000027941 */ /* 0x000fea0003800200 */
.L_x_5:
[----:B------:R-:W1:Y:S01]  /*0ef0*/  LDCU.64 UR28, c[0x0][0x440] ;  /* 0x00008800ff1c77ac */ /* 0x000e620008000a00 */
[----:B------:R-:W-:Y:S01]  /*0f00*/  BSSY.RECONVERGENT B2, `(.L_x_7) ;  /* 0x0000cba000027945 */ /* 0x000fe20003800200 */
[----:B------:R-:W-:Y:S01]  /*0f10*/  CS2R R2, SRZ ;  /* 0x0000000000027805 */ /* 0x000fe2000001ff00 */
[----:B------:R-:W-:Y:S01]  /*0f20*/  IMAD.MOV.U32 R32, RZ, RZ, 0x0 ;  /* 0x00000000ff207424 */ /* 0x000fe200078e00ff */
[----:B------:R-:W-:Y:S01]  /*0f30*/  CS2R R66, SRZ ;  /* 0x0000000000427805 */ /* 0x000fe2000001ff00 */
[----:B------:R-:W-:Y:S01]  /*0f40*/  IMAD.MOV.U32 R33, RZ, RZ, 0x3ff00000 ;  /* 0x3ff00000ff217424 */ /* 0x000fe200078e00ff */
[----:B------:R-:W-:Y:S01]  /*0f50*/  CS2R R50, SRZ ;  /* 0x0000000000327805 */ /* 0x000fe2000001ff00 */
[----:B------:R-:W-:Y:S01]  /*0f60*/  IMAD.MOV.U32 R54, RZ, RZ, 0x0 ;  /* 0x00000000ff367424 */ /* 0x000fe200078e00ff */
[----:B------:R-:W-:Y:S01]  /*0f70*/  CS2R R44, SRZ ;  /* 0x00000000002c7805 */ /* 0x000fe2000001ff00 */
[----:B------:R-:W-:Y:S01]  /*0f80*/  IMAD.MOV.U32 R55, RZ, RZ, 0x3ff00000 ;  /* 0x3ff00000ff377424 */ /* 0x000fe200078e00ff */
[----:B------:R-:W-:-:S02]  /*0f90*/  CS2R R52, SRZ ;  /* 0x0000000000347805 */ /* 0x000fc4000001ff00 */
[----:B------:R-:W-:Y:S01]  /*0fa0*/  CS2R R46, SRZ ;  /* 0x00000000002e7805 */ /* 0x000fe2000001ff00 */
[----:B-1----:R-:W-:Y:S01]  /*0fb0*/  DADD R78, R36, UR28 ;  /* 0x0000001c244e7e29 */ /* 0x002fe20008000000 */
[----:B------:R-:W-:Y:S10]  /*0fc0*/  BRA.U !UP1, `(.L_x_8) ;  /* 0x00000035091c7547 */ /* 0x000ff4000b800000 */
[----:B------:R-:W1:Y:S01]  /*0fd0*/  LDCU UR9, c[0x0][0x3a0] ;  /* 0x00007400ff0977ac */ /* 0x000e620008000800 */
[----:B------:R-:W-:Y:S01]  /*0fe0*/  BSSY.RELIABLE B1, `(.L_x_9) ;  /* 0x00002d5000017945 */ /* 0x000fe20003800100 */
[----:B------:R-:W-:Y:S01]  /*0ff0*/  IMAD.MOV.U32 R9, RZ, RZ, RZ ;  /* 0x000000ffff097224 */ /* 0x000fe200078e00ff */
[----:B------:R-:W-:Y:S01]  /*1000*/  MOV R49, 0x3ff00000 ;  /* 0x3ff0000000317802 */ /* 0x000fe20000000f00 */
[----:B------:R-:W-:Y:S01]  /*1010*/  IMAD.MOV.U32 R68, RZ, RZ, RZ ;  /* 0x000000ffff447224 */ /* 0x000fe200078e00ff */
[----:B------:R-:W-:Y:S01]  /*1020*/  CS2R R26, SRZ ;  /* 0x00000000001a7805 */ /* 0x000fe2000001ff00 */
[----:B------:R-:W-:Y:S01]  /*1030*/  IMAD.MOV.U32 R48, RZ, RZ, 0x0 ;  /* 0x00000000ff307424 */ /* 0x000fe200078e00ff */
[----:B------:R-:W-:Y:S01]  /*1040*/  CS2R R46, SRZ ;  /* 0x00000000002e7805 */ /* 0x000fe2000001ff00 */
[----:B-1----:R-:W-:-:S09]  /*1050*/  UISETP.NE.AND UP1, UPT, UR9, URZ, UPT ;  /* 0x000000ff0900728c */ /* 0x002fd2000bf25270 */
[----:B------:R-:W-:Y:S05]  /*1060*/  BRA.U !UP1, `(.L_x_10) ;  /* 0x0000001909987547 */ /* 0x000fea000b800000 */
[----:B------:R-:W-:Y:S01]  /*1070*/  DMUL R56, R78, R78 ;  /* 0x0000004e4e387228 */ /* 0x000fe20000000000 */
[----:B------:R-:W-:Y:S02]  /*1080*/  CS2R R64, SRZ ;  /* 0x0000000000407805 */ /* 0x000fe4000001ff00 */
[----:B------:R-:W-:Y:S02]  /*1090*/  CS2R R62, SRZ ;  /* 0x00000000003e7805 */ /* 0x000fe4000001ff00 */
[----:B------:R-:W-:Y:S02]  /*10a0*/  CS2R R44, SRZ ;  /* 0x00000000002c7805 */ /* 0x000fe4000001ff00 */
[----:B------:R-:W-:Y:S02]  /*10b0*/  CS2R R66, SRZ ;  /* 0x0000000000427805 */ /* 0x000fe4000001ff00 */
[----:B------:R-:W-:Y:S02]  /*10c0*/  CS2R R2, SRZ ;  /* 0x0000000000027805 */ /* 0x000fe4000001ff00 */
[----:B------:R-:W-:-:S02]  /*10d0*/  CS2R R28, SRZ ;  /* 0x00000000001c7805 */ /* 0x000fc4000001ff00 */
[----:B------:R-:W-:Y:S01]  /*10e0*/  CS2R R30, SRZ ;  /* 0x00000000001e7805 */ /* 0x000fe2000001ff00 */
[----:B------:R-:W-:Y:S01]  /*10f0*/  DFMA R56, R80, R80, R56 ;  /* 0x000000505038722b */ /* 0x000fe20000000038 */
[----:B------:R-:W-:Y:S01]  /*1100*/  IMAD.MOV.U32 R58, RZ, RZ, R80 ;  /* 0x000000ffff3a7224 */ /* 0x000fe200078e0050 */
[----:B------:R-:W-:Y:S01]  /*1110*/  CS2R R50, SRZ ;  /* 0x0000000000327805 */ /* 0x000fe2000001ff00 */
[----:B------:R-:W-:Y:S01]  /*1120*/  IMAD.MOV.U32 R59, RZ, RZ, R81 ;  /* 0x000000ffff3b7224 */ /* 0x000fe200078e0051 */
[----:B------:R-:W-:Y:S01]  /*1130*/  CS2R R52, SRZ ;  /* 0x0000000000347805 */ /* 0x000fe2000001ff00 */
[----:B------:R-:W-:Y:S02]  /*1140*/  IMAD.MOV.U32 R60, RZ, RZ, R78 ;  /* 0x000000ffff3c7224 */ /* 0x000fe400078e004e */
[----:B------:R-:W-:Y:S01]  /*1150*/  IMAD.MOV.U32 R61, RZ, RZ, R79 ;  /* 0x000000ffff3d7224 */ /* 0x000fe200078e004f */
[----:B------:R-:W-:Y:S01]  /*1160*/  DSETP.GT.AND P1, PT, R56, UR12, PT ;  /* 0x0000000c38007e2a */ /* 0x000fe2000bf24000 */
[----:B------:R-:W-:-:S02]  /*1170*/  IMAD.MOV.U32 R72, RZ, RZ, 0x0 ;  /* 0x00000000ff487424 */ /* 0x000fc400078e00ff */
[----:B------:R-:W-:Y:S02]  /*1180*/  IMAD.MOV.U32 R73, RZ, RZ, 0x3ff00000 ;  /* 0x3ff00000ff497424 */ /* 0x000fe400078e00ff */
[----:B------:R-:W-:Y:S02]  /*1190*/  IMAD.MOV.U32 R54, RZ, RZ, 0x0 ;  /* 0x00000000ff367424 */ /* 0x000fe400078e00ff */
[----:B------:R-:W-:-:S07]  /*11a0*/  IMAD.MOV.U32 R55, RZ, RZ, 0x3ff00000 ;  /* 0x3ff00000ff377424 */ /* 0x000fce00078e00ff */
[----:B------:R-:W-:Y:S05]  /*11b0*/  @P1 BRA `(.L_x_11) ;  /* 0x0000002800dc1947 */ /* 0x000fea0003800000 */
[----:B------:R-:W-:Y:S01]  /*11c0*/  BSSY.RELIABLE B0, `(.L_x_12) ;  /* 0x000018f000007945 */ /* 0x000fe20003800100 */
.L_x_27:
[----:B------:R-:W1:Y:S02]  /*11d0*/  LDCU.64 UR28, c[0x0][0x3b0] ;  /* 0x00007600ff1c77ac */ /* 0x000e640008000a00 */
[----:B-1----:R-:W-:-:S14]  /*11e0*/  DSETP.LT.AND P1, PT, RZ, UR28, PT ;  /* 0x0000001cff007e2a */ /* 0x002fdc000bf21000 */
[----:B------:R-:W-:Y:S05]  /*11f0*/  @!P1 BRA `(.L_x_13) ;  /* 0x0000000000209947 */ /* 0x000fea0003800000 */
[----:B------:R-:W-:-:S08]  /*1200*/  DMUL R32, R2, R2 ;  /* 0x0000000202207228 */ /* 0x000fd00000000000 */
[----:B------:R-:W-:-:S08]  /*1210*/  DFMA R32, R72, R72, R32 ;  /* 0x000000484820722b */ /* 0x000fd00000000020 */
[----:B------:R-:W-:Y:S01]  /*1220*/  DSETP.GEU.AND P1, PT, R32, R20, PT ;  /* 0x000000142000722a */ /* 0x000fe20003f2e000 */
[----:B------:R-:W-:Y:S02]  /*1230*/  IMAD.MOV.U32 R32, RZ, RZ, R72 ;  /* 0x000000ffff207224 */ /* 0x000fe400078e0048 */
[----:B------:R-:W-:-:S11]  /*1240*/  IMAD.MOV.U32 R33, RZ, RZ, R73 ;  /* 0x000000ffff217224 */ /* 0x000fd600078e0049 */
[----:B------:R-:W-:Y:S05]  /*1250*/  @!P1 BREAK.RELIABLE B0 ;  /* 0x0000000000009942 */ /* 0x000fea0003800100 */
[----:B------:R-:W-:Y:S05]  /*1260*/  @!P1 BREAK.RELIABLE B1 ;  /* 0x0000000000019942 */ /* 0x000fea0003800100 */
[----:B------:R-:W-:Y:S05]  /*1270*/  @!P1 BRA `(.L_x_8) ;  /* 0x0000003000709947 */ /* 0x000fea0003800000 */
.L_x_13:
[----:B------:R-:W-:Y:S01]  /*1280*/  DMUL R40, R60, R64 ;  /* 0x000000403c287228 */ /* 0x000fe20000000000 */
[----:B------:R-:W1:Y:S01]  /*1290*/  LDCU.64 UR28, c[0x0][0x3c8] ;  /* 0x00007900ff1c77ac */ /* 0x000e620008000a00 */
[----:B------:R-:W-:Y:S01]  /*12a0*/  DMUL R38, R44, R60 ;  /* 0x0000003c2c267228 */ /* 0x000fe20000000000 */
[----:B------:R-:W-:Y:S01]  /*12b0*/  BSSY.RECONVERGENT B5, `(.L_x_14) ;  /* 0x00000e8000057945 */ /* 0x000fe20003800200 */
[----:B------:R-:W-:Y:S02]  /*12c0*/  DMUL R42, R58, R64 ;  /* 0x000000403a2a7228 */ /* 0x000fe40000000000 */
[----:B------:R-:W-:Y:S02]  /*12d0*/  DMUL R32, R44, R58 ;  /* 0x0000003a2c207228 */ /* 0x000fe40000000000 */
[----:B------:R-:W-:Y:S02]  /*12e0*/  DMUL R44, R46, R60 ;  /* 0x0000003c2e2c7228 */ /* 0x000fe40000000000 */
[----:B------:R-:W-:-:S02]  /*12f0*/  DFMA R64, R58, R62, -R40 ;  /* 0x0000003e3a40722b */ /* 0x000fc40000000828 */
[-C--:B------:R-:W-:Y:S02]  /*1300*/  DMUL R36, R46, R58.reuse ;  /* 0x0000003a2e247228 */ /* 0x080fe40000000000 */
[----:B------:R-:W-:Y:S02]  /*1310*/  DFMA R38, R50, R58, -R38 ;  /* 0x0000003a3226722b */ /* 0x000fe40000000826 */
[----:B------:R-:W-:Y:S02]  /*1320*/  DFMA R62, R60, R62, R42 ;  /* 0x0000003e3c3e722b */ /* 0x000fe4000000002a */
[----:B------:R-:W-:Y:S01]  /*1330*/  DFMA R50, R50, R60, R32 ;  /* 0x0000003c3232722b */ /* 0x000fe20000000020 */
[----:B-1----:R-:W-:Y:S01]  /*1340*/  ISETP.GE.U32.AND P1, PT, R9, UR28, PT ;  /* 0x0000001c09007c0c */ /* 0x002fe2000bf26070 */
[C---:B------:R-:W-:Y:S02]  /*1350*/  DMUL R40, R66.reuse, R72 ;  /* 0x0000004842287228 */ /* 0x040fe40000000000 */
[----:B------:R-:W-:Y:S01]  /*1360*/  DMUL R42, R66, R54 ;  /* 0x00000036422a7228 */ /* 0x000fe20000000000 */
[----:B------:R-:W-:Y:S01]  /*1370*/  ISETP.GE.AND.EX P1, PT, R68, UR29, PT, P1 ;  /* 0x0000001d44007c0c */ /* 0x000fe2000bf26310 */
[----:B------:R-:W-:-:S02]  /*1380*/  DMUL R46, R2, R72 ;  /* 0x00000048022e7228 */ /* 0x000fc40000000000 */
[----:B------:R-:W-:Y:S02]  /*1390*/  DFMA R32, R52, R58, -R44 ;  /* 0x0000003a3420722b */ /* 0x000fe4000000082c */
[C---:B------:R-:W-:Y:S02]  /*13a0*/  DMUL R76, R2.reuse, R2 ;  /* 0x00000002024c7228 */ /* 0x040fe40000000000 */
[----:B------:R-:W-:Y:S02]  /*13b0*/  DMUL R44, R2, R66 ;  /* 0x00000042022c7228 */ /* 0x000fe40000000000 */
[----:B------:R-:W-:Y:S02]  /*13c0*/  DFMA R52, R52, R60, R36 ;  /* 0x0000003c3434722b */ /* 0x000fe40000000024 */
[C---:B------:R-:W-:Y:S02]  /*13d0*/  DMUL R70, R2.reuse, R58 ;  /* 0x0000003a02467228 */ /* 0x040fe40000000000 */
[----:B------:R-:W-:-:S02]  /*13e0*/  DFMA R36, R2, R54, R40 ;  /* 0x000000360224722b */ /* 0x000fc40000000028 */
[C---:B------:R-:W-:Y:S02]  /*13f0*/  DMUL R82, R66.reuse, R66 ;  /* 0x0000004242527228 */ /* 0x040fe40000000000 */
[C---:B------:R-:W-:Y:S02]  /*1400*/  DMUL R74, R66.reuse, R58 ;  /* 0x0000003a424a7228 */ /* 0x040fe40000000000 */
[----:B------:R-:W-:Y:S02]  /*1410*/  DFMA R42, R66, R54, R42 ;  /* 0x00000036422a722b */ /* 0x000fe4000000002a */
[C---:B------:R-:W-:Y:S02]  /*1420*/  DFMA R46, R2.reuse, R72, R46 ;  /* 0x00000048022e722b */ /* 0x040fe4000000002e */
[-C--:B------:R-:W-:Y:S02]  /*1430*/  DMUL R40, R2, R60.reuse ;  /* 0x0000003c02287228 */ /* 0x080fe40000000000 */
[----:B------:R-:W-:-:S02]  /*1440*/  DMUL R66, R66, R60 ;  /* 0x0000003c42427228 */ /* 0x000fc40000000000 */
[-C--:B------:R-:W-:Y:S02]  /*1450*/  DFMA R76, R72, R72.reuse, -R76 ;  /* 0x00000048484c722b */ /* 0x080fe4000000084c */
[----:B------:R-:W-:Y:S02]  /*1460*/  DFMA R44, R54, R72, -R44 ;  /* 0x00000048362c722b */ /* 0x000fe4000000082c */
[C---:B------:R-:W-:Y:S02]  /*1470*/  DFMA R2, R72.reuse, R60, R70 ;  /* 0x0000003c4802722b */ /* 0x040fe40000000046 */
[-C--:B------:R-:W-:Y:S02]  /*1480*/  DFMA R40, R72, R58.reuse, -R40 ;  /* 0x0000003a4828722b */ /* 0x080fe40000000828 */
[----:B------:R-:W-:Y:S02]  /*1490*/  DFMA R70, R54, R58, -R66 ;  /* 0x0000003a3646722b */ /* 0x000fe40000000842 */
[----:B------:R-:W-:-:S02]  /*14a0*/  DADD R46, R50, R46 ;  /* 0x00000000322e7229 */ /* 0x000fc4000000002e */
[----:B------:R-:W-:Y:S02]  /*14b0*/  DADD R62, R62, R42 ;  /* 0x000000003e3e7229 */ /* 0x000fe4000000002a */
[C---:B------:R-:W-:Y:S02]  /*14c0*/  DFMA R72, R54.reuse, R54, -R82 ;  /* 0x000000363648722b */ /* 0x040fe40000000852 */
[----:B------:R-:W-:Y:S02]  /*14d0*/  DFMA R66, R54, R60, R74 ;  /* 0x0000003c3642722b */ /* 0x000fe4000000004a */
[----:B------:R-:W-:Y:S01]  /*14e0*/  DADD R38, R38, R76 ;  /* 0x0000000026267229 */ /* 0x000fe2000000004c */
[----:B------:R-:W-:Y:S01]  /*14f0*/  MOV R54, 0x0 ;  /* 0x0000000000367802 */ /* 0x000fe20000000f00 */
[----:B------:R-:W-:Y:S01]  /*1500*/  DADD R42, R32, R44 ;  /* 0x00000000202a7229 */ /* 0x000fe2000000002c */
[----:B------:R-:W-:Y:S01]  /*1510*/  IMAD.MOV.U32 R55, RZ, RZ, 0x3ff00000 ;  /* 0x3ff00000ff377424 */ /* 0x000fe200078e00ff */
[----:B------:R-:W-:-:S02]  /*1520*/  DADD R36, R52, R36 ;  /* 0x0000000034247229 */ /* 0x000fc40000000024 */
[----:B------:R-:W-:Y:S02]  /*1530*/  DADD R44, R46, R46 ;  /* 0x000000002e2c7229 */ /* 0x000fe4000000002e */
[----:B------:R-:W-:Y:S02]  /*1540*/  DADD R64, R64, R72 ;  /* 0x0000000040407229 */ /* 0x000fe40000000048 */
[----:B------:R-:W-:Y:S02]  /*1550*/  DFMA R54, R70, 2, R54 ;  /* 0x400000004636782b */ /* 0x000fe40000000036 */
[----:B------:R-:W-:Y:S02]  /*1560*/  DADD R32, R40, R40 ;  /* 0x0000000028207229 */ /* 0x000fe40000000028 */
[----:B------:R-:W-:Y:S02]  /*1570*/  DADD R2, R2, R2 ;  /* 0x0000000002027229 */ /* 0x000fe40000000002 */
[----:B------:R-:W-:-:S02]  /*1580*/  DADD R66, R66, R66 ;  /* 0x0000000042427229 */ /* 0x000fc40000000042 */
[----:B------:R-:W-:Y:S02]  /*1590*/  DADD R50, R38, R38 ;  /* 0x0000000026327229 */ /* 0x000fe40000000026 */
[----:B------:R-:W-:Y:S02]  /*15a0*/  DADD R52, R42, R42 ;  /* 0x000000002a347229 */ /* 0x000fe4000000002a */
[----:B------:R-:W-:Y:S01]  /*15b0*/  DADD R46, R36, R36 ;  /* 0x00000000242e7229 */ /* 0x000fe20000000024 */
[----:B------:R-:W-:Y:S10]  /*15c0*/  @!P1 BRA `(.L_x_15) ;  /* 0x0000000800d89947 */ /* 0x000ff40003800000 */
[----:B------:R-:W-:Y:S01]  /*15d0*/  DADD R40, -RZ, |R30| ;  /* 0x00000000ff287229 */ /* 0x000fe2000000051e */
[----:B------:R-:W-:Y:S01]  /*15e0*/  IMAD.MOV.U32 R36, RZ, RZ, 0x1 ;  /* 0x00000001ff247424 */ /* 0x000fe200078e00ff */
[--C-:B------:R-:W-:Y:S01]  /*15f0*/  DADD R42, -RZ, |R28|.reuse ;  /* 0x00000000ff2a7229 */ /* 0x100fe2000000051c */
[----:B------:R-:W-:Y:S01]  /*1600*/  BSSY.RECONVERGENT B4, `(.L_x_16) ;  /* 0x0000019000047945 */ /* 0x000fe20003800200 */
[----:B------:R-:W-:-:S08]  /*1610*/  DSETP.GT.AND P5, PT, |R30|, |R28|, PT ;  /* 0x4000001c1e00722a */ /* 0x000fd00003fa4200 */
[----:B------:R-:W-:Y:S02]  /*1620*/  FSEL R73, R41, R43, P5 ;  /* 0x0000002b29497208 */ /* 0x000fe40002800000 */
[----:B------:R-:W-:Y:S02]  /*1630*/  FSEL R72, R40, R42, P5 ;  /* 0x0000002a28487208 */ /* 0x000fe40002800000 */
[----:B------:R-:W1:Y:S01]  /*1640*/  MUFU.RCP64H R37, R73 ;  /* 0x0000004900257308 */ /* 0x000e620000001800 */
[----:B------:R-:W-:Y:S02]  /*1650*/  FSEL R42, R42, R40, P5 ;  /* 0x000000282a2a7208 */ /* 0x000fe40002800000 */
[----:B------:R-:W-:-:S04]  /*1660*/  FSEL R43, R43, R41, P5 ;  /* 0x000000292b2b7208 */ /* 0x000fc80002800000 */
[----:B------:R-:W-:Y:S01]  /*1670*/  FSETP.GEU.AND P2, PT, |R43|, 6.5827683646048100446e-37, PT ;  /* 0x036000002b00780b */ /* 0x000fe20003f4e200 */
[----:B-1----:R-:W-:-:S08]  /*1680*/  DFMA R38, -R72, R36, 1 ;  /* 0x3ff000004826742b */ /* 0x002fd00000000124 */
[----:B------:R-:W-:-:S08]  /*1690*/  DFMA R38, R38, R38, R38 ;  /* 0x000000262626722b */ /* 0x000fd00000000026 */
[----:B------:R-:W-:-:S08]  /*16a0*/  DFMA R38, R36, R38, R36 ;  /* 0x000000262426722b */ /* 0x000fd00000000024 */
[----:B------:R-:W-:-:S08]  /*16b0*/  DFMA R36, -R72, R38, 1 ;  /* 0x3ff000004824742b */ /* 0x000fd00000000126 */
[----:B------:R-:W-:-:S08]  /*16c0*/  DFMA R36, R38, R36, R38 ;  /* 0x000000242624722b */ /* 0x000fd00000000026 */
[----:B------:R-:W-:-:S08]  /*16d0*/  DMUL R38, R36, R42 ;  /* 0x0000002a24267228 */ /* 0x000fd00000000000 */
[----:B------:R-:W-:-:S08]  /*16e0*/  DFMA R40, -R72, R38, R42 ;  /* 0x000000264828722b */ /* 0x000fd0000000012a */
[----:B------:R-:W-:-:S10]  /*16f0*/  DFMA R36, R36, R40, R38 ;  /* 0x000000282424722b */ /* 0x000fd40000000026 */
[----:B------:R-:W-:-:S05]  /*1700*/  FFMA R38, RZ, R73, R37 ;  /* 0x00000049ff267223 */ /* 0x000fca0000000025 */
[----:B------:R-:W-:-:S13]  /*1710*/  FSETP.GT.AND P1, PT, |R38|, 1.469367938527859385e-39, PT ;  /* 0x001000002600780b */ /* 0x000fda0003f24200 */
[----:B------:R-:W-:Y:S05]  /*1720*/  @P1 BRA P2, `(.L_x_17) ;  /* 0x0000000000181947 */ /* 0x000fea0001000000 */
[----:B------:R-:W-:Y:S01]  /*1730*/  IMAD.MOV.U32 R40, RZ, RZ, R42 ;  /* 0x000000ffff287224 */ /* 0x000fe200078e002a */
[----:B------:R-:W-:Y:S01]  /*1740*/  MOV R38, 0x1790 ;  /* 0x0000179000267802 */ /* 0x000fe20000000f00 */
[----:B------:R-:W-:Y:S02]  /*1750*/  IMAD.MOV.U32 R39, RZ, RZ, R43 ;  /* 0x000000ffff277224 */ /* 0x000fe400078e002b */
[----:B------:R-:W-:Y:S02]  /*1760*/  IMAD.MOV.U32 R36, RZ, RZ, R72 ;  /* 0x000000ffff247224 */ /* 0x000fe400078e0048 */
[----:B------:R-:W-:-:S07]  /*1770*/  IMAD.MOV.U32 R37, RZ, RZ, R73 ;  /* 0x000000ffff257224 */ /* 0x000fce00078e0049 */
[----:B0-----:R-:W-:Y:S05]  /*1780*/  CALL.REL.NOINC `($__internal_0_$__cuda_sm20_div_rn_f64_full) ;  /* 0x000000c000d47944 */ /* 0x001fea0003c00000 */
.L_x_17:
[----:B------:R-:W-:Y:S05]  /*1790*/  BSYNC.RECONVERGENT B4 ;  /* 0x0000000000047941 */ /* 0x000fea0003800200 */
.L_x_16:
[----:B------:R-:W-:Y:S01]  /*17a0*/  DMUL R38, R36, R36 ;  /* 0x0000002424267228 */ /* 0x000fe20000000000 */
[----:B------:R-:W-:Y:S01]  /*17b0*/  IMAD.MOV.U32 R40, RZ, RZ, -0x2449a4b7 ;  /* 0xdbb65b49ff287424 */ /* 0x000fe200078e00ff */
[----:B------:R-:W-:Y:S01]  /*17c0*/  UMOV UR28, 0x2a25ff7e ;  /* 0x2a25ff7e001c7882 */ /* 0x000fe20000000000 */
[----:B------:R-:W-:Y:S01]  /*17d0*/  IMAD.MOV.U32 R41, RZ, RZ, 0x3f2d3b63 ;  /* 0x3f2d3b63ff297424 */ /* 0x000fe200078e00ff */
[----:B------:R-:W-:Y:S01]  /*17e0*/  UMOV UR29, 0x3ef53e1d ;  /* 0x3ef53e1d001d7882 */ /* 0x000fe20000000000 */
[----:B------:R-:W-:Y:S01]  /*17f0*/  ISETP.GE.AND P2, PT, R29, RZ, PT ;  /* 0x000000ff1d00720c */ /* 0x000fe20003f46270 */
[----:B------:R-:W-:Y:S01]  /*1800*/  DSETP.NEU.AND P3, PT, R72, RZ, PT ;  /* 0x000000ff4800722a */ /* 0x000fe20003f6d000 */
[----:B------:R-:W-:Y:S02]  /*1810*/  BSSY.RECONVERGENT B6, `(.L_x_18) ;  /* 0x0000070000067945 */ /* 0x000fe40003800200 */
[----:B------:R-:W-:Y:S01]  /*1820*/  DFMA R40, R38, -UR28, R40 ;  /* 0x8000001c26287c2b */ /* 0x000fe20008000028 */
[----:B------:R-:W-:Y:S01]  /*1830*/  UMOV UR28, 0x8dde082e ;  /* 0x8dde082e001c7882 */ /* 0x000fe20000000000 */
[----:B------:R-:W-:Y:S01]  /*1840*/  UMOV UR29, 0x3f531278 ;  /* 0x3f531278001d7882 */ /* 0x000fe20000000000 */
[----:B------:R-:W-:-:S05]  /*1850*/  @P5 PLOP3.LUT P1, PT, P2, PT, PT, 0x80, 0x8 ;  /* 0x000000000008581c */ /* 0x000fca000172f070 */
[----:B------:R-:W-:Y:S01]  /*1860*/  DFMA R40, R38, R40, -UR28 ;  /* 0x8000001c26287e2b */ /* 0x000fe20008000028 */
[----:B------:R-:W-:Y:S01]  /*1870*/  UMOV UR28, 0xc8249315 ;  /* 0xc8249315001c7882 */ /* 0x000fe20000000000 */
[----:B------:R-:W-:-:S06]  /*1880*/  UMOV UR29, 0x3f6f9690 ;  /* 0x3f6f9690001d7882 */ /* 0x000fcc0000000000 */
[----:B------:R-:W-:Y:S01]  /*1890*/  DFMA R40, R38, R40, UR28 ;  /* 0x0000001c26287e2b */ /* 0x000fe20008000028 */
[----:B------:R-:W-:Y:S01]  /*18a0*/  UMOV UR28, 0xabc7cf0d ;  /* 0xabc7cf0d001c7882 */ /* 0x000fe20000000000 */
[----:B------:R-:W-:-:S06]  /*18b0*/  UMOV UR29, 0x3f82cf5a ;  /* 0x3f82cf5a001d7882 */ /* 0x000fcc0000000000 */
        /* <DEDUP_REMOVED lines=42> */
[C---:B------:R-:W-:Y:S01]  /*1b60*/  DFMA R40, R38.reuse, R40, -UR28 ;  /* 0x8000001c26287e2b */ /* 0x040fe20008000028 */
[----:B------:R-:W1:Y:S07]  /*1b70*/  LDCU.64 UR28, c[0x0][0x420] ;  /* 0x00008400ff1c77ac */ /* 0x000e6e0008000a00 */
[----:B------:R-:W-:Y:S01]  /*1b80*/  DMUL R40, R38, R40 ;  /* 0x0000002826287228 */ /* 0x000fe20000000000 */
[----:B------:R-:W-:Y:S02]  /*1b90*/  @!P5 IMAD.MOV.U32 R38, RZ, RZ, 0x54442d18 ;  /* 0x54442d18ff26d424 */ /* 0x000fe400078e00ff */
[----:B------:R-:W-:-:S05]  /*1ba0*/  @!P5 IMAD.MOV.U32 R39, RZ, RZ, 0x400921fb ;  /* 0x400921fbff27d424 */ /* 0x000fca00078e00ff */
[----:B------:R-:W-:Y:S01]  /*1bb0*/  DFMA R42, R40, R36, R36 ;  /* 0x00000024282a722b */ /* 0x000fe20000000024 */
[----:B------:R-:W-:Y:S01]  /*1bc0*/  @P5 MOV R40, 0x54442d18 ;  /* 0x54442d1800285802 */ /* 0x000fe20000000f00 */
[----:B------:R-:W-:-:S06]  /*1bd0*/  @P5 IMAD.MOV.U32 R41, RZ, RZ, 0x3ff921fb ;  /* 0x3ff921fbff295424 */ /* 0x000fcc00078e00ff */
[----:B------:R-:W-:Y:S02]  /*1be0*/  @P5 DADD R36, -RZ, -R42 ;  /* 0x00000000ff245229 */ /* 0x000fe4000000092a */
[----:B------:R-:W-:-:S08]  /*1bf0*/  @!P5 DADD R38, -R42, R38 ;  /* 0x000000002a26d229 */ /* 0x000fd00000000126 */
[----:B------:R-:W-:Y:S02]  /*1c00*/  @P5 FSEL R36, R42, R36, !P1 ;  /* 0x000000242a245208 */ /* 0x000fe40004800000 */
[----:B------:R-:W-:Y:S02]  /*1c10*/  @P5 FSEL R37, R43, R37, !P1 ;  /* 0x000000252b255208 */ /* 0x000fe40004800000 */
[----:B------:R-:W-:Y:S01]  /*1c20*/  @!P5 PLOP3.LUT P1, PT, P2, PT, PT, 0x80, 0x8 ;  /* 0x000000000008d81c */ /* 0x000fe2000172f070 */
[----:B------:R-:W-:-:S03]  /*1c30*/  @P3 DSETP.NEU.AND P2, PT, |R28|, |R30|, PT ;  /* 0x4000001e1c00322a */ /* 0x000fc60003f4d200 */
[----:B------:R-:W-:Y:S01]  /*1c40*/  @P5 DADD R36, R36, R40 ;  /* 0x0000000024245229 */ /* 0x000fe20000000028 */
[----:B------:R-:W-:-:S05]  /*1c50*/  @P3 IMAD.MOV.U32 R41, RZ, RZ, 0x7f3321d2 ;  /* 0x7f3321d2ff293424 */ /* 0x000fca00078e00ff */
[----:B------:R-:W-:Y:S01]  /*1c60*/  @!P5 FSEL R37, R39, R43, !P1 ;  /* 0x0000002b2725d208 */ /* 0x000fe20004800000 */
[----:B------:R-:W-:Y:S01]  /*1c70*/  @P3 IMAD.MOV.U32 R43, RZ, RZ, 0x4002d97c ;  /* 0x4002d97cff2b3424 */ /* 0x000fe200078e00ff */
[----:B------:R-:W-:Y:S01]  /*1c80*/  @!P5 FSEL R36, R38, R42, !P1 ;  /* 0x0000002a2624d208 */ /* 0x000fe20004800000 */
[----:B------:R-:W-:Y:S01]  /*1c90*/  DADD R38, |R30|, |R28| ;  /* 0x000000001e267229 */ /* 0x000fe2000000061c */
[----:B------:R-:W-:Y:S02]  /*1ca0*/  @P3 FSEL R41, R41, 3.37028055040000000000e+12, !P1 ;  /* 0x54442d1829293808 */ /* 0x000fe40004800000 */
[----:B------:R-:W-:Y:S02]  /*1cb0*/  @P3 FSEL R43, R43, 1.8213495016098022461, !P1 ;  /* 0x3fe921fb2b2b3808 */ /* 0x000fe40004800000 */
[----:B------:R-:W-:Y:S02]  /*1cc0*/  @!P3 FSEL R29, RZ, 2.1426990032196044922, P1 ;  /* 0x400921fbff1db808 */ /* 0x000fe40000800000 */
[----:B------:R-:W-:-:S02]  /*1cd0*/  @P3 FSEL R37, R43, R37, !P2 ;  /* 0x000000252b253208 */ /* 0x000fc40005000000 */
[----:B------:R-:W-:Y:S02]  /*1ce0*/  @P3 FSEL R30, R41, R36, !P2 ;  /* 0x00000024291e3208 */ /* 0x000fe40005000000 */
[----:B------:R-:W-:Y:S01]  /*1cf0*/  @!P3 FSEL R28, RZ, 3.37028055040000000000e+12, P1 ;  /* 0x54442d18ff1cb808 */ /* 0x000fe20000800000 */
[----:B------:R-:W-:Y:S01]  /*1d00*/  @P3 IMAD.MOV.U32 R29, RZ, RZ, R37 ;  /* 0x000000ffff1d3224 */ /* 0x000fe200078e0025 */
[----:B------:R-:W-:Y:S01]  /*1d10*/  DSETP.NAN.AND P1, PT, R38, R38, PT ;  /* 0x000000262600722a */ /* 0x000fe20003f28000 */
[----:B------:R-:W-:-:S03]  /*1d20*/  @P3 IMAD.MOV.U32 R28, RZ, RZ, R30 ;  /* 0x000000ffff1c3224 */ /* 0x000fc600078e001e */
[----:B------:R-:W-:Y:S02]  /*1d30*/  LOP3.LUT R29, R29, 0x80000000, R31, 0xb8, !PT ;  /* 0x800000001d1d7812 */ /* 0x000fe400078eb81f */
[----:B------:R-:W-:Y:S02]  /*1d40*/  FSEL R28, R38, R28, P1 ;  /* 0x0000001c261c7208 */ /* 0x000fe40000800000 */
[----:B------:R-:W-:-:S06]  /*1d50*/  FSEL R29, R39, R29, P1 ;  /* 0x0000001d271d7208 */ /* 0x000fcc0000800000 */
[----:B-1----:R-:W-:-:S08]  /*1d60*/  DMUL R40, R28, UR28 ;  /* 0x0000001c1c287c28 */ /* 0x002fd00008000000 */
[----:B------:R-:W-:-:S14]  /*1d70*/  DSETP.NEU.AND P1, PT, |R40|, +INF , PT ;  /* 0x7ff000002800742a */ /* 0x000fdc0003f2d200 */
[----:B------:R-:W-:Y:S01]  /*1d80*/  @!P1 DMUL R70, RZ, R40 ;  /* 0x00000028ff469228 */ /* 0x000fe20000000000 */
[----:B------:R-:W-:Y:S01]  /*1d90*/  @!P1 IMAD.MOV.U32 R69, RZ, RZ, RZ ;  /* 0x000000ffff459224 */ /* 0x000fe200078e00ff */
[----:B------:R-:W-:Y:S09]  /*1da0*/  @!P1 BRA `(.L_x_19) ;  /* 0x0000000000589947 */ /* 0x000ff20003800000 */
[----:B------:R-:W-:Y:S01]  /*1db0*/  UMOV UR28, 0x6dc9c883 ;  /* 0x6dc9c883001c7882 */ /* 0x000fe20000000000 */
[----:B------:R-:W-:Y:S01]  /*1dc0*/  UMOV UR29, 0x3fe45f30 ;  /* 0x3fe45f30001d7882 */ /* 0x000fe20000000000 */
[C---:B------:R-:W-:Y:S02]  /*1dd0*/  DSETP.GE.AND P1, PT, |R40|.reuse, 2.14748364800000000000e+09, PT ;  /* 0x41e000002800742a */ /* 0x040fe40003f26200 */
[----:B------:R-:W-:Y:S01]  /*1de0*/  DMUL R28, R40, UR28 ;  /* 0x0000001c281c7c28 */ /* 0x000fe20008000000 */
[----:B------:R-:W-:Y:S01]  /*1df0*/  UMOV UR28, 0x54442d18 ;  /* 0x54442d18001c7882 */ /* 0x000fe20000000000 */
[----:B------:R-:W-:-:S04]  /*1e00*/  UMOV UR29, 0x3ff921fb ;  /* 0x3ff921fb001d7882 */ /* 0x000fc80000000000 */
[----:B------:R-:W1:Y:S08]  /*1e10*/  F2I.F64 R69, R28 ;  /* 0x0000001c00457311 */ /* 0x000e700000301100 */
[----:B-1----:R-:W1:Y:S02]  /*1e20*/  I2F.F64 R70, R69 ;  /* 0x0000004500467312 */ /* 0x002e640000201c00 */
[----:B-1----:R-:W-:Y:S01]  /*1e30*/  DFMA R30, R70, -UR28, R40 ;  /* 0x8000001c461e7c2b */ /* 0x002fe20008000028 */
[----:B------:R-:W-:Y:S01]  /*1e40*/  UMOV UR28, 0x33145c00 ;  /* 0x33145c00001c7882 */ /* 0x000fe20000000000 */
[----:B------:R-:W-:-:S06]  /*1e50*/  UMOV UR29, 0x3c91a626 ;  /* 0x3c91a626001d7882 */ /* 0x000fcc0000000000 */
[----:B------:R-:W-:Y:S01]  /*1e60*/  DFMA R30, R70, -UR28, R30 ;  /* 0x8000001c461e7c2b */ /* 0x000fe2000800001e */
[----:B------:R-:W-:Y:S01]  /*1e70*/  UMOV UR28, 0x252049c0 ;  /* 0x252049c0001c7882 */ /* 0x000fe20000000000 */
[----:B------:R-:W-:-:S06]  /*1e80*/  UMOV UR29, 0x397b839a ;  /* 0x397b839a001d7882 */ /* 0x000fcc0000000000 */
[----:B------:R-:W-:Y:S01]  /*1e90*/  DFMA R70, R70, -UR28, R30 ;  /* 0x8000001c46467c2b */ /* 0x000fe2000800001e */
[----:B------:R-:W-:Y:S10]  /*1ea0*/  @!P1 BRA `(.L_x_19) ;  /* 0x0000000000189947 */ /* 0x000ff40003800000 */
[----:B------:R-:W-:Y:S01]  /*1eb0*/  IMAD.MOV.U32 R75, RZ, RZ, R41 ;  /* 0x000000ffff4b7224 */ /* 0x000fe200078e0029 */
[----:B------:R-:W-:-:S07]  /*1ec0*/  MOV R74, 0x1ee0 ;  /* 0x00001ee0004a7802 */ /* 0x000fce0000000f00 */
[----:B0-----:R-:W-:Y:S05]  /*1ed0*/  CALL.REL.NOINC `($_Z16multibrot_kerneljPhiidiiddhhhdldddhhhddddhhhhhhdddddd$__internal_trig_reduction_slowpathd) ;  /* 0x000000c4003c7944 */ /* 0x001fea0003c00000 */
[----:B------:R-:W-:Y:S02]  /*1ee0*/  IMAD.MOV.U32 R69, RZ, RZ, R38 ;  /* 0x000000ffff457224 */ /* 0x000fe400078e0026 */
[----:B------:R-:W-:Y:S02]  /*1ef0*/  IMAD.MOV.U32 R70, RZ, RZ, R40 ;  /* 0x000000ffff467224 */ /* 0x000fe400078e0028 */
[----:B------:R-:W-:-:S07]  /*1f00*/  IMAD.MOV.U32 R71, RZ, RZ, R41 ;  /* 0x000000ffff477224 */ /* 0x000fce00078e0029 */
.L_x_19:
[----:B------:R-:W-:Y:S05]  /*1f10*/  BSYNC.RECONVERGENT B6 ;  /* 0x0000000000067941 */ /* 0x000fea0003800200 */
.L_x_18:
[----:B------:R-:W1:Y:S01]  /*1f20*/  LDCU.64 UR28, c[0x4][0x8] ;  /* 0x01000100ff1c77ac */ /* 0x000e620008000a00 */
[----:B------:R-:W-:-:S04]  /*1f30*/  SHF.L.U32 R28, R69, 0x6, RZ ;  /* 0x00000006451c7819 */ /* 0x000fc800000006ff */
[----:B------:R-:W-:-:S04]  /*1f40*/  LOP3.LUT R28, R28, 0x40, RZ, 0xc0, !PT ;  /* 0x000000401c1c7812 */ /* 0x000fc800078ec0ff */
[----:B-1----:R-:W-:-:S05]  /*1f50*/  IADD3 R74, P1, PT, R28, UR28, RZ ;  /* 0x0000001c1c4a7c10 */ /* 0x002fca000ff3e0ff */
[----:B------:R-:W-:-:S05]  /*1f60*/  IMAD.X R75, RZ, RZ, UR29, P1 ;  /* 0x0000001dff4b7e24 */ /* 0x000fca00088e06ff */
[----:B------:R-:W2:Y:S04]  /*1f70*/  LDG.E.128.CONSTANT R28, desc[UR18][R74.64] ;  /* 0x000000124a1c7981 */ /* 0x000ea8000c1e9d00 */
[----:B------:R-:W3:Y:S04]  /*1f80*/  LDG.E.128.CONSTANT R36, desc[UR18][R74.64+0x10] ;  /* 0x000010124a247981 */ /* 0x000ee8000c1e9d00 */
[----:B------:R-:W4:Y:S01]  /*1f90*/  LDG.E.128.CONSTANT R40, desc[UR18][R74.64+0x20] ;  /* 0x000020124a287981 */ /* 0x000f22000c1e9d00 */
[----:B------:R-:W-:Y:S01]  /*1fa0*/  LOP3.LUT R72, R69, 0x1, RZ, 0xc0, !PT ;  /* 0x0000000145487812 */ /* 0x000fe200078ec0ff */
[----:B------:R-:W-:-:S02]  /*1fb0*/  IMAD.MOV.U32 R76, RZ, RZ, 0x20fd8164 ;  /* 0x20fd8164ff4c7424 */ /* 0x000fc400078e00ff */
[----:B------:R-:W-:Y:S01]  /*1fc0*/  IMAD.MOV.U32 R77, RZ, RZ, 0x3da8ff83 ;  /* 0x3da8ff83ff4d7424 */ /* 0x000fe200078e00ff */
[----:B------:R-:W-:Y:S01]  /*1fd0*/  ISETP.NE.U32.AND P1, PT, R72, 0x1, PT ;  /* 0x000000014800780c */ /* 0x000fe20003f25070 */
[----:B------:R-:W-:-:S03]  /*1fe0*/  DMUL R72, R70, R70 ;  /* 0x0000004646487228 */ /* 0x000fc60000000000 */
[----:B------:R-:W-:Y:S02]  /*1ff0*/  FSEL R76, R76, -8.06006814911005101289e+34, !P1 ;  /* 0xf9785eba4c4c7808 */ /* 0x000fe40004800000 */
[----:B------:R-:W-:-:S06]  /*2000*/  FSEL R77, -R77, 0.11223486810922622681, !P1 ;  /* 0x3de5db654d4d7808 */ /* 0x000fcc0004800100 */
[----:B--2---:R-:W-:-:S08]  /*2010*/  DFMA R28, R72, R76, R28 ;  /* 0x0000004c481c722b */ /* 0x004fd0000000001c */
[----:B------:R-:W-:-:S08]  /*2020*/  DFMA R28, R72, R28, R30 ;  /* 0x0000001c481c722b */ /* 0x000fd0000000001e */
[----:B---3--:R-:W-:Y:S01]  /*2030*/  DFMA R28, R72, R28, R36 ;  /* 0x0000001c481c722b */ /* 0x008fe20000000024 */
[----:B------:R-:W-:Y:S02]  /*2040*/  IMAD.MOV.U32 R36, RZ, RZ, 0x0 ;  /* 0x00000000ff247424 */ /* 0x000fe400078e00ff */
[----:B------:R-:W-:-:S05]  /*2050*/  IMAD.MOV.U32 R37, RZ, RZ, 0x3fe00000 ;  /* 0x3fe00000ff257424 */ /* 0x000fca00078e00ff */
[----:B------:R-:W-:-:S08]  /*2060*/  DFMA R28, R72, R28, R38 ;  /* 0x0000001c481c722b */ /* 0x000fd00000000026 */
[----:B----4-:R-:W-:-:S08]  /*2070*/  DFMA R28, R72, R28, R40 ;  /* 0x0000001c481c722b */ /* 0x010fd00000000028 */
[----:B------:R-:W-:-:S08]  /*2080*/  DFMA R28, R72, R28, R42 ;  /* 0x0000001c481c722b */ /* 0x000fd0000000002a */
[----:B------:R-:W-:Y:S02]  /*2090*/  DFMA R70, R28, R70, R70 ;  /* 0x000000461c46722b */ /* 0x000fe40000000046 */
[----:B------:R-:W-:-:S10]  /*20a0*/  DFMA R28, R72, R28, 1 ;  /* 0x3ff00000481c742b */ /* 0x000fd4000000001c */
[----:B------:R-:W-:Y:S02]  /*20b0*/  FSEL R30, R28, R70, !P1 ;  /* 0x000000461c1e7208 */ /* 0x000fe40004800000 */
[----:B------:R-:W-:Y:S02]  /*20c0*/  FSEL R31, R29, R71, !P1 ;  /* 0x000000471d1f7208 */ /* 0x000fe40004800000 */
[----:B------:R-:W-:-:S04]  /*20d0*/  LOP3.LUT P1, RZ, R69, 0x2, RZ, 0xc0, !PT ;  /* 0x0000000245ff7812 */ /* 0x000fc8000782c0ff */
[----:B------:R-:W-:-:S10]  /*20e0*/  DADD R28, RZ, -R30 ;  /* 0x00000000ff1c7229 */ /* 0x000fd4000000081e */
[----:B------:R-:W-:Y:S02]  /*20f0*/  FSEL R28, R30, R28, !P1 ;  /* 0x0000001c1e1c7208 */ /* 0x000fe40004800000 */
[----:B------:R-:W-:-:S06]  /*2100*/  FSEL R29, R31, R29, !P1 ;  /* 0x0000001d1f1d7208 */ /* 0x000fcc0004800000 */
[----:B------:R-:W-:-:S08]  /*2110*/  DFMA R28, R28, R36, 0.5 ;  /* 0x3fe000001c1c742b */ /* 0x000fd00000000024 */
[----:B------:R-:W-:-:S11]  /*2120*/  DADD R26, R26, R28 ;  /* 0x000000001a1a7229 */ /* 0x000fd6000000001c */
.L_x_15:
[----:B------:R-:W-:Y:S05]  /*2130*/  BSYNC.RECONVERGENT B5 ;  /* 0x0000000000057941 */ /* 0x000fea0003800200 */
.L_x_14:
[----:B------:R-:W1:Y:S01]  /*2140*/  LDCU UR9, c[0x0][0x3a0] ;  /* 0x00007400ff0977ac */ /* 0x000e620008000800 */
[----:B------:R-:W-:Y:S02]  /*2150*/  IMAD.MOV.U32 R30, RZ, RZ, R58 ;  /* 0x000000ffff1e7224 */ /* 0x000fe400078e003a */
[----:B------:R-:W-:Y:S01]  /*2160*/  IMAD.MOV.U32 R31, RZ, RZ, R59 ;  /* 0x000000ffff1f7224 */ /* 0x000fe200078e003b */
[----:B------:R-:W2:Y:S01]  /*2170*/  LDCU UR28, c[0x0][0x3a0] ;  /* 0x00007400ff1c77ac */ /* 0x000ea20008000800 */
[----:B------:R-:W-:Y:S02]  /*2180*/  IMAD.MOV.U32 R38, RZ, RZ, R60 ;  /* 0x000000ffff267224 */ /* 0x000fe400078e003c */
[----:B------:R-:W-:Y:S01]  /*2190*/  IMAD.MOV.U32 R39, RZ, RZ, R61 ;  /* 0x000000ffff277224 */ /* 0x000fe200078e003d */
[----:B-1----:R-:W-:Y:S01]  /*21a0*/  UISETP.GT.AND UP1, UPT, UR9, -0x1, UPT ;  /* 0xffffffff0900788c */ /* 0x002fe2000bf24270 */
[----:B--2---:R-:W-:-:S08]  /*21b0*/  MOV R28, UR28 ;  /* 0x0000001c001c7c02 */ /* 0x004fd00008000f00 */
[----:B------:R-:W-:Y:S05]  /*21c0*/  BRA.U UP1, `(.L_x_20) ;  /* 0x0000000101c87547 */ /* 0x000fea000b800000 */
[----:B------:R-:W1:Y:S01]  /*21d0*/  MUFU.RCP64H R29, R57 ;  /* 0x00000039001d7308 */ /* 0x000e620000001800 */
[----:B------:R-:W-:Y:S01]  /*21e0*/  IMAD.MOV.U32 R28, RZ, RZ, 0x1 ;  /* 0x00000001ff1c7424 */ /* 0x000fe200078e00ff */
[----:B------:R-:W-:Y:S01]  /*21f0*/  FSETP.GEU.AND P2, PT, |R59|, 6.5827683646048100446e-37, PT ;  /* 0x036000003b00780b */ /* 0x000fe20003f4e200 */
[----:B------:R-:W-:Y:S01]  /*2200*/  UIADD3 UR9, UPT, UPT, -UR9, URZ, URZ ;  /* 0x000000ff09097290 */ /* 0x000fe2000fffe1ff */
[----:B------:R-:W-:Y:S03]  /*2210*/  BSSY.RECONVERGENT B4, `(.L_x_21) ;  /* 0x0000013000047945 */ /* 0x000fe60003800200 */
[----:B-1----:R-:W-:-:S08]  /*2220*/  DFMA R30, R28, -R56, 1 ;  /* 0x3ff000001c1e742b */ /* 0x002fd00000000838 */
[----:B------:R-:W-:-:S08]  /*2230*/  DFMA R30, R30, R30, R30 ;  /* 0x0000001e1e1e722b */ /* 0x000fd0000000001e */
[----:B------:R-:W-:-:S08]  /*2240*/  DFMA R30, R28, R30, R28 ;  /* 0x0000001e1c1e722b */ /* 0x000fd0000000001c */
[----:B------:R-:W-:-:S08]  /*2250*/  DFMA R28, R30, -R56, 1 ;  /* 0x3ff000001e1c742b */ /* 0x000fd00000000838 */
[----:B------:R-:W-:-:S08]  /*2260*/  DFMA R28, R30, R28, R30 ;  /* 0x0000001c1e1c722b */ /* 0x000fd0000000001e */
[----:B------:R-:W-:-:S08]  /*2270*/  DMUL R36, R28, R58 ;  /* 0x0000003a1c247228 */ /* 0x000fd00000000000 */
[----:B------:R-:W-:-:S08]  /*2280*/  DFMA R30, R36, -R56, R58 ;  /* 0x80000038241e722b */ /* 0x000fd0000000003a */
[----:B------:R-:W-:-:S10]  /*2290*/  DFMA R36, R28, R30, R36 ;  /* 0x0000001e1c24722b */ /* 0x000fd40000000024 */
[----:B------:R-:W-:-:S05]  /*22a0*/  FFMA R28, RZ, R57, R37 ;  /* 0x00000039ff1c7223 */ /* 0x000fca0000000025 */
[----:B------:R-:W-:Y:S01]  /*22b0*/  FSETP.GT.AND P1, PT, |R28|, 1.469367938527859385e-39, PT ;  /* 0x001000001c00780b */ /* 0x000fe20003f24200 */
[----:B------:R-:W-:-:S12]  /*22c0*/  IMAD.U32 R28, RZ, RZ, UR9 ;  /* 0x00000009ff1c7e24 */ /* 0x000fd8000f8e00ff */
[----:B------:R-:W-:Y:S05]  /*22d0*/  @P1 BRA P2, `(.L_x_22) ;  /* 0x0000000000181947 */ /* 0x000fea0001000000 */
[----:B------:R-:W-:Y:S01]  /*22e0*/  IMAD.MOV.U32 R40, RZ, RZ, R58 ;  /* 0x000000ffff287224 */ /* 0x000fe200078e003a */
[----:B------:R-:W-:Y:S01]  /*22f0*/  MOV R38, 0x2340 ;  /* 0x0000234000267802 */ /* 0x000fe20000000f00 */
[----:B------:R-:W-:Y:S02]  /*2300*/  IMAD.MOV.U32 R39, RZ, RZ, R59 ;  /* 0x000000ffff277224 */ /* 0x000fe400078e003b */
[----:B------:R-:W-:Y:S02]  /*2310*/  IMAD.MOV.U32 R36, RZ, RZ, R56 ;  /* 0x000000ffff247224 */ /* 0x000fe400078e0038 */
[----:B------:R-:W-:-:S07]  /*2320*/  IMAD.MOV.U32 R37, RZ, RZ, R57 ;  /* 0x000000ffff257224 */ /* 0x000fce00078e0039 */
[----:B0-----:R-:W-:Y:S05]  /*2330*/  CALL.REL.NOINC `($__internal_0_$__cuda_sm20_div_rn_f64_full) ;  /* 0x000000b400e87944 */ /* 0x001fea0003c00000 */
.L_x_22:
[----:B------:R-:W-:Y:S05]  /*2340*/  BSYNC.RECONVERGENT B4 ;  /* 0x0000000000047941 */ /* 0x000fea0003800200 */
.L_x_21:
[----:B------:R-:W1:Y:S01]  /*2350*/  MUFU.RCP64H R31, R57 ;  /* 0x00000039001f7308 */ /* 0x000e620000001800 */
[----:B------:R-:W-:Y:S01]  /*2360*/  IMAD.MOV.U32 R30, RZ, RZ, 0x1 ;  /* 0x00000001ff1e7424 */ /* 0x000fe200078e00ff */
[----:B------:R-:W-:Y:S05]  /*2370*/  BSSY.RECONVERGENT B4, `(.L_x_20) ;  /* 0x0000017000047945 */ /* 0x000fea0003800200 */
[----:B-1----:R-:W-:-:S08]  /*2380*/  DFMA R38, R30, -R56, 1 ;  /* 0x3ff000001e26742b */ /* 0x002fd00000000838 */
[----:B------:R-:W-:-:S08]  /*2390*/  DFMA R38, R38, R38, R38 ;  /* 0x000000262626722b */ /* 0x000fd00000000026 */
[----:B------:R-:W-:-:S08]  /*23a0*/  DFMA R38, R30, R38, R30 ;  /* 0x000000261e26722b */ /* 0x000fd0000000001e */
[----:B------:R-:W-:-:S08]  /*23b0*/  DFMA R30, R38, -R56, 1 ;  /* 0x3ff00000261e742b */ /* 0x000fd00000000838 */
[----:B------:R-:W-:-:S08]  /*23c0*/  DFMA R40, R38, R30, R38 ;  /* 0x0000001e2628722b */ /* 0x000fd00000000026 */
[----:B------:R-:W-:-:S08]  /*23d0*/  DMUL R38, R40, -R60 ;  /* 0x8000003c28267228 */ /* 0x000fd00000000000 */
[----:B------:R-:W-:-:S08]  /*23e0*/  DFMA R30, R38, -R56, -R60 ;  /* 0x80000038261e722b */ /* 0x000fd0000000083c */
[----:B------:R-:W-:Y:S02]  /*23f0*/  DFMA R38, R40, R30, R38 ;  /* 0x0000001e2826722b */ /* 0x000fe40000000026 */
[----:B------:R-:W-:Y:S01]  /*2400*/  DADD R40, -RZ, -R60 ;  /* 0x00000000ff287229 */ /* 0x000fe2000000093c */
[----:B------:R-:W-:Y:S02]  /*2410*/  IMAD.MOV.U32 R30, RZ, RZ, R36 ;  /* 0x000000ffff1e7224 */ /* 0x000fe400078e0024 */
[----:B------:R-:W-:-:S05]  /*2420*/  IMAD.MOV.U32 R31, RZ, RZ, R37 ;  /* 0x000000ffff1f7224 */ /* 0x000fca00078e0025 */
[----:B------:R-:W-:Y:S02]  /*2430*/  FFMA R29, RZ, R57, R39 ;  /* 0x00000039ff1d7223 */ /* 0x000fe40000000027 */
[----:B------:R-:W-:-:S03]  /*2440*/  FSETP.GEU.AND P2, PT, |R41|, 6.5827683646048100446e-37, PT ;  /* 0x036000002900780b */ /* 0x000fc60003f4e200 */
[----:B------:R-:W-:-:S13]  /*2450*/  FSETP.GT.AND P1, PT, |R29|, 1.469367938527859385e-39, PT ;  /* 0x001000001d00780b */ /* 0x000fda0003f24200 */
[----:B------:R-:W-:Y:S05]  /*2460*/  @P1 BRA P2, `(.L_x_23) ;  /* 0x00000000001c1947 */ /* 0x000fea0001000000 */
[----:B------:R-:W-:Y:S01]  /*2470*/  MOV R39, R41 ;  /* 0x0000002900277202 */ /* 0x000fe20000000f00 */
[----:B------:R-:W-:Y:S01]  /*2480*/  IMAD.MOV.U32 R36, RZ, RZ, R56 ;  /* 0x000000ffff247224 */ /* 0x000fe200078e0038 */
[----:B------:R-:W-:Y:S01]  /*2490*/  MOV R38, 0x24c0 ;  /* 0x000024c000267802 */ /* 0x000fe20000000f00 */
[----:B------:R-:W-:-:S07]  /*24a0*/  IMAD.MOV.U32 R37, RZ, RZ, R57 ;  /* 0x000000ffff257224 */ /* 0x000fce00078e0039 */
[----:B0-----:R-:W-:Y:S05]  /*24b0*/  CALL.REL.NOINC `($__internal_0_$__cuda_sm20_div_rn_f64_full) ;  /* 0x000000b400887944 */ /* 0x001fea0003c00000 */
[----:B------:R-:W-:Y:S02]  /*24c0*/  IMAD.MOV.U32 R38, RZ, RZ, R36 ;  /* 0x000000ffff267224 */ /* 0x000fe400078e0024 */
[----:B------:R-:W-:-:S07]  /*24d0*/  IMAD.MOV.U32 R39, RZ, RZ, R37 ;  /* 0x000000ffff277224 */ /* 0x000fce00078e0025 */
.L_x_23:
[----:B------:R-:W-:Y:S05]  /*24e0*/  BSYNC.RECONVERGENT B4 ;  /* 0x0000000000047941 */ /* 0x000fea0003800200 */
.L_x_20:
[----:B------:R-:W-:Y:S01]  /*24f0*/  ISETP.GE.AND P1, PT, R28, 0x2, PT ;  /* 0x000000021c00780c */ /* 0x000fe20003f26270 */
[----:B------:R-:W-:Y:S02]  /*2500*/  IMAD.MOV.U32 R36, RZ, RZ, R30 ;  /* 0x000000ffff247224 */ /* 0x000fe400078e001e */
[----:B------:R-:W-:Y:S02]  /*2510*/  IMAD.MOV.U32 R37, RZ, RZ, R31 ;  /* 0x000000ffff257224 */ /* 0x000fe400078e001f */
[----:B------:R-:W-:Y:S02]  /*2520*/  IMAD.MOV.U32 R40, RZ, RZ, R38 ;  /* 0x000000ffff287224 */ /* 0x000fe400078e0026 */
[----:B------:R-:W-:-:S06]  /*2530*/  IMAD.MOV.U32 R41, RZ, RZ, R39 ;  /* 0x000000ffff297224 */ /* 0x000fcc00078e0027 */
[----:B------:R-:W-:Y:S05]  /*2540*/  @!P1 BRA `(.L_x_24) ;  /* 0x0000000000dc9947 */ /* 0x000fea0003800000 */
[C---:B------:R-:W-:Y:S01]  /*2550*/  VIADD R42, R28.reuse, 0xffffffff ;  /* 0xffffffff1c2a7836 */ /* 0x040fe20000000000 */
[----:B------:R-:W-:Y:S01]  /*2560*/  IADD3 R28, PT, PT, R28, -0x2, RZ ;  /* 0xfffffffe1c1c7810 */ /* 0x000fe20007ffe0ff */
[----:B------:R-:W-:Y:S02]  /*2570*/  IMAD.MOV.U32 R40, RZ, RZ, R38 ;  /* 0x000000ffff287224 */ /* 0x000fe400078e0026 */
[----:B------:R-:W-:Y:S01]  /*2580*/  IMAD.MOV.U32 R41, RZ, RZ, R39 ;  /* 0x000000ffff297224 */ /* 0x000fe200078e0027 */
[----:B------:R-:W-:Y:S01]  /*2590*/  ISETP.GE.U32.AND P1, PT, R28, 0x3, PT ;  /* 0x000000031c00780c */ /* 0x000fe20003f26070 */
[----:B------:R-:W-:Y:S01]  /*25a0*/  IMAD.MOV.U32 R36, RZ, RZ, R30 ;  /* 0x000000ffff247224 */ /* 0x000fe200078e001e */
[----:B------:R-:W-:Y:S01]  /*25b0*/  LOP3.LUT R29, R42, 0x3, RZ, 0xc0, !PT ;  /* 0x000000032a1d7812 */ /* 0x000fe200078ec0ff */
[----:B------:R-:W-:-:S03]  /*25c0*/  IMAD.MOV.U32 R37, RZ, RZ, R31 ;  /* 0x000000ffff257224 */ /* 0x000fc600078e001f */
[----:B------:R-:W-:-:S07]  /*25d0*/  ISETP.NE.AND P2, PT, R29, RZ, PT ;  /* 0x000000ff1d00720c */ /* 0x000fce0003f45270 */
[----:B------:R-:W-:Y:S06]  /*25e0*/  @!P1 BRA `(.L_x_25) ;  /* 0x0000000000649947 */ /* 0x000fec0003800000 */
[----:B------:R-:W-:Y:S01]  /*25f0*/  LOP3.LUT R28, R42, 0xfffffffc, RZ, 0xc0, !PT ;  /* 0xfffffffc2a1c7812 */ /* 0x000fe200078ec0ff */
[----:B------:R-:W-:Y:S02]  /*2600*/  IMAD.MOV.U32 R40, RZ, RZ, R38 ;  /* 0x000000ffff287224 */ /* 0x000fe400078e0026 */
[----:B------:R-:W-:Y:S02]  /*2610*/  IMAD.MOV.U32 R41, RZ, RZ, R39 ;  /* 0x000000ffff297224 */ /* 0x000fe400078e0027 */
[----:B------:R-:W-:Y:S02]  /*2620*/  IMAD.MOV.U32 R36, RZ, RZ, R30 ;  /* 0x000000ffff247224 */ /* 0x000fe400078e001e */
[----:B------:R-:W-:Y:S02]  /*2630*/  IMAD.MOV.U32 R37, RZ, RZ, R31 ;  /* 0x000000ffff257224 */ /* 0x000fe400078e001f */
[----:B------:R-:W-:-:S07]  /*2640*/  IMAD.MOV R28, RZ, RZ, -R28 ;  /* 0x000000ffff1c7224 */ /* 0x000fce00078e0a1c */
.L_x_26:
[C---:B------:R-:W-:Y:S01]  /*2650*/  DMUL R42, R40.reuse, R30 ;  /* 0x0000001e282a7228 */ /* 0x040fe20000000000 */
[----:B------:R-:W-:Y:S01]  /*2660*/  IADD3 R28, PT, PT, R28, 0x4, RZ ;  /* 0x000000041c1c7810 */ /* 0x000fe20007ffe0ff */
[----:B------:R-:W-:-:S03]  /*2670*/  DMUL R40, R40, R38 ;  /* 0x0000002628287228 */ /* 0x000fc60000000000 */
[----:B------:R-:W-:-:S03]  /*2680*/  ISETP.NE.AND P1, PT, R28, RZ, PT ;  /* 0x000000ff1c00720c */ /* 0x000fc60003f25270 */
[C---:B------:R-:W-:Y:S02]  /*2690*/  DFMA R42, R36.reuse, R38, R42 ;  /* 0x00000026242a722b */ /* 0x040fe4000000002a */
[----:B------:R-:W-:-:S06]  /*26a0*/  DFMA R40, R36, R30, -R40 ;  /* 0x0000001e2428722b */ /* 0x000fcc0000000828 */
[C---:B------:R-:W-:Y:S02]  /*26b0*/  DMUL R36, R42.reuse, R30 ;  /* 0x0000001e2a247228 */ /* 0x040fe40000000000 */
[----:B------:R-:W-:-:S06]  /*26c0*/  DMUL R42, R42, R38 ;  /* 0x000000262a2a7228 */ /* 0x000fcc0000000000 */
        /* <DEDUP_REMOVED lines=8> */
[C---:B------:R-:W-:Y:S02]  /*2750*/  DFMA R36, R40.reuse, R30, -R36 ;  /* 0x0000001e2824722b */ /* 0x040fe40000000824 */
[----:B------:R-:W-:Y:S01]  /*2760*/  DFMA R40, R40, R38, R56 ;  /* 0x000000262828722b */ /* 0x000fe20000000038 */
[----:B------:R-:W-:Y:S10]  /*2770*/  @P1 BRA `(.L_x_26) ;  /* 0xfffffffc00b41947 */ /* 0x000ff4000383ffff */
.L_x_25:
[----:B------:R-:W-:Y:S05]  /*2780*/  @!P2 BRA `(.L_x_24) ;  /* 0x00000000004ca947 */ /* 0x000fea0003800000 */
[C---:B------:R-:W-:Y:S01]  /*2790*/  DMUL R42, R40.reuse, R38 ;  /* 0x00000026282a7228 */ /* 0x040fe20000000000 */
[----:B------:R-:W-:Y:S01]  /*27a0*/  ISETP.NE.AND P1, PT, R29, 0x1, PT ;  /* 0x000000011d00780c */ /* 0x000fe20003f25270 */
[----:B------:R-:W-:-:S06]  /*27b0*/  DMUL R40, R40, R30 ;  /* 0x0000001e28287228 */ /* 0x000fcc0000000000 */
[C---:B------:R-:W-:Y:S02]  /*27c0*/  DFMA R42, R36.reuse, R30, -R42 ;  /* 0x0000001e242a722b */ /* 0x040fe4000000082a */
[----:B------:R-:W-:-:S08]  /*27d0*/  DFMA R40, R36, R38, R40 ;  /* 0x000000262428722b */ /* 0x000fd00000000028 */
[----:B------:R-:W-:Y:S02]  /*27e0*/  IMAD.MOV.U32 R36, RZ, RZ, R42 ;  /* 0x000000ffff247224 */ /* 0x000fe400078e002a */
[----:B------:R-:W-:Y:S01]  /*27f0*/  IMAD.MOV.U32 R37, RZ, RZ, R43 ;  /* 0x000000ffff257224 */ /* 0x000fe200078e002b */
[----:B------:R-:W-:Y:S06]  /*2800*/  @!P1 BRA `(.L_x_24) ;  /* 0x00000000002c9947 */ /* 0x000fec0003800000 */
[C---:B------:R-:W-:Y:S01]  /*2810*/  DMUL R56, R40.reuse, R30 ;  /* 0x0000001e28387228 */ /* 0x040fe20000000000 */
[----:B------:R-:W-:Y:S01]  /*2820*/  ISETP.NE.AND P1, PT, R29, 0x2, PT ;  /* 0x000000021d00780c */ /* 0x000fe20003f25270 */
[----:B------:R-:W-:-:S06]  /*2830*/  DMUL R36, R40, R38 ;  /* 0x0000002628247228 */ /* 0x000fcc0000000000 */
[C---:B------:R-:W-:Y:S02]  /*2840*/  DFMA R40, R42.reuse, R38, R56 ;  /* 0x000000262a28722b */ /* 0x040fe40000000038 */
[----:B------:R-:W-:-:S06]  /*2850*/  DFMA R36, R42, R30, -R36 ;  /* 0x0000001e2a24722b */ /* 0x000fcc0000000824 */
[C---:B------:R-:W-:Y:S02]  /*2860*/  @P1 DMUL R28, R40.reuse, R38 ;  /* 0x00000026281c1228 */ /* 0x040fe40000000000 */
[----:B------:R-:W-:-:S06]  /*2870*/  @P1 DMUL R42, R40, R30 ;  /* 0x0000001e282a1228 */ /* 0x000fcc0000000000 */
[C---:B------:R-:W-:Y:S02]  /*2880*/  @P1 DFMA R28, R36.reuse, R30, -R28 ;  /* 0x0000001e241c122b */ /* 0x040fe4000000081c */
[----:B------:R-:W-:-:S08]  /*2890*/  @P1 DFMA R40, R36, R38, R42 ;  /* 0x000000262428122b */ /* 0x000fd0000000002a */
[----:B------:R-:W-:Y:S02]  /*28a0*/  @P1 IMAD.MOV.U32 R36, RZ, RZ, R28 ;  /* 0x000000ffff241224 */ /* 0x000fe400078e001c */
[----:B------:R-:W-:-:S07]  /*28b0*/  @P1 IMAD.MOV.U32 R37, RZ, RZ, R29 ;  /* 0x000000ffff251224 */ /* 0x000fce00078e001d */
.L_x_24:
[----:B------:R-:W1:Y:S01]  /*28c0*/  LDCU UR9, c[0x0][0x3a4] ;  /* 0x00007480ff0977ac */ /* 0x000e620008000800 */
[----:B------:R-:W-:Y:S01]  /*28d0*/  IADD3 R9, P1, PT, R9, 0x1, RZ ;  /* 0x0000000109097810 */ /* 0x000fe20007f3e0ff */
[----:B------:R-:W-:Y:S02]  /*28e0*/  DADD R48, R48, R48 ;  /* 0x0000000030307229 */ /* 0x000fe40000000030 */
[----:B------:R-:W-:Y:S02]  /*28f0*/  DADD R62, R62, R62 ;  /* 0x000000003e3e7229 */ /* 0x000fe4000000003e */
[----:B------:R-:W-:Y:S01]  /*2900*/  IMAD.X R68, RZ, RZ, R68, P1 ;  /* 0x000000ffff447224 */ /* 0x000fe200008e0644 */
[----:B------:R-:W-:Y:S01]  /*2910*/  DADD R28, R64, R64 ;  /* 0x00000000401c7229 */ /* 0x000fe20000000040 */
[----:B-1----:R-:W-:-:S04]  /*2920*/  ISETP.NE.U32.AND P1, PT, R9, UR9, PT ;  /* 0x0000000909007c0c */ /* 0x002fc8000bf25070 */
[----:B------:R-:W-:-:S13]  /*2930*/  ISETP.NE.AND.EX P1, PT, R68, UR5, PT, P1 ;  /* 0x0000000544007c0c */ /* 0x000fda000bf25310 */
[----:B------:R-:W-:Y:S05]  /*2940*/  @!P1 BREAK.RELIABLE B0 ;  /* 0x0000000000009942 */ /* 0x000fea0003800100 */
[----:B------:R-:W-:Y:S05]  /*2950*/  @!P1 BREAK.RELIABLE B1 ;  /* 0x0000000000019942 */ /* 0x000fea0003800100 */
[----:B------:R-:W-:Y:S05]  /*2960*/  @!P1 BRA `(.L_x_8) ;  /* 0x0000001800b49947 */ /* 0x000fea0003800000 */
[----:B------:R-:W-:Y:S01]  /*2970*/  DADD R38, R78, R40 ;  /* 0x000000004e267229 */ /* 0x000fe20000000028 */
[----:B------:R-:W-:Y:S01]  /*2980*/  IMAD.MOV.U32 R64, RZ, RZ, R62 ;  /* 0x000000ffff407224 */ /* 0x000fe200078e003e */
[----:B------:R-:W-:Y:S01]  /*2990*/  DADD R36, R80, R36 ;  /* 0x0000000050247229 */ /* 0x000fe20000000024 */
[----:B------:R-:W-:Y:S02]  /*29a0*/  IMAD.MOV.U32 R65, RZ, RZ, R63 ;  /* 0x000000ffff417224 */ /* 0x000fe400078e003f */
[----:B------:R-:W-:Y:S01]  /*29b0*/  IMAD.MOV.U32 R62, RZ, RZ, R28 ;  /* 0x000000ffff3e7224 */ /* 0x000fe200078e001c */
[----:B------:R-:W-:Y:S01]  /*29c0*/  MOV R28, R58 ;  /* 0x0000003a001c7202 */ /* 0x000fe20000000f00 */
[----:B------:R-:W-:Y:S01]  /*29d0*/  IMAD.MOV.U32 R63, RZ, RZ, R29 ;  /* 0x000000ffff3f7224 */ /* 0x000fe200078e001d */
[----:B------:R-:W-:Y:S01]  /*29e0*/  DMUL R56, R38, R38 ;  /* 0x0000002626387228 */ /* 0x000fe20000000000 */
[----:B------:R-:W-:Y:S02]  /*29f0*/  IMAD.MOV.U32 R29, RZ, RZ, R59 ;  /* 0x000000ffff1d7224 */ /* 0x000fe400078e003b */
[----:B------:R-:W-:-:S02]  /*2a00*/  IMAD.MOV.U32 R30, RZ, RZ, R60 ;  /* 0x000000ffff1e7224 */ /* 0x000fc400078e003c */
[----:B------:R-:W-:Y:S02]  /*2a10*/  IMAD.MOV.U32 R31, RZ, RZ, R61 ;  /* 0x000000ffff1f7224 */ /* 0x000fe400078e003d */
[----:B------:R-:W-:Y:S01]  /*2a20*/  IMAD.MOV.U32 R72, RZ, RZ, R32 ;  /* 0x000000ffff487224 */ /* 0x000fe200078e0020 */
[----:B------:R-:W-:Y:S01]  /*2a30*/  DFMA R56, R36, R36, R56 ;  /* 0x000000242438722b */ /* 0x000fe20000000038 */
[----:B------:R-:W-:Y:S02]  /*2a40*/  IMAD.MOV.U32 R73, RZ, RZ, R33 ;  /* 0x000000ffff497224 */ /* 0x000fe400078e0021 */
[----:B------:R-:W-:Y:S02]  /*2a50*/  IMAD.MOV.U32 R58, RZ, RZ, R36 ;  /* 0x000000ffff3a7224 */ /* 0x000fe400078e0024 */
[----:B------:R-:W-:Y:S02]  /*2a60*/  IMAD.MOV.U32 R59, RZ, RZ, R37 ;  /* 0x000000ffff3b7224 */ /* 0x000fe400078e0025 */
[----:B------:R-:W-:Y:S01]  /*2a70*/  IMAD.MOV.U32 R60, RZ, RZ, R38 ;  /* 0x000000ffff3c7224 */ /* 0x000fe200078e0026 */
[----:B------:R-:W-:Y:S01]  /*2a80*/  DSETP.GT.AND P1, PT, R56, UR12, PT ;  /* 0x0000000c38007e2a */ /* 0x000fe2000bf24000 */
[----:B------:R-:W-:-:S13]  /*2a90*/  IMAD.MOV.U32 R61, RZ, RZ, R39 ;  /* 0x000000ffff3d7224 */ /* 0x000fda00078e0027 */
[----:B------:R-:W-:Y:S05]  /*2aa0*/  @!P1 BRA `(.L_x_27) ;  /* 0xffffffe400c89947 */ /* 0x000fea000383ffff */
[----:B------:R-:W-:Y:S05]  /*2ab0*/  BSYNC.RELIABLE B0 ;  /* 0x0000000000007941 */ /* 0x000fea0003800100 */
.L_x_12:
[----:B------:R-:W-:Y:S05]  /*2ac0*/  BRA `(.L_x_11) ;  /* 0x0000001000987947 */ /* 0x000fea0003800000 */
.L_x_10:
[----:B------:R-:W-:Y:S01]  /*2ad0*/  DMUL R56, R78, R78 ;  /* 0x0000004e4e387228 */ /* 0x000fe20000000000 */
[----:B------:R-:W1:Y:S01]  /*2ae0*/  LDCU UR27, c[0x0][0x3a4] ;  /* 0x00007480ff1b77ac */ /* 0x000e620008000800 */
[----:B------:R-:W-:Y:S01]  /*2af0*/  MOV R58, R80 ;  /* 0x00000050003a7202 */ /* 0x000fe20000000f00 */
[----:B------:R-:W-:Y:S01]  /*2b00*/  IMAD.MOV.U32 R59, RZ, RZ, R81 ;  /* 0x000000ffff3b7224 */ /* 0x000fe200078e0051 */
[----:B------:R-:W-:Y:S01]  /*2b10*/  CS2R R52, SRZ ;  /* 0x0000000000347805 */ /* 0x000fe2000001ff00 */
[----:B------:R-:W2:Y:S01]  /*2b20*/  LDCU.64 UR10, c[0x0][0x420] ;  /* 0x00008400ff0a77ac */ /* 0x000ea20008000a00 */
[----:B------:R-:W-:Y:S01]  /*2b30*/  IMAD.MOV.U32 R60, RZ, RZ, R78 ;  /* 0x000000ffff3c7224 */ /* 0x000fe200078e004e */
[----:B------:R-:W-:Y:S01]  /*2b40*/  CS2R R64, SRZ ;  /* 0x0000000000407805 */ /* 0x000fe2000001ff00 */
[----:B------:R-:W-:Y:S01]  /*2b50*/  DFMA R56, R80, R80, R56 ;  /* 0x000000505038722b */ /* 0x000fe20000000038 */
[----:B------:R-:W3:Y:S01]  /*2b60*/  LDCU.64 UR20, c[0x0][0x3b0] ;  /* 0x00007600ff1477ac */ /* 0x000ee20008000a00 */
[----:B------:R-:W-:Y:S01]  /*2b70*/  IMAD.MOV.U32 R61, RZ, RZ, R79 ;  /* 0x000000ffff3d7224 */ /* 0x000fe200078e004f */
[----:B------:R-:W-:-:S02]  /*2b80*/  CS2R R62, SRZ ;  /* 0x00000000003e7805 */ /* 0x000fc4000001ff00 */
[----:B------:R-:W-:Y:S01]  /*2b90*/  CS2R R44, SRZ ;  /* 0x00000000002c7805 */ /* 0x000fe2000001ff00 */
[----:B------:R-:W4:Y:S01]  /*2ba0*/  LDCU.64 UR22, c[0x4][0x8] ;  /* 0x01000100ff1677ac */ /* 0x000f220008000a00 */
[----:B------:R-:W-:Y:S02]  /*2bb0*/  CS2R R50, SRZ ;  /* 0x0000000000327805 */ /* 0x000fe4000001ff00 */
[----:B------:R-:W-:Y:S01]  /*2bc0*/  CS2R R66, SRZ ;  /* 0x0000000000427805 */ /* 0x000fe2000001ff00 */
[----:B------:R-:W-:Y:S01]  /*2bd0*/  DSETP.GT.AND P1, PT, R56, UR12, PT ;  /* 0x0000000c38007e2a */ /* 0x000fe2000bf24000 */
[----:B------:R-:W0:Y:S01]  /*2be0*/  LDCU.64 UR24, c[0x0][0x3c8] ;  /* 0x00007900ff1877ac */ /* 0x000e220008000a00 */
[----:B------:R-:W-:Y:S01]  /*2bf0*/  IMAD.MOV.U32 R54, RZ, RZ, 0x0 ;  /* 0x00000000ff367424 */ /* 0x000fe200078e00ff */
[----:B------:R-:W-:Y:S01]  /*2c00*/  CS2R R2, SRZ ;  /* 0x0000000000027805 */ /* 0x000fe2000001ff00 */
[----:B------:R-:W-:Y:S01]  /*2c10*/  IMAD.MOV.U32 R55, RZ, RZ, 0x3ff00000 ;  /* 0x3ff00000ff377424 */ /* 0x000fe200078e00ff */
[----:B------:R-:W-:Y:S01]  /*2c20*/  CS2R R30, SRZ ;  /* 0x00000000001e7805 */ /* 0x000fe2000001ff00 */
[----:B------:R-:W-:Y:S01]  /*2c30*/  IMAD.MOV.U32 R72, RZ, RZ, 0x0 ;  /* 0x00000000ff487424 */ /* 0x000fe200078e00ff */
[----:B------:R-:W-:Y:S01]  /*2c40*/  CS2R R28, SRZ ;  /* 0x00000000001c7805 */ /* 0x000fe2000001ff00 */
[----:B------:R-:W-:-:S06]  /*2c50*/  IMAD.MOV.U32 R73, RZ, RZ, 0x3ff00000 ;  /* 0x3ff00000ff497424 */ /* 0x000fcc00078e00ff */
[----:B-1234-:R-:W-:Y:S05]  /*2c60*/  @P1 BRA `(.L_x_11) ;  /* 0x0000001000301947 */ /* 0x01efea0003800000 */
.L_x_39:
[----:B------:R-:W-:-:S14]  /*2c70*/  DSETP.LT.AND P1, PT, RZ, UR20, PT ;  /* 0x00000014ff007e2a */ /* 0x000fdc000bf21000 */
[----:B------:R-:W-:Y:S05]  /*2c80*/  @!P1 BRA `(.L_x_28) ;  /* 0x00000000001c9947 */ /* 0x000fea0003800000 */
[----:B------:R-:W-:-:S08]  /*2c90*/  DMUL R32, R2, R2 ;  /* 0x0000000202207228 */ /* 0x000fd00000000000 */
[----:B------:R-:W-:-:S08]  /*2ca0*/  DFMA R32, R72, R72, R32 ;  /* 0x000000484820722b */ /* 0x000fd00000000020 */
[----:B------:R-:W-:Y:S01]  /*2cb0*/  DSETP.GEU.AND P1, PT, R32, R20, PT ;  /* 0x000000142000722a */ /* 0x000fe20003f2e000 */
[----:B------:R-:W-:Y:S02]  /*2cc0*/  IMAD.MOV.U32 R32, RZ, RZ, R72 ;  /* 0x000000ffff207224 */ /* 0x000fe400078e0048 */
[----:B------:R-:W-:-:S11]  /*2cd0*/  IMAD.MOV.U32 R33, RZ, RZ, R73 ;  /* 0x000000ffff217224 */ /* 0x000fd600078e0049 */
[----:B------:R-:W-:Y:S05]  /*2ce0*/  @!P1 BREAK.RELIABLE B1 ;  /* 0x0000000000019942 */ /* 0x000fea0003800100 */
[----:B------:R-:W-:Y:S05]  /*2cf0*/  @!P1 BRA `(.L_x_8) ;  /* 0x0000001400d09947 */ /* 0x000fea0003800000 */
.L_x_28:
[C---:B------:R-:W-:Y:S01]  /*2d00*/  DMUL R40, R44.reuse, R60 ;  /* 0x0000003c2c287228 */ /* 0x040fe20000000000 */
[----:B0-----:R-:W-:Y:S01]  /*2d10*/  ISETP.GE.U32.AND P1, PT, R9, UR24, PT ;  /* 0x0000001809007c0c */ /* 0x001fe2000bf26070 */
[-C--:B------:R-:W-:Y:S01]  /*2d20*/  DMUL R32, R44, R58.reuse ;  /* 0x0000003a2c207228 */ /* 0x080fe20000000000 */
[----:B------:R-:W-:Y:S01]  /*2d30*/  BSSY.RECONVERGENT B5, `(.L_x_29) ;  /* 0x00000e8000057945 */ /* 0x000fe20003800200 */
[C---:B------:R-:W-:Y:S01]  /*2d40*/  DMUL R38, R46.reuse, R58 ;  /* 0x0000003a2e267228 */ /* 0x040fe20000000000 */
[----:B------:R-:W-:Y:S01]  /*2d50*/  ISETP.GE.AND.EX P1, PT, R68, UR25, PT, P1 ;  /* 0x0000001944007c0c */ /* 0x000fe2000bf26310 */
[----:B------:R-:W-:Y:S02]  /*2d60*/  DMUL R46, R46, R60 ;  /* 0x0000003c2e2e7228 */ /* 0x000fe40000000000 */
[-C--:B------:R-:W-:Y:S02]  /*2d70*/  DMUL R36, R60, R64.reuse ;  /* 0x000000403c247228 */ /* 0x080fe40000000000 */
[----:B------:R-:W-:-:S02]  /*2d80*/  DMUL R56, R58, R64 ;  /* 0x000000403a387228 */ /* 0x000fc40000000000 */
[C---:B------:R-:W-:Y:S02]  /*2d90*/  DFMA R40, R50.reuse, R58, -R40 ;  /* 0x0000003a3228722b */ /* 0x040fe40000000828 */
[----:B------:R-:W-:Y:S02]  /*2da0*/  DFMA R50, R50, R60, R32 ;  /* 0x0000003c3232722b */ /* 0x000fe40000000020 */
[-C--:B------:R-:W-:Y:S02]  /*2db0*/  DMUL R42, R2, R72.reuse ;  /* 0x00000048022a7228 */ /* 0x080fe40000000000 */
[----:B------:R-:W-:Y:S02]  /*2dc0*/  DMUL R64, R66, R72 ;  /* 0x0000004842407228 */ /* 0x000fe40000000000 */
[----:B------:R-:W-:Y:S02]  /*2dd0*/  DFMA R32, R52, R58, -R46 ;  /* 0x0000003a3420722b */ /* 0x000fe4000000082e */
[----:B------:R-:W-:-:S02]  /*2de0*/  DMUL R44, R66, R54 ;  /* 0x00000036422c7228 */ /* 0x000fc40000000000 */
[C---:B------:R-:W-:Y:S02]  /*2df0*/  DMUL R46, R2.reuse, R66 ;  /* 0x00000042022e7228 */ /* 0x040fe40000000000 */
[----:B------:R-:W-:Y:S02]  /*2e00*/  DMUL R74, R2, R2 ;  /* 0x00000002024a7228 */ /* 0x000fe40000000000 */
[-C--:B------:R-:W-:Y:S02]  /*2e10*/  DFMA R36, R58, R62.reuse, -R36 ;  /* 0x0000003e3a24722b */ /* 0x080fe40000000824 */
[----:B------:R-:W-:Y:S02]  /*2e20*/  DFMA R56, R60, R62, R56 ;  /* 0x0000003e3c38722b */ /* 0x000fe40000000038 */
[-C--:B------:R-:W-:Y:S02]  /*2e30*/  DFMA R52, R52, R60.reuse, R38 ;  /* 0x0000003c3434722b */ /* 0x080fe40000000026 */
[----:B------:R-:W-:-:S02]  /*2e40*/  DMUL R76, R2, R60 ;  /* 0x0000003c024c7228 */ /* 0x000fc40000000000 */
[C---:B------:R-:W-:Y:S02]  /*2e50*/  DMUL R62, R2.reuse, R58 ;  /* 0x0000003a023e7228 */ /* 0x040fe40000000000 */
[C---:B------:R-:W-:Y:S02]  /*2e60*/  DFMA R42, R2.reuse, R72, R42 ;  /* 0x00000048022a722b */ /* 0x040fe4000000002a */
[----:B------:R-:W-:Y:S02]  /*2e70*/  DFMA R38, R2, R54, R64 ;  /* 0x000000360226722b */ /* 0x000fe40000000040 */
[C---:B------:R-:W-:Y:S02]  /*2e80*/  DMUL R64, R66.reuse, R66 ;  /* 0x0000004242407228 */ /* 0x040fe40000000000 */
[C---:B------:R-:W-:Y:S02]  /*2e90*/  DMUL R70, R66.reuse, R58 ;  /* 0x0000003a42467228 */ /* 0x040fe40000000000 */
[----:B------:R-:W-:-:S02]  /*2ea0*/  DFMA R2, R66, R54, R44 ;  /* 0x000000364202722b */ /* 0x000fc4000000002c */
[----:B------:R-:W-:Y:S02]  /*2eb0*/  DMUL R66, R66, R60 ;  /* 0x0000003c42427228 */ /* 0x000fe40000000000 */
[-C--:B------:R-:W-:Y:S02]  /*2ec0*/  DFMA R46, R54, R72.reuse, -R46 ;  /* 0x00000048362e722b */ /* 0x080fe4000000082e */
[C---:B------:R-:W-:Y:S02]  /*2ed0*/  DFMA R74, R72.reuse, R72, -R74 ;  /* 0x00000048484a722b */ /* 0x040fe4000000084a */
[C---:B------:R-:W-:Y:S02]  /*2ee0*/  DFMA R44, R72.reuse, R58, -R76 ;  /* 0x0000003a482c722b */ /* 0x040fe4000000084c */
[----:B------:R-:W-:Y:S02]  /*2ef0*/  DFMA R72, R72, R60, R62 ;  /* 0x0000003c4848722b */ /* 0x000fe4000000003e */
[----:B------:R-:W-:-:S02]  /*2f00*/  DFMA R62, R54, R54, -R64 ;  /* 0x00000036363e722b */ /* 0x000fc40000000840 */
[----:B------:R-:W-:Y:S02]  /*2f10*/  DFMA R64, R54, R58, -R66 ;  /* 0x0000003a3640722b */ /* 0x000fe40000000842 */
[----:B------:R-:W-:Y:S02]  /*2f20*/  DADD R46, R32, R46 ;  /* 0x00000000202e7229 */ /* 0x000fe4000000002e */
        /* <DEDUP_REMOVED lines=8> */
[----:B------:R-:W-:Y:S02]  /*2fb0*/  DADD R52, R46, R46 ;  /* 0x000000002e347229 */ /* 0x000fe4000000002e */
[----:B------:R-:W-:Y:S02]  /*2fc0*/  DADD R62, R36, R62 ;  /* 0x00000000243e7229 */ /* 0x000fe4000000003e */
[----:B------:R-:W-:Y:S02]  /*2fd0*/  DFMA R54, R64, 2, R54 ;  /* 0x400000004036782b */ /* 0x000fe40000000036 */
[----:B------:R-:W-:-:S02]  /*2fe0*/  DADD R2, R72, R72 ;  /* 0x0000000048027229 */ /* 0x000fc40000000048 */
[----:B------:R-:W-:Y:S02]  /*2ff0*/  DADD R66, R66, R66 ;  /* 0x0000000042427229 */ /* 0x000fe40000000042 */
        /* <DEDUP_REMOVED lines=11> */
[----:B------:R-:W0:Y:S01]  /*30b0*/  MUFU.RCP64H R37, R65 ;  /* 0x0000004100257308 */ /* 0x000e220000001800 */
[----:B------:R-:W-:Y:S02]  /*30c0*/  FSEL R42, R42, R40, P5 ;  /* 0x000000282a2a7208 */ /* 0x000fe40002800000 */
[----:B------:R-:W-:-:S04]  /*30d0*/  FSEL R43, R43, R41, P5 ;  /* 0x000000292b2b7208 */ /* 0x000fc80002800000 */
[----:B------:R-:W-:Y:S01]  /*30e0*/  FSETP.GEU.AND P2, PT, |R43|, 6.5827683646048100446e-37, PT ;  /* 0x036000002b00780b */ /* 0x000fe20003f4e200 */
[----:B0-----:R-:W-:-:S08]  /*30f0*/  DFMA R38, -R64, R36, 1 ;  /* 0x3ff000004026742b */ /* 0x001fd00000000124 */
        /* <DEDUP_REMOVED lines=15> */
[----:B------:R-:W-:Y:S05]  /*31f0*/  CALL.REL.NOINC `($__internal_0_$__cuda_sm20_div_rn_f64_full) ;  /* 0x000000a800387944 */ /* 0x000fea0003c00000 */
.L_x_32:
[----:B------:R-:W-:Y:S05]  /*3200*/  BSYNC.RECONVERGENT B0 ;  /* 0x0000000000007941 */ /* 0x000fea0003800200 */
.L_x_31:
[----:B------:R-:W-:Y:S01]  /*3210*/  DMUL R38, R36, R36 ;  /* 0x0000002424267228 */ /* 0x000fe20000000000 */
[----:B------:R-:W-:Y:S01]  /*3220*/  IMAD.MOV.U32 R40, RZ, RZ, -0x2449a4b7 ;  /* 0xdbb65b49ff287424 */ /* 0x000fe200078e00ff */
[----:B------:R-:W-:Y:S01]  /*3230*/  UMOV UR28, 0x2a25ff7e ;  /* 0x2a25ff7e001c7882 */ /* 0x000fe20000000000 */
[----:B------:R-:W-:Y:S01]  /*3240*/  IMAD.MOV.U32 R41, RZ, RZ, 0x3f2d3b63 ;  /* 0x3f2d3b63ff297424 */ /* 0x000fe200078e00ff */
[----:B------:R-:W-:Y:S01]  /*3250*/  UMOV UR29, 0x3ef53e1d ;  /* 0x3ef53e1d001d7882 */ /* 0x000fe20000000000 */
[----:B------:R-:W-:Y:S01]  /*3260*/  ISETP.GE.AND P2, PT, R29, RZ, PT ;  /* 0x000000ff1d00720c */ /* 0x000fe20003f46270 */
[----:B------:R-:W-:Y:S01]  /*3270*/  @P5 IMAD.MOV.U32 R42, RZ, RZ, 0x54442d18 ;  /* 0x54442d18ff2a5424 */ /* 0x000fe200078e00ff */
[----:B------:R-:W-:Y:S01]  /*3280*/  BSSY.RECONVERGENT B0, `(.L_x_33) ;  /* 0x000004f000007945 */ /* 0x000fe20003800200 */
[----:B------:R-:W-:Y:S01]  /*3290*/  @P5 IMAD.MOV.U32 R43, RZ, RZ, 0x3ff921fb ;  /* 0x3ff921fbff2b5424 */ /* 0x000fe200078e00ff */
[----:B------:R-:W-:Y:S01]  /*32a0*/  DFMA R40, R38, -UR28, R40 ;  /* 0x8000001c26287c2b */ /* 0x000fe20008000028 */
[----:B------:R-:W-:Y:S01]  /*32b0*/  UMOV UR28, 0x8dde082e ;  /* 0x8dde082e001c7882 */ /* 0x000fe20000000000 */
[----:B------:R-:W-:Y:S01]  /*32c0*/  UMOV UR29, 0x3f531278 ;  /* 0x3f531278001d7882 */ /* 0x000fe20000000000 */
[----:B------:R-:W-:-:S05]  /*32d0*/  @!P5 PLOP3.LUT P1, PT, P2, PT, PT, 0x80, 0x8 ;  /* 0x000000000008d81c */ /* 0x000fca000172f070 */
        /* <DEDUP_REMOVED lines=48> */
[----:B------:R-:W-:-:S08]  /*35e0*/  DFMA R40, R38, R40, -UR28 ;  /* 0x8000001c26287e2b */ /* 0x000fd00008000028 */
[----:B------:R-:W-:-:S08]  /*35f0*/  DMUL R40, R38, R40 ;  /* 0x0000002826287228 */ /* 0x000fd00000000000 */
[----:B------:R-:W-:Y:S01]  /*3600*/  DFMA R40, R40, R36, R36 ;  /* 0x000000242828722b */ /* 0x000fe20000000024 */
[----:B------:R-:W-:Y:S01]  /*3610*/  @!P5 IMAD.MOV.U32 R36, RZ, RZ, 0x54442d18 ;  /* 0x54442d18ff24d424 */ /* 0x000fe200078e00ff */
[----:B------:R-:W-:-:S06]  /*3620*/  @!P5 MOV R37, 0x400921fb ;  /* 0x400921fb0025d802 */ /* 0x000fcc0000000f00 */
[----:B------:R-:W-:Y:S02]  /*3630*/  @P5 DADD R38, -RZ, -R40 ;  /* 0x00000000ff265229 */ /* 0x000fe40000000928 */
[----:B------:R-:W-:-:S10]  /*3640*/  @!P5 DADD R36, -R40, R36 ;  /* 0x000000002824d229 */ /* 0x000fd40000000124 */
[----:B------:R-:W-:Y:S02]  /*3650*/  @!P5 FSEL R36, R36, R40, !P1 ;  /* 0x000000282424d208 */ /* 0x000fe40004800000 */
[----:B------:R-:W-:Y:S02]  /*3660*/  @!P5 FSEL R37, R37, R41, !P1 ;  /* 0x000000292525d208 */ /* 0x000fe40004800000 */
[----:B------:R-:W-:Y:S01]  /*3670*/  @P5 PLOP3.LUT P1, PT, P2, PT, PT, 0x80, 0x8 ;  /* 0x000000000008581c */ /* 0x000fe2000172f070 */
[----:B------:R-:W-:-:S03]  /*3680*/  DSETP.NEU.AND P2, PT, R64, RZ, PT ;  /* 0x000000ff4000722a */ /* 0x000fc60003f4d000 */
[----:B------:R-:W-:Y:S02]  /*3690*/  @P5 FSEL R38, R40, R38, !P1 ;  /* 0x0000002628265208 */ /* 0x000fe40004800000 */
[----:B------:R-:W-:-:S06]  /*36a0*/  @P5 FSEL R39, R41, R39, !P1 ;  /* 0x0000002729275208 */ /* 0x000fcc0004800000 */
[----:B------:R-:W-:-:S03]  /*36b0*/  @P5 DADD R36, R38, R42 ;  /* 0x0000000026245229 */ /* 0x000fc6000000002a */
[----:B------:R-:W-:Y:S08]  /*36c0*/  @!P2 BRA `(.L_x_34) ;  /* 0x000000000020a947 */ /* 0x000ff00003800000 */
[----:B------:R-:W-:Y:S01]  /*36d0*/  IMAD.MOV.U32 R39, RZ, RZ, 0x7f3321d2 ;  /* 0x7f3321d2ff277424 */ /* 0x000fe200078e00ff */
[----:B------:R-:W-:Y:S01]  /*36e0*/  DSETP.NEU.AND P2, PT, |R28|, |R30|, PT ;  /* 0x4000001e1c00722a */ /* 0x000fe20003f4d200 */
[----:B------:R-:W-:-:S03]  /*36f0*/  IMAD.MOV.U32 R41, RZ, RZ, 0x4002d97c ;  /* 0x4002d97cff297424 */ /* 0x000fc600078e00ff */
[----:B------:R-:W-:Y:S02]  /*3700*/  FSEL R39, R39, 3.37028055040000000000e+12, !P1 ;  /* 0x54442d1827277808 */ /* 0x000fe40004800000 */
[----:B------:R-:W-:Y:S02]  /*3710*/  FSEL R41, R41, 1.8213495016098022461, !P1 ;  /* 0x3fe921fb29297808 */ /* 0x000fe40004800000 */
[----:B------:R-:W-:Y:S02]  /*3720*/  FSEL R36, R39, R36, !P2 ;  /* 0x0000002427247208 */ /* 0x000fe40005000000 */
[----:B------:R-:W-:Y:S01]  /*3730*/  FSEL R37, R41, R37, !P2 ;  /* 0x0000002529257208 */ /* 0x000fe20005000000 */
[----:B------:R-:W-:Y:S06]  /*3740*/  BRA `(.L_x_35) ;  /* 0x0000000000087947 */ /* 0x000fec0003800000 */
.L_x_34:
[----:B------:R-:W-:Y:S02]  /*3750*/  FSEL R36, RZ, 3.37028055040000000000e+12, P1 ;  /* 0x54442d18ff247808 */ /* 0x000fe40000800000 */
[----:B------:R-:W-:-:S07]  /*3760*/  FSEL R37, RZ, 2.1426990032196044922, P1 ;  /* 0x400921fbff257808 */ /* 0x000fce0000800000 */
.L_x_35:
[----:B------:R-:W-:Y:S05]  /*3770*/  BSYNC.RECONVERGENT B0 ;  /* 0x0000000000007941 */ /* 0x000fea0003800200 */
.L_x_33:
[----:B------:R-:W-:Y:S01]  /*3780*/  DADD R28, |R30|, |R28| ;  /* 0x000000001e1c7229 */ /* 0x000fe2000000061c */
[----:B------:R-:W-:Y:S01]  /*3790*/  BSSY.RECONVERGENT B0, `(.L_x_36) ;  /* 0x0000021000007945 */ /* 0x000fe20003800200 */
[----:B------:R-:W-:-:S06]  /*37a0*/  LOP3.LUT R31, R37, 0x80000000, R31, 0xb8, !PT ;  /* 0x80000000251f7812 */ /* 0x000fcc00078eb81f */
[----:B------:R-:W-:-:S06]  /*37b0*/  DSETP.NAN.AND P1, PT, R28, R28, PT ;  /* 0x0000001c1c00722a */ /* 0x000fcc0003f28000 */
[----:B------:R-:W-:Y:S02]  /*37c0*/  FSEL R36, R28, R36, P1 ;  /* 0x000000241c247208 */ /* 0x000fe40000800000 */
[----:B------:R-:W-:-:S06]  /*37d0*/  FSEL R37, R29, R31, P1 ;  /* 0x0000001f1d257208 */ /* 0x000fcc0000800000 */
[----:B------:R-:W-:-:S08]  /*37e0*/  DMUL R40, R36, UR10 ;  /* 0x0000000a24287c28 */ /* 0x000fd00008000000 */
[----:B------:R-:W-:-:S14]  /*37f0*/  DSETP.NEU.AND P1, PT, |R40|, +INF , PT ;  /* 0x7ff000002800742a */ /* 0x000fdc0003f2d200 */
[----:B------:R-:W-:Y:S05]  /*3800*/  @!P1 BRA `(.L_x_37) ;  /* 0x00000000005c9947 */ /* 0x000fea0003800000 */
[----:B------:R-:W-:Y:S01]  /*3810*/  UMOV UR28, 0x6dc9c883 ;  /* 0x6dc9c883001c7882 */ /* 0x000fe20000000000 */
[----:B------:R-:W-:Y:S01]  /*3820*/  UMOV UR29, 0x3fe45f30 ;  /* 0x3fe45f30001d7882 */ /* 0x000fe20000000000 */
[C---:B------:R-:W-:Y:S02]  /*3830*/  DSETP.GE.AND P1, PT, |R40|.reuse, 2.14748364800000000000e+09, PT ;  /* 0x41e000002800742a */ /* 0x040fe40003f26200 */
[----:B------:R-:W-:Y:S01]  /*3840*/  DMUL R28, R40, UR28 ;  /* 0x0000001c281c7c28 */ /* 0x000fe20008000000 */
[----:B------:R-:W-:Y:S01]  /*3850*/  UMOV UR28, 0x54442d18 ;  /* 0x54442d18001c7882 */ /* 0x000fe20000000000 */
[----:B------:R-:W-:-:S04]  /*3860*/  UMOV UR29, 0x3ff921fb ;  /* 0x3ff921fb001d7882 */ /* 0x000fc80000000000 */
[----:B------:R-:W0:Y:S08]  /*3870*/  F2I.F64 R69, R28 ;  /* 0x0000001c00457311 */ /* 0x000e300000301100 */
[----:B0-----:R-:W0:Y:S02]  /*3880*/  I2F.F64 R64, R69 ;  /* 0x0000004500407312 */ /* 0x001e240000201c00 */
[----:B0-----:R-:W-:Y:S01]  /*3890*/  DFMA R30, R64, -UR28, R40 ;  /* 0x8000001c401e7c2b */ /* 0x001fe20008000028 */
        /* <DEDUP_REMOVED lines=9> */
[----:B------:R-:W-:Y:S05]  /*3930*/  CALL.REL.NOINC `($_Z16multibrot_kerneljPhiidiiddhhhdldddhhhddddhhhhhhdddddd$__internal_trig_reduction_slowpathd) ;  /* 0x000000a800a47944 */ /* 0x000fea0003c00000 */
[----:B------:R-:W-:Y:S02]  /*3940*/  IMAD.MOV.U32 R69, RZ, RZ, R38 ;  /* 0x000000ffff457224 */ /* 0x000fe400078e0026 */
[----:B------:R-:W-:Y:S02]  /*3950*/  IMAD.MOV.U32 R64, RZ, RZ, R40 ;  /* 0x000000ffff407224 */ /* 0x000fe400078e0028 */
[----:B------:R-:W-:Y:S01]  /*3960*/  IMAD.MOV.U32 R65, RZ, RZ, R41 ;  /* 0x000000ffff417224 */ /* 0x000fe200078e0029 */
[----:B------:R-:W-:Y:S06]  /*3970*/  BRA `(.L_x_38) ;  /* 0x0000000000087947 */ /* 0x000fec0003800000 */
.L_x_37:
[----:B------:R-:W-:Y:S01]  /*3980*/  DMUL R64, RZ, R40 ;  /* 0x00000028ff407228 */ /* 0x000fe20000000000 */
[----:B------:R-:W-:-:S10]  /*3990*/  IMAD.MOV.U32 R69, RZ, RZ, RZ ;  /* 0x000000ffff457224 */ /* 0x000fd400078e00ff */
.L_x_38:
[----:B------:R-:W-:Y:S05]  /*39a0*/  BSYNC.RECONVERGENT B0 ;  /* 0x0000000000007941 */ /* 0x000fea0003800200 */
.L_x_36:
[----:B------:R-:W-:-:S04]  /*39b0*/  SHF.L.U32 R28, R69, 0x6, RZ ;  /* 0x00000006451c7819 */ /* 0x000fc800000006ff */
[----:B------:R-:W-:-:S04]  /*39c0*/  LOP3.LUT R28, R28, 0x40, RZ, 0xc0, !PT ;  /* 0x000000401c1c7812 */ /* 0x000fc800078ec0ff */
[----:B------:R-:W-:-:S05]  /*39d0*/  IADD3 R72, P1, PT, R28, UR22, RZ ;  /* 0x000000161c487c10 */ /* 0x000fca000ff3e0ff */
        /* <DEDUP_REMOVED lines=29> */
.L_x_30:
[----:B------:R-:W-:Y:S05]  /*3bb0*/  BSYNC.RECONVERGENT B5 ;  /* 0x0000000000057941 */ /* 0x000fea0003800200 */
.L_x_29:
[----:B------:R-:W-:Y:S01]  /*3bc0*/  IADD3 R9, P1, PT, R9, 0x1, RZ ;  /* 0x0000000109097810 */ /* 0x000fe20007f3e0ff */
[----:B------:R-:W-:Y:S02]  /*3bd0*/  DADD R48, R48, R48 ;  /* 0x0000000030307229 */ /* 0x000fe40000000030 */
[----:B------:R-:W-:Y:S02]  /*3be0*/  DADD R64, R56, R56 ;  /* 0x0000000038407229 */ /* 0x000fe40000000038 */
[----:B------:R-:W-:Y:S01]  /*3bf0*/  IMAD.X R68, RZ, RZ, R68, P1 ;  /* 0x000000ffff447224 */ /* 0x000fe200008e0644 */
[----:B------:R-:W-:Y:S01]  /*3c00*/  ISETP.NE.U32.AND P1, PT, R9, UR27, PT ;  /* 0x0000001b09007c0c */ /* 0x000fe2000bf25070 */
[----:B------:R-:W-:-:S03]  /*3c10*/  DADD R62, R62, R62 ;  /* 0x000000003e3e7229 */ /* 0x000fc6000000003e */
[----:B------:R-:W-:-:S13]  /*3c20*/  ISETP.NE.AND.EX P1, PT, R68, UR5, PT, P1 ;  /* 0x0000000544007c0c */ /* 0x000fda000bf25310 */
[----:B------:R-:W-:Y:S05]  /*3c30*/  @!P1 BREAK.RELIABLE B1 ;  /* 0x0000000000019942 */ /* 0x000fea0003800100 */
[----:B------:R-:W-:Y:S05]  /*3c40*/  @!P1 BRA `(.L_x_8) ;  /* 0x0000000400fc9947 */ /* 0x000fea0003800000 */
[----:B------:R-:W-:Y:S01]  /*3c50*/  IMAD.MOV.U32 R56, RZ, RZ, 0x0 ;  /* 0x00000000ff387424 */ /* 0x000fe200078e00ff */
[----:B------:R-:W-:Y:S01]  /*3c60*/  MOV R73, R33 ;  /* 0x0000002100497202 */ /* 0x000fe20000000f00 */
[----:B------:R-:W-:Y:S02]  /*3c70*/  IMAD.MOV.U32 R57, RZ, RZ, 0x3ff00000 ;  /* 0x3ff00000ff397424 */ /* 0x000fe400078e00ff */
[----:B------:R-:W-:Y:S02]  /*3c80*/  IMAD.MOV.U32 R30, RZ, RZ, R60 ;  /* 0x000000ffff1e7224 */ /* 0x000fe400078e003c */
[----:B------:R-:W-:Y:S01]  /*3c90*/  IMAD.MOV.U32 R31, RZ, RZ, R61 ;  /* 0x000000ffff1f7224 */ /* 0x000fe200078e003d */
[----:B------:R-:W-:Y:S01]  /*3ca0*/  CS2R R60, SRZ ;  /* 0x00000000003c7805 */ /* 0x000fe2000001ff00 */
[----:B------:R-:W-:Y:S01]  /*3cb0*/  DFMA R56, R56, 1, RZ ;  /* 0x3ff000003838782b */ /* 0x000fe200000000ff */
[----:B------:R-:W-:Y:S02]  /*3cc0*/  IMAD.MOV.U32 R28, RZ, RZ, R58 ;  /* 0x000000ffff1c7224 */ /* 0x000fe400078e003a */
[----:B------:R-:W-:-:S02]  /*3cd0*/  IMAD.MOV.U32 R29, RZ, RZ, R59 ;  /* 0x000000ffff1d7224 */ /* 0x000fc400078e003b */
[----:B------:R-:W-:Y:S02]  /*3ce0*/  IMAD.MOV.U32 R72, RZ, RZ, R32 ;  /* 0x000000ffff487224 */ /* 0x000fe400078e0020 */
[----:B------:R-:W-:Y:S01]  /*3cf0*/  IMAD.MOV.U32 R58, RZ, RZ, 0x0 ;  /* 0x00000000ff3a7424 */ /* 0x000fe200078e00ff */
[----:B------:R-:W-:Y:S01]  /*3d00*/  DSETP.GT.AND P1, PT, R56, UR12, PT ;  /* 0x0000000c38007e2a */ /* 0x000fe2000bf24000 */
[----:B------:R-:W-:-:S13]  /*3d10*/  IMAD.MOV.U32 R59, RZ, RZ, 0x3ff00000 ;  /* 0x3ff00000ff3b7424 */ /* 0x000fda00078e00ff */
[----:B------:R-:W-:Y:S05]  /*3d20*/  @!P1 BRA `(.L_x_39) ;  /* 0xffffffec00d09947 */ /* 0x000fea000383ffff */
.L_x_11:
[----:B0-----:R-:W-:Y:S05]  /*3d30*/  BSYNC.RELIABLE B1 ;  /* 0x0000000000017941 */ /* 0x001fea0003800100 */
.L_x_9:
[----:B------:R-:W-:Y:S01]  /*3d40*/  ISETP.GT.AND P1, PT, R57, 0xfffff, PT ;  /* 0x000fffff3900780c */ /* 0x000fe20003f24270 */
[----:B------:R-:W-:Y:S01]  /*3d50*/  IMAD.MOV.U32 R69, RZ, RZ, R57 ;  /* 0x000000ffff457224 */ /* 0x000fe200078e0039 */
[----:B------:R-:W-:Y:S01]  /*3d60*/  BSSY.RECONVERGENT B3, `(.L_x_40) ;  /* 0x0000052000037945 */ /* 0x000fe20003800200 */
[----:B------:R-:W-:Y:S02]  /*3d70*/  IMAD.MOV.U32 R36, RZ, RZ, R56 ;  /* 0x000000ffff247224 */ /* 0x000fe400078e0038 */
[----:B------:R-:W-:Y:S02]  /*3d80*/  IMAD.MOV.U32 R70, RZ, RZ, -0x3ff ;  /* 0xfffffc01ff467424 */ /* 0x000fe400078e00ff */
[----:B------:R-:W-:-:S06]  /*3d90*/  IMAD.MOV.U32 R33, RZ, RZ, R68 ;  /* 0x000000ffff217224 */ /* 0x000fcc00078e0044 */
[----:B------:R-:W-:Y:S01]  /*3da0*/  @!P1 DMUL R56, R56, 1.80143985094819840000e+16 ;  /* 0x4350000038389828 */ /* 0x000fe20000000000 */
[----:B------:R-:W-:-:S09]  /*3db0*/  @!P1 IMAD.MOV.U32 R70, RZ, RZ, -0x435 ;  /* 0xfffffbcbff469424 */ /* 0x000fd200078e00ff */
[----:B------:R-:W-:Y:S02]  /*3dc0*/  @!P1 IMAD.MOV.U32 R69, RZ, RZ, R57 ;  /* 0x000000ffff459224 */ /* 0x000fe400078e0039 */
[----:B------:R-:W-:-:S03]  /*3dd0*/  @!P1 IMAD.MOV.U32 R36, RZ, RZ, R56 ;  /* 0x000000ffff249224 */ /* 0x000fc600078e0038 */
[----:B------:R-:W-:-:S04]  /*3de0*/  IADD3 R32, PT, PT, R69, -0x1, RZ ;  /* 0xffffffff45207810 */ /* 0x000fc80007ffe0ff */
[----:B------:R-:W-:Y:S01]  /*3df0*/  ISETP.GT.U32.AND P2, PT, R32, 0x7feffffe, PT ;  /* 0x7feffffe2000780c */ /* 0x000fe20003f44070 */
[----:B------:R-:W-:-:S12]  /*3e00*/  IMAD.MOV.U32 R32, RZ, RZ, R9 ;  /* 0x000000ffff207224 */ /* 0x000fd800078e0009 */
[----:B------:R-:W-:Y:S05]  /*3e10*/  @P2 BRA `(.L_x_41) ;  /* 0x0000000400002947 */ /* 0x000fea0003800000 */
[----:B------:R-:W-:Y:S01]  /*3e20*/  LOP3.LUT R9, R69, 0xfffff, RZ, 0xc0, !PT ;  /* 0x000fffff45097812 */ /* 0x000fe200078ec0ff */
[----:B------:R-:W-:Y:S01]  /*3e30*/  IMAD.MOV.U32 R38, RZ, RZ, RZ ;  /* 0x000000ffff267224 */ /* 0x000fe200078e00ff */
[----:B------:R-:W-:Y:S01]  /*3e40*/  MOV R75, 0x3ed0ee25 ;  /* 0x3ed0ee25004b7802 */ /* 0x000fe20000000f00 */
[----:B------:R-:W-:Y:S01]  /*3e50*/  IMAD.MOV.U32 R74, RZ, RZ, -0x748574fc ;  /* 0x8b7a8b04ff4a7424 */ /* 0x000fe200078e00ff */
[----:B------:R-:W-:Y:S01]  /*3e60*/  LOP3.LUT R37, R9, 0x3ff00000, RZ, 0xfc, !PT ;  /* 0x3ff0000009257812 */ /* 0x000fe200078efcff */
[----:B------:R-:W-:Y:S01]  /*3e70*/  UMOV UR28, 0x3ae80f1e ;  /* 0x3ae80f1e001c7882 */ /* 0x000fe20000000000 */
[----:B------:R-:W-:Y:S01]  /*3e80*/  UMOV UR29, 0x3eb1380b ;  /* 0x3eb1380b001d7882 */ /* 0x000fe20000000000 */
[----:B------:R-:W-:Y:S01]  /*3e90*/  LEA.HI R69, R69, R70, RZ, 0xc ;  /* 0x0000004645457211 */ /* 0x000fe200078f60ff */
[----:B------:R-:W-:Y:S01]  /*3ea0*/  UMOV UR30, 0x80000000 ;  /* 0x80000000001e7882 */ /* 0x000fe20000000000 */
[----:B------:R-:W-:Y:S01]  /*3eb0*/  ISETP.GE.U32.AND P1, PT, R37, 0x3ff6a09f, PT ;  /* 0x3ff6a09f2500780c */ /* 0x000fe20003f26070 */
[----:B------:R-:W-:-:S12]  /*3ec0*/  UMOV UR31, 0x43300000 ;  /* 0x43300000001f7882 */ /* 0x000fd80000000000 */
[----:B------:R-:W-:Y:S02]  /*3ed0*/  @P1 VIADD R9, R37, 0xfff00000 ;  /* 0xfff0000025091836 */ /* 0x000fe40000000000 */
[----:B------:R-:W-:Y:S02]  /*3ee0*/  @P1 VIADD R69, R69, 0x1 ;  /* 0x0000000145451836 */ /* 0x000fe40000000000 */
[----:B------:R-:W-:-:S06]  /*3ef0*/  @P1 IMAD.MOV.U32 R37, RZ, RZ, R9 ;  /* 0x000000ffff251224 */ /* 0x000fcc00078e0009 */
[C---:B------:R-:W-:Y:S02]  /*3f00*/  DADD R56, R36.reuse, 1 ;  /* 0x3ff0000024387429 */ /* 0x040fe40000000000 */
[----:B------:R-:W-:-:S04]  /*3f10*/  DADD R36, R36, -1 ;  /* 0xbff0000024247429 */ /* 0x000fc80000000000 */
[----:B------:R-:W0:Y:S02]  /*3f20*/  MUFU.RCP64H R39, R57 ;  /* 0x0000003900277308 */ /* 0x000e240000001800 */
[----:B0-----:R-:W-:-:S08]  /*3f30*/  DFMA R40, -R56, R38, 1 ;  /* 0x3ff000003828742b */ /* 0x001fd00000000126 */
[----:B------:R-:W-:-:S08]  /*3f40*/  DFMA R40, R40, R40, R40 ;  /* 0x000000282828722b */ /* 0x000fd00000000028 */
[----:B------:R-:W-:-:S08]  /*3f50*/  DFMA R38, R38, R40, R38 ;  /* 0x000000282626722b */ /* 0x000fd00000000026 */
[----:B------:R-:W-:-:S08]  /*3f60*/  DMUL R40, R36, R38 ;  /* 0x0000002624287228 */ /* 0x000fd00000000000 */
[----:B------:R-:W-:-:S08]  /*3f70*/  DFMA R40, R36, R38, R40 ;  /* 0x000000262428722b */ /* 0x000fd00000000028 */
[----:B------:R-:W-:Y:S02]  /*3f80*/  DMUL R42, R40, R40 ;  /* 0x00000028282a7228 */ /* 0x000fe40000000000 */
[----:B------:R-:W-:-:S06]  /*3f90*/  DADD R70, R36, -R40 ;  /* 0x0000000024467229 */ /* 0x000fcc0000000828 */
[----:B------:R-:W-:Y:S01]  /*3fa0*/  DFMA R56, R42, UR28, R74 ;  /* 0x0000001c2a387c2b */ /* 0x000fe2000800004a */
[----:B------:R-:W-:Y:S01]  /*3fb0*/  UMOV UR28, 0x9f02676f ;  /* 0x9f02676f001c7882 */ /* 0x000fe20000000000 */
[----:B------:R-:W-:Y:S01]  /*3fc0*/  UMOV UR29, 0x3ef3b266 ;  /* 0x3ef3b266001d7882 */ /* 0x000fe20000000000 */
[----:B------:R-:W-:Y:S01]  /*3fd0*/  LOP3.LUT R74, R69, 0x80000000, RZ, 0x3c, !PT ;  /* 0x80000000454a7812 */ /* 0x000fe200078e3cff */
[----:B------:R-:W-:Y:S01]  /*3fe0*/  IMAD.MOV.U32 R75, RZ, RZ, 0x43300000 ;  /* 0x43300000ff4b7424 */ /* 0x000fe200078e00ff */
[----:B------:R-:W-:-:S03]  /*3ff0*/  DADD R70, R70, R70 ;  /* 0x0000000046467229 */ /* 0x000fc60000000046 */
[----:B------:R-:W-:Y:S01]  /*4000*/  DFMA R56, R42, R56, UR28 ;  /* 0x0000001c2a387e2b */ /* 0x000fe20008000038 */
[----:B------:R-:W-:Y:S01]  /*4010*/  UMOV UR28, 0xa9ab0956 ;  /* 0xa9ab0956001c7882 */ /* 0x000fe20000000000 */
[----:B------:R-:W-:-:S03]  /*4020*/  UMOV UR29, 0x3f1745cb ;  /* 0x3f1745cb001d7882 */ /* 0x000fc60000000000 */
[----:B------:R-:W-:-:S03]  /*4030*/  DFMA R70, R36, -R40, R70 ;  /* 0x800000282446722b */ /* 0x000fc60000000046 */
[----:B------:R-:W-:Y:S01]  /*4040*/  DFMA R56, R42, R56, UR28 ;  /* 0x0000001c2a387e2b */ /* 0x000fe20008000038 */
[----:B------:R-:W-:Y:S01]  /*4050*/  UMOV UR28, 0x2d1b5154 ;  /* 0x2d1b5154001c7882 */ /* 0x000fe20000000000 */
[----:B------:R-:W-:-:S03]  /*4060*/  UMOV UR29, 0x3f3c71c7 ;  /* 0x3f3c71c7001d7882 */ /* 0x000fc60000000000 */
[----:B------:R-:W-:-:S03]  /*4070*/  DMUL R70, R38, R70 ;  /* 0x0000004626467228 */ /* 0x000fc60000000000 */
[----:B------:R-:W-:Y:S01]  /*4080*/  DFMA R56, R42, R56, UR28 ;  /* 0x0000001c2a387e2b */ /* 0x000fe20008000038 */
[----:B------:R-:W-:Y:S01]  /*4090*/  UMOV UR28, 0x923be72d ;  /* 0x923be72d001c7882 */ /* 0x000fe20000000000 */
[----:B------:R-:W-:-:S06]  /*40a0*/  UMOV UR29, 0x3f624924 ;  /* 0x3f624924001d7882 */ /* 0x000fcc0000000000 */
[----:B------:R-:W-:Y:S01]  /*40b0*/  DFMA R68, R42, R56, UR28 ;  /* 0x0000001c2a447e2b */ /* 0x000fe20008000038 */
[----:B------:R-:W-:Y:S01]  /*40c0*/  UMOV UR28, 0x9999a3c4 ;  /* 0x9999a3c4001c7882 */ /* 0x000fe20000000000 */
[----:B------:R-:W-:Y:S01]  /*40d0*/  UMOV UR29, 0x3f899999 ;  /* 0x3f899999001d7882 */ /* 0x000fe20000000000 */
[----:B------:R-:W-:Y:S01]  /*40e0*/  DADD R56, R74, -UR30 ;  /* 0x8000001e4a387e29 */ /* 0x000fe20008000000 */
[----:B------:R-:W-:Y:S01]  /*40f0*/  UMOV UR30, 0xfefa39ef ;  /* 0xfefa39ef001e7882 */ /* 0x000fe20000000000 */
[----:B------:R-:W-:-:S03]  /*4100*/  UMOV UR31, 0x3fe62e42 ;  /* 0x3fe62e42001f7882 */ /* 0x000fc60000000000 */
[----:B------:R-:W-:Y:S01]  /*4110*/  DFMA R68, R42, R68, UR28 ;  /* 0x0000001c2a447e2b */ /* 0x000fe20008000044 */
[----:B------:R-:W-:Y:S01]  /*4120*/  UMOV UR28, 0x55555554 ;  /* 0x55555554001c7882 */ /* 0x000fe20000000000 */
[----:B------:R-:W-:Y:S01]  /*4130*/  UMOV UR29, 0x3fb55555 ;  /* 0x3fb55555001d7882 */ /* 0x000fe20000000000 */
[----:B------:R-:W-:-:S05]  /*4140*/  DFMA R36, R56, UR30, R40 ;  /* 0x0000001e38247c2b */ /* 0x000fca0008000028 */
[----:B------:R-:W-:Y:S01]  /*4150*/  DFMA R68, R42, R68, UR28 ;  /* 0x0000001c2a447e2b */ /* 0x000fe20008000044 */
[----:B------:R-:W-:Y:S01]  /*4160*/  UMOV UR28, 0xfefa39ef ;  /* 0xfefa39ef001c7882 */ /* 0x000fe20000000000 */
[----:B------:R-:W-:Y:S02]  /*4170*/  UMOV UR29, 0x3fe62e42 ;  /* 0x3fe62e42001d7882 */ /* 0x000fe40000000000 */
[----:B------:R-:W-:Y:S01]  /*4180*/  DFMA R74, R56, -UR28, R36 ;  /* 0x8000001c384a7c2b */ /* 0x000fe20008000024 */
[----:B------:R-:W-:Y:S01]  /*4190*/  UMOV UR28, 0x3b39803f ;  /* 0x3b39803f001c7882 */ /* 0x000fe20000000000 */
[----:B------:R-:W-:Y:S02]  /*41a0*/  UMOV UR29, 0x3c7abc9e ;  /* 0x3c7abc9e001d7882 */ /* 0x000fe40000000000 */
[----:B------:R-:W-:-:S04]  /*41b0*/  DMUL R68, R42, R68 ;  /* 0x000000442a447228 */ /* 0x000fc80000000000 */
[----:B------:R-:W-:-:S04]  /*41c0*/  DADD R74, -R40, R74 ;  /* 0x00000000284a7229 */ /* 0x000fc8000000014a */
[----:B------:R-:W-:-:S08]  /*41d0*/  DFMA R68, R40, R68, R70 ;  /* 0x000000442844722b */ /* 0x000fd00000000046 */
[----:B------:R-:W-:-:S08]  /*41e0*/  DADD R68, R68, -R74 ;  /* 0x0000000044447229 */ /* 0x000fd0000000084a */
[----:B------:R-:W-:-:S08]  /*41f0*/  DFMA R68, R56, UR28, R68 ;  /* 0x0000001c38447c2b */ /* 0x000fd00008000044 */
[----:B------:R-:W-:Y:S01]  /*4200*/  DADD R38, R36, R68 ;  /* 0x0000000024267229 */ /* 0x000fe20000000044 */
[----:B------:R-:W-:Y:S10]  /*4210*/  BRA `(.L_x_42) ;  /* 0x0000000000187947 */ /* 0x000ff40003800000 */
.L_x_41:
[----:B------:R-:W-:Y:S01]  /*4220*/  IMAD.MOV.U32 R36, RZ, RZ, 0x0 ;  /* 0x00000000ff247424 */ /* 0x000fe200078e00ff */
[----:B------:R-:W-:Y:S01]  /*4230*/  LOP3.LUT P1, RZ, R57, 0x7fffffff, RZ, 0xc0, !PT ;  /* 0x7fffffff39ff7812 */ /* 0x000fe2000782c0ff */
[----:B------:R-:W-:-:S06]  /*4240*/  IMAD.MOV.U32 R37, RZ, RZ, 0x7ff00000 ;  /* 0x7ff00000ff257424 */ /* 0x000fcc00078e00ff */
[----:B------:R-:W-:-:S10]  /*4250*/  DFMA R36, R56, R36, +INF ;  /* 0x7ff000003824742b */ /* 0x000fd40000000024 */
[----:B------:R-:W-:Y:S02]  /*4260*/  FSEL R38, R36, RZ, P1 ;  /* 0x000000ff24267208 */ /* 0x000fe40000800000 */
[----:B------:R-:W-:-:S07]  /*4270*/  FSEL R39, R37, -QNAN , P1 ;  /* 0xfff0000025277808 */ /* 0x000fce0000800000 */
.L_x_42:
[----:B------:R-:W-:Y:S05]  /*4280*/  BSYNC.RECONVERGENT B3 ;  /* 0x0000000000037941 */ /* 0x000fea0003800200 */
.L_x_40:
[----:B------:R-:W0:Y:S01]  /*4290*/  MUFU.RCP64H R37, R49 ;  /* 0x0000003100257308 */ /* 0x000e220000001800 */
[----:B------:R-:W-:Y:S01]  /*42a0*/  IMAD.MOV.U32 R36, RZ, RZ, 0x1 ;  /* 0x00000001ff247424 */ /* 0x000fe200078e00ff */
[----:B------:R-:W-:Y:S01]  /*42b0*/  FSETP.GEU.AND P2, PT, |R39|, 6.5827683646048100446e-37, PT ;  /* 0x036000002700780b */ /* 0x000fe20003f4e200 */
[----:B------:R-:W-:Y:S04]  /*42c0*/  BSSY.RECONVERGENT B4, `(.L_x_43) ;  /* 0x0000011000047945 */ /* 0x000fe80003800200 */
[----:B0-----:R-:W-:-:S08]  /*42d0*/  DFMA R40, R36, -R48, 1 ;  /* 0x3ff000002428742b */ /* 0x001fd00000000830 */
        /* <DEDUP_REMOVED lines=8> */
[----:B------:R-:W-:-:S13]  /*4360*/  FSETP.GT.AND P1, PT, |R9|, 1.469367938527859385e-39, PT ;  /* 0x001000000900780b */ /* 0x000fda0003f24200 */
[----:B------:R-:W-:Y:S05]  /*4370*/  @P1 BRA P2, `(.L_x_44) ;  /* 0x0000000000141947 */ /* 0x000fea0001000000 */
[----:B------:R-:W-:Y:S01]  /*4380*/  IMAD.MOV.U32 R40, RZ, RZ, R38 ;  /* 0x000000ffff287224 */ /* 0x000fe200078e0026 */
[----:B------:R-:W-:Y:S01]  /*4390*/  MOV R38, 0x43d0 ;  /* 0x000043d000267802 */ /* 0x000fe20000000f00 */
[----:B------:R-:W-:Y:S02]  /*43a0*/  IMAD.MOV.U32 R36, RZ, RZ, R48 ;  /* 0x000000ffff247224 */ /* 0x000fe400078e0030 */
[----:B------:R-:W-:-:S07]  /*43b0*/  IMAD.MOV.U32 R37, RZ, RZ, R49 ;  /* 0x000000ffff257224 */ /* 0x000fce00078e0031 */
[----:B------:R-:W-:Y:S05]  /*43c0*/  CALL.REL.NOINC `($__internal_0_$__cuda_sm20_div_rn_f64_full) ;  /* 0x0000009400c47944 */ /* 0x000fea0003c00000 */
.L_x_44:
[----:B------:R-:W-:Y:S05]  /*43d0*/  BSYNC.RECONVERGENT B4 ;  /* 0x0000000000047941 */ /* 0x000fea0003800200 */
.L_x_43:
[----:B------:R-:W-:Y:S01]  /*43e0*/  DSETP.NEU.AND P1, PT, R36, RZ, PT ;  /* 0x000000ff2400722a */ /* 0x000fe20003f2d000 */
[----:B------:R-:W-:Y:S01]  /*43f0*/  IMAD.MOV.U32 R68, RZ, RZ, R36 ;  /* 0x000000ffff447224 */ /* 0x000fe200078e0024 */
[----:B------:R-:W-:-:S12]  /*4400*/  MOV R69, R37 ;  /* 0x0000002500457202 */ /* 0x000fd80000000f00 */
[----:B------:R-:W-:Y:S05]  /*4410*/  @P1 BRA `(.L_x_45) ;  /* 0x0000001000941947 */ /* 0x000fea0003800000 */
[----:B------:R-:W-:Y:S02]  /*4420*/  IMAD.MOV.U32 R32, RZ, RZ, R72 ;  /* 0x000000ffff207224 */ /* 0x000fe400078e0048 */
[----:B------:R-:W-:-:S07]  /*4430*/  IMAD.MOV.U32 R33, RZ, RZ, R73 ;  /* 0x000000ffff217224 */ /* 0x000fce00078e0049 */
.L_x_8:
[----:B------:R-:W-:Y:S01]  /*4440*/  DADD R30, -R32, 1 ;  /* 0x3ff00000201e7429 */ /* 0x000fe20000000100 */
[----:B------:R-:W-:Y:S01]  /*4450*/  IMAD.MOV.U32 R38, RZ, RZ, 0x1 ;  /* 0x00000001ff267424 */ /* 0x000fe200078e00ff */
[----:B------:R-:W-:Y:S01]  /*4460*/  DMUL R28, R2, R2 ;  /* 0x00000002021c7228 */ /* 0x000fe20000000000 */
[----:B------:R-:W1:Y:S01]  /*4470*/  LDCU.64 UR28, c[0x0][0x418] ;  /* 0x00008300ff1c77ac */ /* 0x000e620008000a00 */
[C---:B------:R-:W-:Y:S01]  /*4480*/  DMUL R36, R44.reuse, R54 ;  /* 0x000000362c247228 */ /* 0x040fe20000000000 */
[----:B------:R-:W-:Y:S01]  /*4490*/  BSSY.RECONVERGENT B4, `(.L_x_46) ;  /* 0x000001d000047945 */ /* 0x000fe20003800200 */
[----:B------:R-:W-:-:S04]  /*44a0*/  DMUL R44, R44, R66 ;  /* 0x000000422c2c7228 */ /* 0x000fc80000000000 */
[----:B------:R-:W-:Y:S02]  /*44b0*/  DFMA R26, R30, R30, R28 ;  /* 0x0000001e1e1a722b */ /* 0x000fe4000000001c */
[C---:B------:R-:W-:Y:S02]  /*44c0*/  DFMA R66, R50.reuse, R66, R36 ;  /* 0x000000423242722b */ /* 0x040fe40000000024 */
[----:B------:R-:W-:Y:S02]  /*44d0*/  DFMA R50, R50, R54, -R44 ;  /* 0x000000363232722b */ /* 0x000fe4000000082c */
[----:B------:R-:W2:Y:S04]  /*44e0*/  MUFU.RCP64H R39, R27 ;  /* 0x0000001b00277308 */ /* 0x000ea80000001800 */
[----:B------:R-:W-:-:S02]  /*44f0*/  DMUL R36, R66, R2 ;  /* 0x0000000242247228 */ /* 0x000fc40000000000 */
[----:B-1----:R-:W-:-:S06]  /*4500*/  DSETP.LT.AND P5, PT, RZ, UR28, PT ;  /* 0x0000001cff007e2a */ /* 0x002fcc000bfa1000 */
[----:B------:R-:W-:Y:S02]  /*4510*/  DFMA R42, R50, R30, -R36 ;  /* 0x0000001e322a722b */ /* 0x000fe40000000824 */
[----:B--2---:R-:W-:-:S08]  /*4520*/  DFMA R40, -R26, R38, 1 ;  /* 0x3ff000001a28742b */ /* 0x004fd00000000126 */
[----:B------:R-:W-:Y:S01]  /*4530*/  FSETP.GEU.AND P2, PT, |R43|, 6.5827683646048100446e-37, PT ;  /* 0x036000002b00780b */ /* 0x000fe20003f4e200 */
        /* <DEDUP_REMOVED lines=16> */
[----:B------:R-:W-:Y:S02]  /*4640*/  IMAD.MOV.U32 R44, RZ, RZ, R36 ;  /* 0x000000ffff2c7224 */ /* 0x000fe400078e0024 */
[----:B------:R-:W-:-:S07]  /*4650*/  IMAD.MOV.U32 R45, RZ, RZ, R37 ;  /* 0x000000ffff2d7224 */ /* 0x000fce00078e0025 */
.L_x_47:
[----:B0-----:R-:W-:Y:S05]  /*4660*/  BSYNC.RECONVERGENT B4 ;  /* 0x0000000000047941 */ /* 0x001fea0003800200 */
.L_x_46:
[----:B------:R-:W0:Y:S01]  /*4670*/  MUFU.RCP64H R37, R27 ;  /* 0x0000001b00257308 */ /* 0x000e220000001800 */
[----:B------:R-:W-:Y:S01]  /*4680*/  MOV R36, 0x1 ;  /* 0x0000000100247802 */ /* 0x000fe20000000f00 */
[----:B------:R-:W-:Y:S01]  /*4690*/  DMUL R2, R50, R2 ;  /* 0x0000000232027228 */ /* 0x000fe20000000000 */
[----:B------:R-:W-:Y:S04]  /*46a0*/  BSSY.RECONVERGENT B4, `(.L_x_48) ;  /* 0x0000013000047945 */ /* 0x000fe80003800200 */
[----:B0-----:R-:W-:-:S08]  /*46b0*/  DFMA R38, -R26, R36, 1 ;  /* 0x3ff000001a26742b */ /* 0x001fd00000000124 */
[----:B------:R-:W-:-:S08]  /*46c0*/  DFMA R38, R38, R38, R38 ;  /* 0x000000262626722b */ /* 0x000fd00000000026 */
[----:B------:R-:W-:Y:S02]  /*46d0*/  DFMA R36, R36, R38, R36 ;  /* 0x000000262424722b */ /* 0x000fe40000000024 */
[----:B------:R-:W-:-:S06]  /*46e0*/  DFMA R38, R66, R30, R2 ;  /* 0x0000001e4226722b */ /* 0x000fcc0000000002 */
[----:B------:R-:W-:-:S04]  /*46f0*/  DFMA R40, -R26, R36, 1 ;  /* 0x3ff000001a28742b */ /* 0x000fc80000000124 */
[----:B------:R-:W-:-:S04]  /*4700*/  FSETP.GEU.AND P2, PT, |R39|, 6.5827683646048100446e-37, PT ;  /* 0x036000002700780b */ /* 0x000fc80003f4e200 */
        /* <DEDUP_REMOVED lines=12> */
.L_x_49:
[----:B------:R-:W-:Y:S05]  /*47d0*/  BSYNC.RECONVERGENT B4 ;  /* 0x0000000000047941 */ /* 0x000fea0003800200 */
.L_x_48:
[----:B------:R-:W-:Y:S01]  /*47e0*/  DADD R36, R36, R46 ;  /* 0x0000000024247229 */ /* 0x000fe2000000002e */
[----:B------:R-:W-:Y:S01]  /*47f0*/  IMAD.MOV.U32 R30, RZ, RZ, 0x0 ;  /* 0x00000000ff1e7424 */ /* 0x000fe200078e00ff */
[----:B------:R-:W-:Y:S01]  /*4800*/  DADD R44, R44, R52 ;  /* 0x000000002c2c7229 */ /* 0x000fe20000000034 */
[----:B------:R-:W-:Y:S01]  /*4810*/  IMAD.MOV.U32 R31, RZ, RZ, 0x3fd80000 ;  /* 0x3fd80000ff1f7424 */ /* 0x000fe200078e00ff */
[----:B------:R-:W-:Y:S01]  /*4820*/  DFMA R38, R32, R32, R28 ;  /* 0x000000202026722b */ /* 0x000fe2000000001c */
[----:B------:R-:W-:Y:S03]  /*4830*/  BSSY.RECONVERGENT B3, `(.L_x_50) ;  /* 0x000001a000037945 */ /* 0x000fe60003800200 */
[----:B------:R-:W-:-:S04]  /*4840*/  DMUL R36, R36, R36 ;  /* 0x0000002424247228 */ /* 0x000fc80000000000 */
[----:B------:R-:W-:-:S04]  /*4850*/  DADD R38, -R38, 1 ;  /* 0x3ff0000026267429 */ /* 0x000fc80000000100 */
[----:B------:R-:W-:-:S06]  /*4860*/  DFMA R36, R44, R44, R36 ;  /* 0x0000002c2c24722b */ /* 0x000fcc0000000024 */
[----:B------:R-:W0:Y:S04]  /*4870*/  MUFU.RSQ64H R3, R37 ;  /* 0x0000002500037308 */ /* 0x000e280000001c00 */
[----:B------:R-:W-:-:S05]  /*4880*/  VIADD R2, R37, 0xfcb00000 ;  /* 0xfcb0000025027836 */ /* 0x000fca0000000000 */
[----:B------:R-:W-:Y:S01]  /*4890*/  ISETP.GE.U32.AND P1, PT, R2, 0x7ca00000, PT ;  /* 0x7ca000000200780c */ /* 0x000fe20003f26070 */
[----:B0-----:R-:W-:-:S08]  /*48a0*/  DMUL R26, R2, R2 ;  /* 0x00000002021a7228 */ /* 0x001fd00000000000 */
[----:B------:R-:W-:-:S08]  /*48b0*/  DFMA R26, R36, -R26, 1 ;  /* 0x3ff00000241a742b */ /* 0x000fd0000000081a */
[----:B------:R-:W-:Y:S02]  /*48c0*/  DFMA R30, R26, R30, 0.5 ;  /* 0x3fe000001a1e742b */ /* 0x000fe4000000001e */
[----:B------:R-:W-:-:S08]  /*48d0*/  DMUL R26, R2, R26 ;  /* 0x0000001a021a7228 */ /* 0x000fd00000000000 */
[----:B------:R-:W-:-:S08]  /*48e0*/  DFMA R40, R30, R26, R2 ;  /* 0x0000001a1e28722b */ /* 0x000fd00000000002 */
[----:B------:R-:W-:Y:S02]  /*48f0*/  DMUL R70, R36, R40 ;  /* 0x0000002824467228 */ /* 0x000fe40000000000 */
[----:B------:R-:W-:Y:S02]  /*4900*/  VIADD R29, R41, 0xfff00000 ;  /* 0xfff00000291d7836 */ /* 0x000fe40000000000 */
[----:B------:R-:W-:-:S04]  /*4910*/  IMAD.MOV.U32 R28, RZ, RZ, R40 ;  /* 0x000000ffff1c7224 */ /* 0x000fc800078e0028 */
[----:B------:R-:W-:-:S08]  /*4920*/  DFMA R72, R70, -R70, R36 ;  /* 0x800000464648722b */ /* 0x000fd00000000024 */
[----:B------:R-:W-:Y:S01]  /*4930*/  DFMA R26, R72, R28, R70 ;  /* 0x0000001c481a722b */ /* 0x000fe20000000046 */
[----:B------:R-:W-:Y:S10]  /*4940*/  @!P1 BRA `(.L_x_51) ;  /* 0x0000000000209947 */ /* 0x000ff40003800000 */
[----:B------:R-:W-:Y:S01]  /*4950*/  IMAD.MOV.U32 R74, RZ, RZ, R36 ;  /* 0x000000ffff4a7224 */ /* 0x000fe200078e0024 */
[----:B------:R-:W-:Y:S01]  /*4960*/  MOV R41, R73 ;  /* 0x0000004900297202 */ /* 0x000fe20000000f00 */
[----:B------:R-:W-:Y:S01]  /*4970*/  IMAD.MOV.U32 R36, RZ, RZ, R2 ;  /* 0x000000ffff247224 */ /* 0x000fe200078e0002 */
[----:B------:R-:W-:Y:S01]  /*4980*/  MOV R42, 0x49b0 ;  /* 0x000049b0002a7802 */ /* 0x000fe20000000f00 */
[----:B------:R-:W-:-:S07]  /*4990*/  IMAD.MOV.U32 R43, RZ, RZ, R29 ;  /* 0x000000ffff2b7224 */ /* 0x000fce00078e001d */
[----:B------:R-:W-:Y:S05]  /*49a0*/  CALL.REL.NOINC `($__internal_1_$__cuda_sm20_dsqrt_rn_f64_mediumpath_v1) ;  /* 0x0000009400e07944 */ /* 0x000fea0003c00000 */
[----:B------:R-:W-:Y:S02]  /*49b0*/  IMAD.MOV.U32 R26, RZ, RZ, R40 ;  /* 0x000000ffff1a7224 */ /* 0x000fe400078e0028 */
[----:B------:R-:W-:-:S07]  /*49c0*/  IMAD.MOV.U32 R27, RZ, RZ, R41 ;  /* 0x000000ffff1b7224 */ /* 0x000fce00078e0029 */
.L_x_51:
[----:B------:R-:W-:Y:S05]  /*49d0*/  BSYNC.RECONVERGENT B3 ;  /* 0x0000000000037941 */ /* 0x000fea0003800200 */
.L_x_50:
        /* <DEDUP_REMOVED lines=20> */
.L_x_53:
[----:B------:R-:W-:Y:S05]  /*4b20*/  BSYNC.RECONVERGENT B4 ;  /* 0x0000000000047941 */ /* 0x000fea0003800200 */
.L_x_52:
[----:B------:R-:W-:Y:S05]  /*4b30*/  @!P5 BRA `(.L_x_54) ;  /* 0x0000000800a4d947 */ /* 0x000fea0003800000 */
[----:B------:R-:W-:Y:S01]  /*4b40*/  ISETP.GT.AND P1, PT, R37, 0xfffff, PT ;  /* 0x000fffff2500780c */ /* 0x000fe20003f24270 */
[----:B------:R-:W-:Y:S01]  /*4b50*/  IMAD.MOV.U32 R9, RZ, RZ, R37 ;  /* 0x000000ffff097224 */ /* 0x000fe200078e0025 */
[----:B------:R-:W-:Y:S01]  /*4b60*/  MOV R2, R36 ;  /* 0x0000002400027202 */ /* 0x000fe20000000f00 */
[----:B------:R-:W-:Y:S01]  /*4b70*/  BSSY.RECONVERGENT B3, `(.L_x_55) ;  /* 0x000004f000037945 */ /* 0x000fe20003800200 */
[----:B------:R-:W-:-:S09]  /*4b80*/  IMAD.MOV.U32 R38, RZ, RZ, -0x3ff ;  /* 0xfffffc01ff267424 */ /* 0x000fd200078e00ff */
[----:B------:R-:W-:Y:S01]  /*4b90*/  @!P1 DMUL R36, R36, 1.80143985094819840000e+16 ;  /* 0x4350000024249828 */ /* 0x000fe20000000000 */
[----:B------:R-:W-:-:S09]  /*4ba0*/  @!P1 IMAD.MOV.U32 R38, RZ, RZ, -0x435 ;  /* 0xfffffbcbff269424 */ /* 0x000fd200078e00ff */
[----:B------:R-:W-:Y:S02]  /*4bb0*/  @!P1 IMAD.MOV.U32 R9, RZ, RZ, R37 ;  /* 0x000000ffff099224 */ /* 0x000fe400078e0025 */
[----:B------:R-:W-:Y:S02]  /*4bc0*/  @!P1 IMAD.MOV.U32 R2, RZ, RZ, R36 ;  /* 0x000000ffff029224 */ /* 0x000fe400078e0024 */
[----:B------:R-:W-:-:S05]  /*4bd0*/  VIADD R3, R9, 0xffffffff ;  /* 0xffffffff09037836 */ /* 0x000fca0000000000 */
[----:B------:R-:W-:-:S13]  /*4be0*/  ISETP.GT.U32.AND P2, PT, R3, 0x7feffffe, PT ;  /* 0x7feffffe0300780c */ /* 0x000fda0003f44070 */
        /* <DEDUP_REMOVED lines=9> */
[----:B------:R-:W-:Y:S01]  /*4c80*/  IMAD.MOV.U32 R39, RZ, RZ, 0x43300000 ;  /* 0x43300000ff277424 */ /* 0x000fe200078e00ff */
[----:B------:R-:W-:Y:S01]  /*4c90*/  ISETP.GE.U32.AND P1, PT, R3, 0x3ff6a09f, PT ;  /* 0x3ff6a09f0300780c */ /* 0x000fe20003f26070 */
[----:B------:R-:W-:Y:S01]  /*4ca0*/  UMOV UR30, 0x80000000 ;  /* 0x80000000001e7882 */ /* 0x000fe20000000000 */
[----:B------:R-:W-:-:S11]  /*4cb0*/  UMOV UR31, 0x43300000 ;  /* 0x43300000001f7882 */ /* 0x000fd60000000000 */
[----:B------:R-:W-:Y:S02]  /*4cc0*/  @P1 VIADD R27, R3, 0xfff00000 ;  /* 0xfff00000031b1836 */ /* 0x000fe40000000000 */
[----:B------:R-:W-:Y:S02]  /*4cd0*/  @P1 VIADD R38, R38, 0x1 ;  /* 0x0000000126261836 */ /* 0x000fe40000000000 */
[----:B------:R-:W-:-:S03]  /*4ce0*/  @P1 IMAD.MOV.U32 R3, RZ, RZ, R27 ;  /* 0x000000ffff031224 */ /* 0x000fc600078e001b */
[----:B------:R-:W-:-:S03]  /*4cf0*/  LOP3.LUT R38, R38, 0x80000000, RZ, 0x3c, !PT ;  /* 0x8000000026267812 */ /* 0x000fc600078e3cff */
[C---:B------:R-:W-:Y:S02]  /*4d00*/  DADD R26, R2.reuse, 1 ;  /* 0x3ff00000021a7429 */ /* 0x040fe40000000000 */
[----:B------:R-:W-:Y:S02]  /*4d10*/  DADD R2, R2, -1 ;  /* 0xbff0000002027429 */ /* 0x000fe40000000000 */
[----:B------:R-:W-:Y:S01]  /*4d20*/  DADD R38, R38, -UR30 ;  /* 0x8000001e26267e29 */ /* 0x000fe20008000000 */
[----:B------:R-:W-:Y:S01]  /*4d30*/  UMOV UR30, 0xfefa39ef ;  /* 0xfefa39ef001e7882 */ /* 0x000fe20000000000 */
[----:B------:R-:W0:Y:S01]  /*4d40*/  MUFU.RCP64H R29, R27 ;  /* 0x0000001b001d7308 */ /* 0x000e220000001800 */
[----:B------:R-:W-:Y:S01]  /*4d50*/  UMOV UR31, 0x3fe62e42 ;  /* 0x3fe62e42001f7882 */ /* 0x000fe20000000000 */
[----:B0-----:R-:W-:-:S08]  /*4d60*/  DFMA R30, -R26, R28, 1 ;  /* 0x3ff000001a1e742b */ /* 0x001fd0000000011c */
[----:B------:R-:W-:-:S08]  /*4d70*/  DFMA R30, R30, R30, R30 ;  /* 0x0000001e1e1e722b */ /* 0x000fd0000000001e */
[----:B------:R-:W-:-:S08]  /*4d80*/  DFMA R30, R28, R30, R28 ;  /* 0x0000001e1c1e722b */ /* 0x000fd0000000001c */
[----:B------:R-:W-:-:S08]  /*4d90*/  DMUL R28, R2, R30 ;  /* 0x0000001e021c7228 */ /* 0x000fd00000000000 */
[----:B------:R-:W-:-:S08]  /*4da0*/  DFMA R28, R2, R30, R28 ;  /* 0x0000001e021c722b */ /* 0x000fd0000000001c */
[----:B------:R-:W-:-:S08]  /*4db0*/  DMUL R32, R28, R28 ;  /* 0x0000001c1c207228 */ /* 0x000fd00000000000 */
[----:B------:R-:W-:Y:S01]  /*4dc0*/  DFMA R26, R32, UR28, R36 ;  /* 0x0000001c201a7c2b */ /* 0x000fe20008000024 */
[----:B------:R-:W-:Y:S01]  /*4dd0*/  UMOV UR28, 0x9f02676f ;  /* 0x9f02676f001c7882 */ /* 0x000fe20000000000 */
[----:B------:R-:W-:Y:S01]  /*4de0*/  UMOV UR29, 0x3ef3b266 ;  /* 0x3ef3b266001d7882 */ /* 0x000fe20000000000 */
[----:B------:R-:W-:-:S05]  /*4df0*/  DADD R36, R2, -R28 ;  /* 0x0000000002247229 */ /* 0x000fca000000081c */
[----:B------:R-:W-:Y:S01]  /*4e00*/  DFMA R26, R32, R26, UR28 ;  /* 0x0000001c201a7e2b */ /* 0x000fe2000800001a */
[----:B------:R-:W-:Y:S01]  /*4e10*/  UMOV UR28, 0xa9ab0956 ;  /* 0xa9ab0956001c7882 */ /* 0x000fe20000000000 */
[----:B------:R-:W-:Y:S01]  /*4e20*/  UMOV UR29, 0x3f1745cb ;  /* 0x3f1745cb001d7882 */ /* 0x000fe20000000000 */
[----:B------:R-:W-:-:S05]  /*4e30*/  DADD R36, R36, R36 ;  /* 0x0000000024247229 */ /* 0x000fca0000000024 */
[----:B------:R-:W-:Y:S01]  /*4e40*/  DFMA R26, R32, R26, UR28 ;  /* 0x0000001c201a7e2b */ /* 0x000fe2000800001a */
[----:B------:R-:W-:Y:S01]  /*4e50*/  UMOV UR28, 0x2d1b5154 ;  /* 0x2d1b5154001c7882 */ /* 0x000fe20000000000 */
[----:B------:R-:W-:Y:S01]  /*4e60*/  UMOV UR29, 0x3f3c71c7 ;  /* 0x3f3c71c7001d7882 */ /* 0x000fe20000000000 */
[----:B------:R-:W-:Y:S02]  /*4e70*/  DFMA R36, R2, -R28, R36 ;  /* 0x8000001c0224722b */ /* 0x000fe40000000024 */
[----:B------:R-:W-:-:S03]  /*4e80*/  DFMA R2, R38, UR30, R28 ;  /* 0x0000001e26027c2b */ /* 0x000fc6000800001c */
[----:B------:R-:W-:Y:S01]  /*4e90*/  DFMA R26, R32, R26, UR28 ;  /* 0x0000001c201a7e2b */ /* 0x000fe2000800001a */
[----:B------:R-:W-:Y:S01]  /*4ea0*/  UMOV UR28, 0x923be72d ;  /* 0x923be72d001c7882 */ /* 0x000fe20000000000 */
[----:B------:R-:W-:Y:S01]  /*4eb0*/  UMOV UR29, 0x3f624924 ;  /* 0x3f624924001d7882 */ /* 0x000fe20000000000 */
[----:B------:R-:W-:-:S05]  /*4ec0*/  DMUL R36, R30, R36 ;  /* 0x000000241e247228 */ /* 0x000fca0000000000 */
[----:B------:R-:W-:Y:S01]  /*4ed0*/  DFMA R26, R32, R26, UR28 ;  /* 0x0000001c201a7e2b */ /* 0x000fe2000800001a */
[----:B------:R-:W-:Y:S01]  /*4ee0*/  UMOV UR28, 0x9999a3c4 ;  /* 0x9999a3c4001c7882 */ /* 0x000fe20000000000 */
[----:B------:R-:W-:-:S06]  /*4ef0*/  UMOV UR29, 0x3f899999 ;  /* 0x3f899999001d7882 */ /* 0x000fcc0000000000 */
[----:B------:R-:W-:Y:S01]  /*4f00*/  DFMA R26, R32, R26, UR28 ;  /* 0x0000001c201a7e2b */ /* 0x000fe2000800001a */
[----:B------:R-:W-:Y:S01]  /*4f10*/  UMOV UR28, 0x55555554 ;  /* 0x55555554001c7882 */ /* 0x000fe20000000000 */
[----:B------:R-:W-:-:S06]  /*4f20*/  UMOV UR29, 0x3fb55555 ;  /* 0x3fb55555001d7882 */ /* 0x000fcc0000000000 */
        /* <DEDUP_REMOVED lines=13> */
.L_x_56:
[----:B------:R-:W-:Y:S01]  /*5000*/  IMAD.MOV.U32 R2, RZ, RZ, 0x0 ;  /* 0x00000000ff027424 */ /* 0x000fe200078e00ff */
[----:B------:R-:W-:Y:S01]  /*5010*/  LOP3.LUT P1, RZ, R37, 0x7fffffff, RZ, 0xc0, !PT ;  /* 0x7fffffff25ff7812 */ /* 0x000fe2000782c0ff */
[----:B------:R-:W-:-:S06]  /*5020*/  IMAD.MOV.U32 R3, RZ, RZ, 0x7ff00000 ;  /* 0x7ff00000ff037424 */ /* 0x000fcc00078e00ff */
[----:B------:R-:W-:-:S10]  /*5030*/  DFMA R2, R36, R2, +INF ;  /* 0x7ff000002402742b */ /* 0x000fd40000000002 */
[----:B------:R-:W-:Y:S02]  /*5040*/  FSEL R38, R2, RZ, P1 ;  /* 0x000000ff02267208 */ /* 0x000fe40000800000 */
[----:B------:R-:W-:-:S07]  /*5050*/  FSEL R39, R3, -QNAN , P1 ;  /* 0xfff0000003277808 */ /* 0x000fce0000800000 */
.L_x_57:
[----:B------:R-:W-:Y:S05]  /*5060*/  BSYNC.RECONVERGENT B3 ;  /* 0x0000000000037941 */ /* 0x000fea0003800200 */
.L_x_55:
[----:B------:R-:W0:Y:S01]  /*5070*/  LDCU UR9, c[0x0][0x41c] ;  /* 0x00008380ff0977ac */ /* 0x000e220008000800 */
[----:B------:R-:W1:Y:S01]  /*5080*/  LDC.64 R28, c[0x0][0x418] ;  /* 0x00010600ff1c7b82 */ /* 0x000e620000000a00 */
[----:B------:R-:W-:Y:S01]  /*5090*/  IMAD.MOV.U32 R2, RZ, RZ, 0x1 ;  /* 0x00000001ff027424 */ /* 0x000fe200078e00ff */
[----:B------:R-:W-:Y:S01]  /*50a0*/  FSETP.GEU.AND P2, PT, |R39|, 6.5827683646048100446e-37, PT ;  /* 0x036000002700780b */ /* 0x000fe20003f4e200 */
[----:B------:R-:W-:Y:S01]  /*50b0*/  BSSY.RECONVERGENT B4, `(.L_x_58) ;  /* 0x0000013000047945 */ /* 0x000fe20003800200 */
[----:B0-----:R-:W1:Y:S03]  /*50c0*/  MUFU.RCP64H R3, UR9 ;  /* 0x0000000900037d08 */ /* 0x001e660008001800 */
        /* <DEDUP_REMOVED lines=8> */
[----:B------:R-:W-:-:S05]  /*5150*/  FFMA R2, RZ, UR9, R37 ;  /* 0x00000009ff027c23 */ /* 0x000fca0008000025 */
[----:B------:R-:W-:-:S13]  /*5160*/  FSETP.GT.AND P1, PT, |R2|, 1.469367938527859385e-39, PT ;  /* 0x001000000200780b */ /* 0x000fda0003f24200 */
[----:B------:R-:W-:Y:S05]  /*5170*/  @P1 BRA P2, `(.L_x_59) ;  /* 0x0000000000181947 */ /* 0x000fea0001000000 */
[----:B------:R-:W0:Y:S01]  /*5180*/  LDCU.64 UR28, c[0x0][0x418] ;  /* 0x00008300ff1c77ac */ /* 0x000e220008000a00 */
[----:B------:R-:W-:Y:S01]  /*5190*/  IMAD.MOV.U32 R40, RZ, RZ, R38 ;  /* 0x000000ffff287224 */ /* 0x000fe200078e0026 */
[----:B------:R-:W-:Y:S01]  /*51a0*/  MOV R38, 0x51e0 ;  /* 0x000051e000267802 */ /* 0x000fe20000000f00 */
[----:B0-----:R-:W-:Y:S02]  /*51b0*/  IMAD.U32 R36, RZ, RZ, UR28 ;  /* 0x0000001cff247e24 */ /* 0x001fe4000f8e00ff */
[----:B------:R-:W-:-:S07]  /*51c0*/  IMAD.U32 R37, RZ, RZ, UR29 ;  /* 0x0000001dff257e24 */ /* 0x000fce000f8e00ff */
[----:B------:R-:W-:Y:S05]  /*51d0*/  CALL.REL.NOINC `($__internal_0_$__cuda_sm20_div_rn_f64_full) ;  /* 0x0000008800407944 */ /* 0x000fea0003c00000 */
.L_x_59:
[----:B------:R-:W-:Y:S05]  /*51e0*/  BSYNC.RECONVERGENT B4 ;  /* 0x0000000000047941 */ /* 0x000fea0003800200 */
.L_x_58:
[----:B------:R-:W-:-:S14]  /*51f0*/  DSETP.GEU.AND P1, PT, R36, 1, PT ;  /* 0x3ff000002400742a */ /* 0x000fdc0003f2e000 */
[----:B------:R-:W-:Y:S05]  /*5200*/  @P1 BRA `(.L_x_54) ;  /* 0x0000000000f01947 */ /* 0x000fea0003800000 */
[----:B------:R-:W0:Y:S01]  /*5210*/  LDCU.U8 UR29, c[0x0][0x410] ;  /* 0x00008200ff1d77ac */ /* 0x000e220008000000 */
[----:B------:R-:W-:Y:S01]  /*5220*/  MOV R30, 0x80000 ;  /* 0x00080000001e7802 */ /* 0x000fe20000000f00 */
[----:B------:R-:W1:Y:S01]  /*5230*/  LDCU.U8 UR28, c[0x0][0x411] ;  /* 0x00008220ff1c77ac */ /* 0x000e620008000000 */
[----:B------:R-:W2:Y:S01]  /*5240*/  LDCU.U8 UR9, c[0x0][0x412] ;  /* 0x00008240ff0977ac */ /* 0x000ea20008000000 */
[----:B0-----:R-:W0:Y:S08]  /*5250*/  I2F.F64.U16 R2, UR29 ;  /* 0x0000001d00027d12 */ /* 0x001e300008101800 */
[----:B-1----:R-:W1:Y:S01]  /*5260*/  I2F.F64.U16 R26, UR28 ;  /* 0x0000001c001a7d12 */ /* 0x002e620008101800 */
[----:B------:R-:W3:Y:S01]  /*5270*/  LDCU.64 UR28, c[0x0][0x388] ;  /* 0x00007100ff1c77ac */ /* 0x000ee20008000a00 */
[----:B0-----:R-:W-:-:S06]  /*5280*/  DFMA R2, R12, R36, R2 ;  /* 0x000000240c02722b */ /* 0x001fcc0000000002 */
[----:B--2---:R-:W0:Y:S01]  /*5290*/  I2F.F64.U16 R28, UR9 ;  /* 0x00000009001c7d12 */ /* 0x004e220008101800 */
[-C--:B-1----:R-:W-:Y:S02]  /*52a0*/  DFMA R26, R14, R36.reuse, R26 ;  /* 0x000000240e1a722b */ /* 0x082fe4000000001a */
[----:B------:R-:W-:Y:S01]  /*52b0*/  DSETP.MIN.AND P2, P4, R2, 255, PT ;  /* 0x406fe0000200742a */ /* 0x000fe20003c40000 */
[----:B------:R-:W-:Y:S01]  /*52c0*/  IMAD.MOV.U32 R9, RZ, RZ, R2 ;  /* 0x000000ffff097224 */ /* 0x000fe200078e0002 */
[----:B0-----:R-:W-:-:S04]  /*52d0*/  DFMA R28, R18, R36, R28 ;  /* 0x00000024121c722b */ /* 0x001fc8000000001c */
[----:B------:R-:W-:Y:S01]  /*52e0*/  SEL R2, R9, RZ, P2 ;  /* 0x000000ff09027207 */ /* 0x000fe20001000000 */
[----:B------:R-:W-:Y:S01]  /*52f0*/  DSETP.MIN.AND P1, P5, R26, 255, PT ;  /* 0x406fe0001a00742a */ /* 0x000fe20003d20000 */
[----:B------:R-:W-:Y:S01]  /*5300*/  FSEL R3, R3, 3.748046875, P2 ;  /* 0x406fe00003037808 */ /* 0x000fe20001000000 */
[----:B------:R-:W-:Y:S02]  /*5310*/  IMAD.MOV.U32 R9, RZ, RZ, R26 ;  /* 0x000000ffff097224 */ /* 0x000fe400078e001a */
[----:B------:R-:W-:Y:S01]  /*5320*/  IMAD.MOV.U32 R26, RZ, RZ, 0x80000 ;  /* 0x00080000ff1a7424 */ /* 0x000fe200078e00ff */
[----:B------:R-:W-:Y:S02]  /*5330*/  DSETP.MIN.AND P2, P3, R28, 255, PT ;  /* 0x406fe0001c00742a */ /* 0x000fe40003b40000 */
[----:B------:R-:W-:Y:S01]  /*5340*/  @P4 LOP3.LUT R3, R30, 0x406fe000, RZ, 0xfc, !PT ;  /* 0x406fe0001e034812 */ /* 0x000fe200078efcff */
[----:B------:R-:W-:Y:S01]  /*5350*/  IMAD.MOV.U32 R30, RZ, RZ, R28 ;  /* 0x000000ffff1e7224 */ /* 0x000fe200078e001c */
[----:B------:R-:W-:Y:S01]  /*5360*/  FSEL R27, R27, 3.748046875, P1 ;  /* 0x406fe0001b1b7808 */ /* 0x000fe20000800000 */
[----:B------:R-:W-:Y:S01]  /*5370*/  IMAD.MOV.U32 R28, RZ, RZ, 0x80000 ;  /* 0x00080000ff1c7424 */ /* 0x000fe200078e00ff */
[----:B------:R-:W-:-:S03]  /*5380*/  FSEL R29, R29, 3.748046875, P2 ;  /* 0x406fe0001d1d7808 */ /* 0x000fc60001000000 */
[----:B------:R-:W-:Y:S01]  /*5390*/  @P5 LOP3.LUT R27, R26, 0x406fe000, RZ, 0xfc, !PT ;  /* 0x406fe0001a1b5812 */ /* 0x000fe200078efcff */
[----:B------:R-:W-:Y:S01]  /*53a0*/  DSETP.MAX.AND P5, P4, RZ, R2, PT ;  /* 0x00000002ff00722a */ /* 0x000fe20003caf000 */
[----:B------:R-:W-:Y:S01]  /*53b0*/  SEL R26, R9, RZ, P1 ;  /* 0x000000ff091a7207 */ /* 0x000fe20000800000 */
[----:B------:R-:W-:Y:S02]  /*53c0*/  IMAD.MOV.U32 R9, RZ, RZ, R2 ;  /* 0x000000ffff097224 */ /* 0x000fe400078e0002 */
[----:B------:R-:W-:Y:S01]  /*53d0*/  IMAD.MOV.U32 R2, RZ, RZ, RZ ;  /* 0x000000ffff027224 */ /* 0x000fe200078e00ff */
[----:B------:R-:W-:Y:S01]  /*53e0*/  @P3 LOP3.LUT R29, R28, 0x406fe000, RZ, 0xfc, !PT ;  /* 0x406fe0001c1d3812 */ /* 0x000fe200078efcff */
[----:B------:R-:W-:Y:S01]  /*53f0*/  IMAD.MOV.U32 R33, RZ, RZ, R26 ;  /* 0x000000ffff217224 */ /* 0x000fe200078e001a */
[----:B------:R-:W-:Y:S01]  /*5400*/  SEL R28, R30, RZ, P2 ;  /* 0x000000ff1e1c7207 */ /* 0x000fe20001000000 */
[----:B------:R-:W-:Y:S01]  /*5410*/  DSETP.MAX.AND P1, P2, RZ, R26, PT ;  /* 0x0000001aff00722a */ /* 0x000fe20003a2f000 */
[C---:B------:R-:W-:Y:S01]  /*5420*/  FSEL R31, R2.reuse, R3, P5 ;  /* 0x00000003021f7208 */ /* 0x040fe20002800000 */
[----:B------:R-:W-:Y:S01]  /*5430*/  IMAD.MOV.U32 R26, RZ, RZ, RZ ;  /* 0x000000ffff1a7224 */ /* 0x000fe200078e00ff */
[----:B------:R-:W-:-:S03]  /*5440*/  SEL R2, R2, R9, P5 ;  /* 0x0000000902027207 */ /* 0x000fc60002800000 */
[----:B------:R-:W-:Y:S01]  /*5450*/  @P4 LOP3.LUT R31, R3, 0x80000, RZ, 0xfc, !PT ;  /* 0x00080000031f4812 */ /* 0x000fe200078efcff */
[----:B------:R-:W-:Y:S01]  /*5460*/  DSETP.MAX.AND P3, P4, RZ, R28, PT ;  /* 0x0000001cff00722a */ /* 0x000fe20003c6f000 */
[----:B------:R-:W-:Y:S01]  /*5470*/  IMAD.MOV.U32 R3, RZ, RZ, RZ ;  /* 0x000000ffff037224 */ /* 0x000fe200078e00ff */
[----:B------:R-:W-:-:S04]  /*5480*/  SEL R26, R26, R33, P1 ;  /* 0x000000211a1a7207 */ /* 0x000fc80000800000 */
[----:B------:R-:W-:Y:S02]  /*5490*/  FSEL R9, R3, R27, P1 ;  /* 0x0000001b03097208 */ /* 0x000fe40000800000 */
[----:B------:R-:W-:Y:S01]  /*54a0*/  @P2 LOP3.LUT R9, R27, 0x80000, RZ, 0xfc, !PT ;  /* 0x000800001b092812 */ /* 0x000fe200078efcff */
[----:B------:R-:W-:Y:S01]  /*54b0*/  IMAD.MOV.U32 R27, RZ, RZ, RZ ;  /* 0x000000ffff1b7224 */ /* 0x000fe200078e00ff */
[----:B------:R-:W-:Y:S01]  /*54c0*/  MOV R3, R31 ;  /* 0x0000001f00037202 */ /* 0x000fe20000000f00 */
[----:B------:R-:W-:Y:S01]  /*54d0*/  IMAD.MOV.U32 R31, RZ, RZ, R28 ;  /* 0x000000ffff1f7224 */ /* 0x000fe200078e001c */
[----:B---3--:R-:W-:Y:S01]  /*54e0*/  LEA R8, P1, R8, UR28, 0x2 ;  /* 0x0000001c08087c11 */ /* 0x008fe2000f8210ff */
[----:B------:R-:W-:Y:S01]  /*54f0*/  IMAD.MOV.U32 R28, RZ, RZ, RZ ;  /* 0x000000ffff1c7224 */ /* 0x000fe200078e00ff */
[----:B------:R-:W-:Y:S01]  /*5500*/  FSEL R33, R27, R29, P3 ;  /* 0x0000001d1b217208 */ /* 0x000fe20001800000 */
[----:B------:R-:W-:Y:S01]  /*5510*/  IMAD.MOV.U32 R27, RZ, RZ, R9 ;  /* 0x000000ffff1b7224 */ /* 0x000fe200078e0009 */
[----:B------:R-:W-:Y:S01]  /*5520*/  @P4 LOP3.LUT R33, R29, 0x80000, RZ, 0xfc, !PT ;  /* 0x000800001d214812 */ /* 0x000fe200078efcff */
[----:B------:R-:W0:Y:S01]  /*5530*/  F2I.U32.F64.TRUNC R3, R2 ;  /* 0x0000000200037311 */ /* 0x000e22000030d000 */
[----:B------:R-:W-:Y:S01]  /*5540*/  SEL R28, R28, R31, P3 ;  /* 0x0000001f1c1c7207 */ /* 0x000fe20001800000 */
[----:B------:R-:W-:-:S02]  /*5550*/  IMAD.X R9, RZ, RZ, UR29, P1 ;  /* 0x0000001dff097e24 */ /* 0x000fc400088e06ff */
[----:B------:R-:W-:-:S04]  /*5560*/  IMAD.MOV.U32 R29, RZ, RZ, R33 ;  /* 0x000000ffff1d7224 */ /* 0x000fc800078e0021 */
[----:B------:R-:W1:Y:S01]  /*5570*/  F2I.U32.F64.TRUNC R27, R26 ;  /* 0x0000001a001b7311 */ /* 0x000e62000030d000 */
[----:B0-----:R2:W-:Y:S07]  /*5580*/  STG.E.U8 desc[UR18][R8.64], R3 ;  /* 0x0000000308007986 */ /* 0x0015ee000c101112 */
[----:B------:R-:W0:Y:S01]  /*5590*/  F2I.U32.F64.TRUNC R29, R28 ;  /* 0x0000001c001d7311 */ /* 0x000e22000030d000 */
[----:B-1----:R2:W-:Y:S04]  /*55a0*/  STG.E.U8 desc[UR18][R8.64+0x1], R27 ;  /* 0x0000011b08007986 */ /* 0x0025e8000c101112 */
[----:B0-----:R2:W-:Y:S01]  /*55b0*/  STG.E.U8 desc[UR18][R8.64+0x2], R29 ;  /* 0x0000021d08007986 */ /* 0x0015e2000c101112 */
[----:B------:R-:W-:Y:S05]  /*55c0*/  BRA `(.L_x_60) ;  /* 0x0000008400347947 */ /* 0x000fea0003800000 */
.L_x_54:
[----:B------:R-:W0:Y:S01]  /*55d0*/  LDCU.64 UR28, c[0x0][0x388] ;  /* 0x00007100ff1c77ac */ /* 0x000e220008000a00 */
[----:B------:R-:W1:Y:S08]  /*55e0*/  LDC.U8 R27, c[0x0][0x414] ;  /* 0x00010500ff1b7b82 */ /* 0x000e700000000000 */
[----:B------:R-:W2:Y:S08]  /*55f0*/  LDC.U8 R29, c[0x0][0x413] ;  /* 0x000104c0ff1d7b82 */ /* 0x000eb00000000000 */
[----:B------:R-:W3:Y:S01]  /*5600*/  LDC.U8 R3, c[0x0][0x415] ;  /* 0x00010540ff037b82 */ /* 0x000ee20000000000 */
[----:B0-----:R-:W-:-:S05]  /*5610*/  LEA R8, P1, R8, UR28, 0x2 ;  /* 0x0000001c08087c11 */ /* 0x001fca000f8210ff */
[----:B------:R-:W-:-:S05]  /*5620*/  IMAD.X R9, RZ, RZ, UR29, P1 ;  /* 0x0000001dff097e24 */ /* 0x000fca00088e06ff */
[----:B-1----:R1:W-:Y:S04]  /*5630*/  STG.E.U8 desc[UR18][R8.64+0x1], R27 ;  /* 0x0000011b08007986 */ /* 0x0023e8000c101112 */
[----:B--2---:R1:W-:Y:S04]  /*5640*/  STG.E.U8 desc[UR18][R8.64], R29 ;  /* 0x0000001d08007986 */ /* 0x0043e8000c101112 */
[----:B---3--:R1:W-:Y:S01]  /*5650*/  STG.E.U8 desc[UR18][R8.64+0x2], R3 ;  /* 0x0000020308007986 */ /* 0x0083e2000c101112 */
[----:B------:R-:W-:Y:S05]  /*5660*/  BRA `(.L_x_60) ;  /* 0x00000084000c7947 */ /* 0x000fea0003800000 */
.L_x_45:
[----:B------:R-:W-:Y:S01]  /*5670*/  DMUL R2, R60, R60 ;  /* 0x0000003c3c027228 */ /* 0x000fe20000000000 */
[----:B------:R-:W-:Y:S01]  /*5680*/  IMAD.MOV.U32 R38, RZ, RZ, 0x0 ;  /* 0x00000000ff267424 */ /* 0x000fe200078e00ff */
[----:B------:R-:W-:Y:S01]  /*5690*/  MOV R39, 0x3fd80000 ;  /* 0x3fd8000000277802 */ /* 0x000fe20000000f00 */
[----:B------:R-:W-:Y:S05]  /*56a0*/  BSSY.RECONVERGENT B0, `(.L_x_61) ;  /* 0x0000018000007945 */ /* 0x000fea0003800200 */
        /* <DEDUP_REMOVED lines=16> */
[----:B------:R-:W-:Y:S01]  /*57b0*/  MOV R42, 0x5800 ;  /* 0x00005800002a7802 */ /* 0x000fe20000000f00 */
[----:B------:R-:W-:Y:S02]  /*57c0*/  IMAD.MOV.U32 R37, RZ, RZ, R53 ;  /* 0x000000ffff257224 */ /* 0x000fe400078e0035 */
[----:B------:R-:W-:Y:S02]  /*57d0*/  IMAD.MOV.U32 R41, RZ, RZ, R73 ;  /* 0x000000ffff297224 */ /* 0x000fe400078e0049 */
[----:B------:R-:W-:-:S07]  /*57e0*/  IMAD.MOV.U32 R43, RZ, RZ, R39 ;  /* 0x000000ffff2b7224 */ /* 0x000fce00078e0027 */
[----:B------:R-:W-:Y:S05]  /*57f0*/  CALL.REL.NOINC `($__internal_1_$__cuda_sm20_dsqrt_rn_f64_mediumpath_v1) ;  /* 0x00000088004c7944 */ /* 0x000fea0003c00000 */
[----:B------:R-:W-:Y:S02]  /*5800*/  IMAD.MOV.U32 R2, RZ, RZ, R40 ;  /* 0x000000ffff027224 */ /* 0x000fe400078e0028 */
[----:B------:R-:W-:-:S07]  /*5810*/  IMAD.MOV.U32 R3, RZ, RZ, R41 ;  /* 0x000000ffff037224 */ /* 0x000fce00078e0029 */
.L_x_62:
[----:B------:R-:W-:Y:S05]  /*5820*/  BSYNC.RECONVERGENT B0 ;  /* 0x0000000000007941 */ /* 0x000fea0003800200 */
.L_x_61:
[----:B------:R-:W-:Y:S01]  /*5830*/  ISETP.GT.AND P1, PT, R3, 0xfffff, PT ;  /* 0x000fffff0300780c */ /* 0x000fe20003f24270 */
[--C-:B------:R-:W-:Y:S01]  /*5840*/  IMAD.MOV.U32 R36, RZ, RZ, R2.reuse ;  /* 0x000000ffff247224 */ /* 0x100fe200078e0002 */
[----:B------:R-:W-:Y:S01]  /*5850*/  MOV R37, R3 ;  /* 0x0000000300257202 */ /* 0x000fe20000000f00 */
[----:B------:R-:W-:Y:S01]  /*5860*/  IMAD.MOV.U32 R9, RZ, RZ, R3 ;  /* 0x000000ffff097224 */ /* 0x000fe200078e0003 */
[----:B------:R-:W-:Y:S01]  /*5870*/  BSSY.RECONVERGENT B0, `(.L_x_63) ;  /* 0x0000050000007945 */ /* 0x000fe20003800200 */
[----:B------:R-:W-:Y:S02]  /*5880*/  IMAD.MOV.U32 R48, RZ, RZ, -0x3ff ;  /* 0xfffffc01ff307424 */ /* 0x000fe400078e00ff */
[----:B------:R-:W-:-:S06]  /*5890*/  IMAD.MOV.U32 R42, RZ, RZ, R2 ;  /* 0x000000ffff2a7224 */ /* 0x000fcc00078e0002 */
[----:B------:R-:W-:Y:S01]  /*58a0*/  @!P1 DMUL R36, R2, 1.80143985094819840000e+16 ;  /* 0x4350000002249828 */ /* 0x000fe20000000000 */
[----:B------:R-:W-:-:S09]  /*58b0*/  @!P1 IMAD.MOV.U32 R48, RZ, RZ, -0x435 ;  /* 0xfffffbcbff309424 */ /* 0x000fd200078e00ff */
[----:B------:R-:W-:Y:S02]  /*58c0*/  @!P1 IMAD.MOV.U32 R9, RZ, RZ, R37 ;  /* 0x000000ffff099224 */ /* 0x000fe400078e0025 */
[----:B------:R-:W-:Y:S02]  /*58d0*/  @!P1 IMAD.MOV.U32 R42, RZ, RZ, R36 ;  /* 0x000000ffff2a9224 */ /* 0x000fe400078e0024 */
[----:B------:R-:W-:-:S05]  /*58e0*/  VIADD R38, R9, 0xffffffff ;  /* 0xffffffff09267836 */ /* 0x000fca0000000000 */
[----:B------:R-:W-:-:S13]  /*58f0*/  ISETP.GT.U32.AND P2, PT, R38, 0x7feffffe, PT ;  /* 0x7feffffe2600780c */ /* 0x000fda0003f44070 */
[----:B------:R-:W-:Y:S05]  /*5900*/  @P2 BRA `(.L_x_64) ;  /* 0x0000000400002947 */ /* 0x000fea0003800000 */
[C---:B------:R-:W-:Y:S01]  /*5910*/  LOP3.LUT R36, R9.reuse, 0xfffff, RZ, 0xc0, !PT ;  /* 0x000fffff09247812 */ /* 0x040fe200078ec0ff */
[----:B------:R-:W-:Y:S01]  /*5920*/  IMAD.MOV.U32 R46, RZ, RZ, -0x748574fc ;  /* 0x8b7a8b04ff2e7424 */ /* 0x000fe200078e00ff */
[----:B------:R-:W-:Y:S01]  /*5930*/  MOV R40, RZ ;  /* 0x000000ff00287202 */ /* 0x000fe20000000f00 */
[----:B------:R-:W-:Y:S01]  /*5940*/  IMAD.MOV.U32 R47, RZ, RZ, 0x3ed0ee25 ;  /* 0x3ed0ee25ff2f7424 */ /* 0x000fe200078e00ff */
        /* <DEDUP_REMOVED lines=60> */
.L_x_64:
[----:B------:R-:W-:Y:S01]  /*5d10*/  IMAD.MOV.U32 R38, RZ, RZ, 0x0 ;  /* 0x00000000ff267424 */ /* 0x000fe200078e00ff */
[----:B------:R-:W-:Y:S01]  /*5d20*/  LOP3.LUT P1, RZ, R37, 0x7fffffff, RZ, 0xc0, !PT ;  /* 0x7fffffff25ff7812 */ /* 0x000fe2000782c0ff */
[----:B------:R-:W-:-:S06]  /*5d30*/  IMAD.MOV.U32 R39, RZ, RZ, 0x7ff00000 ;  /* 0x7ff00000ff277424 */ /* 0x000fcc00078e00ff */
[----:B------:R-:W-:-:S10]  /*5d40*/  DFMA R38, R36, R38, +INF ;  /* 0x7ff000002426742b */ /* 0x000fd40000000026 */
[----:B------:R-:W-:Y:S02]  /*5d50*/  FSEL R38, R38, RZ, P1 ;  /* 0x000000ff26267208 */ /* 0x000fe40000800000 */
[----:B------:R-:W-:-:S07]  /*5d60*/  FSEL R39, R39, -QNAN , P1 ;  /* 0xfff0000027277808 */ /* 0x000fce0000800000 */
.L_x_65:
[----:B------:R-:W-:Y:S05]  /*5d70*/  BSYNC.RECONVERGENT B0 ;  /* 0x0000000000007941 */ /* 0x000fea0003800200 */
.L_x_63:
[----:B------:R-:W-:Y:S01]  /*5d80*/  DMUL R50, R54, R54 ;  /* 0x0000003636327228 */ /* 0x000fe20000000000 */
[----:B------:R-:W-:Y:S01]  /*5d90*/  IMAD.MOV.U32 R42, RZ, RZ, 0x0 ;  /* 0x00000000ff2a7424 */ /* 0x000fe200078e00ff */
[----:B------:R-:W-:Y:S01]  /*5da0*/  DMUL R48, R66, R66 ;  /* 0x0000004242307228 */ /* 0x000fe20000000000 */
[----:B------:R-:W-:Y:S01]  /*5db0*/  IMAD.MOV.U32 R43, RZ, RZ, 0x3fd80000 ;  /* 0x3fd80000ff2b7424 */ /* 0x000fe200078e00ff */
[----:B------:R-:W0:Y:S01]  /*5dc0*/  LDCU.64 UR28, c[0x0][0x3f0] ;  /* 0x00007e00ff1c77ac */ /* 0x000e220008000a00 */
[----:B------:R-:W-:Y:S01]  /*5dd0*/  DADD R2, R2, R2 ;  /* 0x0000000002027229 */ /* 0x000fe20000000002 */
[----:B------:R-:W-:Y:S01]  /*5de0*/  BSSY.RECONVERGENT B0, `(.L_x_66) ;  /* 0x000001b000007945 */ /* 0x000fe20003800200 */
[----:B------:R-:W1:Y:S03]  /*5df0*/  LDCU.U8 UR9, c[0x0][0x3e8] ;  /* 0x00007d00ff0977ac */ /* 0x000e660008000000 */
[----:B------:R-:W-:-:S03]  /*5e00*/  DADD R74, R50, R48 ;  /* 0x00000000324a7229 */ /* 0x000fc60000000030 */
[----:B------:R-:W-:-:S03]  /*5e10*/  DMUL R38, R2, R38 ;  /* 0x0000002602267228 */ /* 0x000fc60000000000 */
[----:B------:R-:W2:Y:S04]  /*5e20*/  MUFU.RSQ64H R37, R75 ;  /* 0x0000004b00257308 */ /* 0x000ea80000001c00 */
[----:B------:R-:W-:Y:S01]  /*5e30*/  VIADD R36, R75, 0xfcb00000 ;  /* 0xfcb000004b247836 */ /* 0x000fe20000000000 */
[----:B0-----:R-:W-:-:S04]  /*5e40*/  DSETP.LT.AND P5, PT, RZ, UR28, PT ;  /* 0x0000001cff007e2a */ /* 0x001fc8000bfa1000 */
[----:B------:R-:W-:Y:S01]  /*5e50*/  ISETP.GE.U32.AND P1, PT, R36, 0x7ca00000, PT ;  /* 0x7ca000002400780c */ /* 0x000fe20003f26070 */
[----:B-1----:R-:W-:Y:S01]  /*5e60*/  IMAD.U32 R9, RZ, RZ, UR9 ;  /* 0x00000009ff097e24 */ /* 0x002fe2000f8e00ff */
[----:B--2---:R-:W-:-:S08]  /*5e70*/  DMUL R40, R36, R36 ;  /* 0x0000002424287228 */ /* 0x004fd00000000000 */
[----:B------:R-:W-:-:S08]  /*5e80*/  DFMA R40, R74, -R40, 1 ;  /* 0x3ff000004a28742b */ /* 0x000fd00000000828 */
[----:B------:R-:W-:Y:S02]  /*5e90*/  DFMA R42, R40, R42, 0.5 ;  /* 0x3fe00000282a742b */ /* 0x000fe4000000002a */
[----:B------:R-:W-:-:S08]  /*5ea0*/  DMUL R40, R36, R40 ;  /* 0x0000002824287228 */ /* 0x000fd00000000000 */
[----:B------:R-:W-:-:S08]  /*5eb0*/  DFMA R40, R42, R40, R36 ;  /* 0x000000282a28722b */ /* 0x000fd00000000024 */
[----:B------:R-:W-:Y:S02]  /*5ec0*/  DMUL R70, R74, R40 ;  /* 0x000000284a467228 */ /* 0x000fe40000000000 */
[----:B------:R-:W-:Y:S01]  /*5ed0*/  IADD3 R3, PT, PT, R41, -0x100000, RZ ;  /* 0xfff0000029037810 */ /* 0x000fe20007ffe0ff */
[----:B------:R-:W-:-:S05]  /*5ee0*/  IMAD.MOV.U32 R2, RZ, RZ, R40 ;  /* 0x000000ffff027224 */ /* 0x000fca00078e0028 */
[----:B------:R-:W-:-:S08]  /*5ef0*/  DFMA R72, R70, -R70, R74 ;  /* 0x800000464648722b */ /* 0x000fd0000000004a */
[----:B------:R-:W-:Y:S01]  /*5f00*/  DFMA R42, R72, R2, R70 ;  /* 0x00000002482a722b */ /* 0x000fe20000000046 */
[----:B------:R-:W-:Y:S10]  /*5f10*/  @!P1 BRA `(.L_x_67) ;  /* 0x00000000001c9947 */ /* 0x000ff40003800000 */
[----:B------:R-:W-:Y:S01]  /*5f20*/  IMAD.MOV.U32 R37, RZ, RZ, R75 ;  /* 0x000000ffff257224 */ /* 0x000fe200078e004b */
[----:B------:R-:W-:Y:S01]  /*5f30*/  MOV R42, 0x5f70 ;  /* 0x00005f70002a7802 */ /* 0x000fe20000000f00 */
[----:B------:R-:W-:Y:S02]  /*5f40*/  IMAD.MOV.U32 R41, RZ, RZ, R73 ;  /* 0x000000ffff297224 */ /* 0x000fe400078e0049 */
[----:B------:R-:W-:-:S07]  /*5f50*/  IMAD.MOV.U32 R43, RZ, RZ, R3 ;  /* 0x000000ffff2b7224 */ /* 0x000fce00078e0003 */
[----:B------:R-:W-:Y:S05]  /*5f60*/  CALL.REL.NOINC `($__internal_1_$__cuda_sm20_dsqrt_rn_f64_mediumpath_v1) ;  /* 0x0000008000707944 */ /* 0x000fea0003c00000 */
[----:B------:R-:W-:Y:S02]  /*5f70*/  IMAD.MOV.U32 R42, RZ, RZ, R40 ;  /* 0x000000ffff2a7224 */ /* 0x000fe400078e0028 */
[----:B------:R-:W-:-:S07]  /*5f80*/  IMAD.MOV.U32 R43, RZ, RZ, R41 ;  /* 0x000000ffff2b7224 */ /* 0x000fce00078e0029 */
.L_x_67:
[----:B------:R-:W-:Y:S05]  /*5f90*/  BSYNC.RECONVERGENT B0 ;  /* 0x0000000000007941 */ /* 0x000fea0003800200 */
.L_x_66:
        /* <DEDUP_REMOVED lines=19> */
[----:B------:R-:W-:Y:S05]  /*60d0*/  CALL.REL.NOINC `($__internal_0_$__cuda_sm20_div_rn_f64_full) ;  /* 0x0000007800807944 */ /* 0x000fea0003c00000 */
[----:B------:R-:W-:Y:S02]  /*60e0*/  IMAD.MOV.U32 R2, RZ, RZ, R36 ;  /* 0x000000ffff027224 */ /* 0x000fe400078e0024 */
[----:B------:R-:W-:-:S07]  /*60f0*/  IMAD.MOV.U32 R3, RZ, RZ, R37 ;  /* 0x000000ffff037224 */ /* 0x000fce00078e0025 */
.L_x_69:
[----:B------:R-:W-:Y:S05]  /*6100*/  BSYNC.RECONVERGENT B0 ;  /* 0x0000000000007941 */ /* 0x000fea0003800200 */
.L_x_68:
[----:B------:R-:W-:Y:S05]  /*6110*/  @!P5 BRA `(.L_x_70) ;  /* 0x0000000c0068d947 */ /* 0x000fea0003800000 */
[----:B------:R-:W-:Y:S01]  /*6120*/  ISETP.GT.AND P1, PT, R69, 0xfffff, PT ;  /* 0x000fffff4500780c */ /* 0x000fe20003f24270 */
[----:B------:R-:W-:Y:S01]  /*6130*/  IMAD.MOV.U32 R36, RZ, RZ, R68 ;  /* 0x000000ffff247224 */ /* 0x000fe200078e0044 */
[----:B------:R-:W-:Y:S01]  /*6140*/  BSSY.RECONVERGENT B0, `(.L_x_71) ;  /* 0x0000052000007945 */ /* 0x000fe20003800200 */
[--C-:B------:R-:W-:Y:S01]  /*6150*/  IMAD.MOV.U32 R37, RZ, RZ, R69.reuse ;  /* 0x000000ffff257224 */ /* 0x100fe200078e0045 */
[----:B------:R-:W-:Y:S01]  /*6160*/  MOV R42, R68 ;  /* 0x00000044002a7202 */ /* 0x000fe20000000f00 */
[----:B------:R-:W-:Y:S02]  /*6170*/  IMAD.MOV.U32 R9, RZ, RZ, R69 ;  /* 0x000000ffff097224 */ /* 0x000fe400078e0045 */
[----:B------:R-:W-:-:S06]  /*6180*/  IMAD.MOV.U32 R56, RZ, RZ, -0x3ff ;  /* 0xfffffc01ff387424 */ /* 0x000fcc00078e00ff */
        /* <DEDUP_REMOVED lines=8> */
[----:B------:R-:W-:Y:S01]  /*6210*/  IMAD.MOV.U32 R38, RZ, RZ, RZ ;  /* 0x000000ffff267224 */ /* 0x000fe200078e00ff */
[----:B------:R-:W-:Y:S01]  /*6220*/  UMOV UR28, 0x3ae80f1e ;  /* 0x3ae80f1e001c7882 */ /* 0x000fe20000000000 */
[----:B------:R-:W-:Y:S01]  /*6230*/  IMAD.MOV.U32 R46, RZ, RZ, -0x748574fc ;  /* 0x8b7a8b04ff2e7424 */ /* 0x000fe200078e00ff */
[----:B------:R-:W-:Y:S01]  /*6240*/  LOP3.LUT R43, R36, 0x3ff00000, RZ, 0xfc, !PT ;  /* 0x3ff00000242b7812 */ /* 0x000fe200078efcff */
[----:B------:R-:W-:Y:S01]  /*6250*/  IMAD.MOV.U32 R47, RZ, RZ, 0x3ed0ee25 ;  /* 0x3ed0ee25ff2f7424 */ /* 0x000fe200078e00ff */
        /* <DEDUP_REMOVED lines=23> */
[----:B------:R-:W-:-:S05]  /*63d0*/  DADD R56, R56, R56 ;  /* 0x0000000038387229 */ /* 0x000fca0000000038 */
[----:B------:R-:W-:Y:S01]  /*63e0*/  DFMA R44, R40, R44, UR28 ;  /* 0x0000001c282c7e2b */ /* 0x000fe2000800002c */
[----:B------:R-:W-:Y:S01]  /*63f0*/  UMOV UR28, 0xa9ab0956 ;  /* 0xa9ab0956001c7882 */ /* 0x000fe20000000000 */
[----:B------:R-:W-:Y:S01]  /*6400*/  UMOV UR29, 0x3f1745cb ;  /* 0x3f1745cb001d7882 */ /* 0x000fe20000000000 */
[----:B------:R-:W-:-:S05]  /*6410*/  DFMA R56, R42, -R36, R56 ;  /* 0x800000242a38722b */ /* 0x000fca0000000038 */
        /* <DEDUP_REMOVED lines=30> */
.L_x_72:
[----:B------:R-:W-:Y:S01]  /*6600*/  MOV R38, 0x0 ;  /* 0x0000000000267802 */ /* 0x000fe20000000f00 */
[----:B------:R-:W-:Y:S01]  /*6610*/  IMAD.MOV.U32 R39, RZ, RZ, 0x7ff00000 ;  /* 0x7ff00000ff277424 */ /* 0x000fe200078e00ff */
[----:B------:R-:W-:-:S05]  /*6620*/  LOP3.LUT P1, RZ, R37, 0x7fffffff, RZ, 0xc0, !PT ;  /* 0x7fffffff25ff7812 */ /* 0x000fca000782c0ff */
[----:B------:R-:W-:-:S10]  /*6630*/  DFMA R38, R36, R38, +INF ;  /* 0x7ff000002426742b */ /* 0x000fd40000000026 */
[----:B------:R-:W-:Y:S02]  /*6640*/  FSEL R42, R38, RZ, P1 ;  /* 0x000000ff262a7208 */ /* 0x000fe40000800000 */
[----:B------:R-:W-:-:S07]  /*6650*/  FSEL R43, R39, -QNAN , P1 ;  /* 0xfff00000272b7808 */ /* 0x000fce0000800000 */
.L_x_73:
[----:B------:R-:W-:Y:S05]  /*6660*/  BSYNC.RECONVERGENT B0 ;  /* 0x0000000000007941 */ /* 0x000fea0003800200 */
.L_x_71:
[----:B------:R-:W0:Y:S01]  /*6670*/  LDCU UR9, c[0x0][0x3f4] ;  /* 0x00007e80ff0977ac */ /* 0x000e220008000800 */
[----:B------:R-:W1:Y:S01]  /*6680*/  LDC.64 R40, c[0x0][0x3f0] ;  /* 0x0000fc00ff287b82 */ /* 0x000e620000000a00 */
[----:B------:R-:W-:Y:S01]  /*6690*/  IMAD.MOV.U32 R36, RZ, RZ, 0x1 ;  /* 0x00000001ff247424 */ /* 0x000fe200078e00ff */
[----:B------:R-:W-:Y:S01]  /*66a0*/  BSSY.RECONVERGENT B0, `(.L_x_74) ;  /* 0x0000018000007945 */ /* 0x000fe20003800200 */
[----:B------:R-:W-:Y:S01]  /*66b0*/  UMOV UR28, 0x54442d18 ;  /* 0x54442d18001c7882 */ /* 0x000fe20000000000 */
[----:B------:R-:W-:Y:S02]  /*66c0*/  UMOV UR29, 0x3ff921fb ;  /* 0x3ff921fb001d7882 */ /* 0x000fe40000000000 */
[----:B------:R-:W-:-:S10]  /*66d0*/  DMUL R42, R42, UR28 ;  /* 0x0000001c2a2a7c28 */ /* 0x000fd40008000000 */
[----:B------:R-:W-:Y:S01]  /*66e0*/  FSETP.GEU.AND P2, PT, |R43|, 6.5827683646048100446e-37, PT ;  /* 0x036000002b00780b */ /* 0x000fe20003f4e200 */
[----:B0-----:R-:W1:Y:S02]  /*66f0*/  MUFU.RCP64H R37, UR9 ;  /* 0x0000000900257d08 */ /* 0x001e640008001800 */
        /* <DEDUP_REMOVED lines=14> */
[----:B------:R-:W-:Y:S02]  /*67e0*/  IMAD.MOV.U32 R39, RZ, RZ, R43 ;  /* 0x000000ffff277224 */ /* 0x000fe400078e002b */
[----:B0-----:R-:W-:Y:S02]  /*67f0*/  IMAD.U32 R36, RZ, RZ, UR28 ;  /* 0x0000001cff247e24 */ /* 0x001fe4000f8e00ff */
[----:B------:R-:W-:-:S07]  /*6800*/  IMAD.U32 R37, RZ, RZ, UR29 ;  /* 0x0000001dff257e24 */ /* 0x000fce000f8e00ff */
[----:B------:R-:W-:Y:S05]  /*6810*/  CALL.REL.NOINC `($__internal_0_$__cuda_sm20_div_rn_f64_full) ;  /* 0x0000007000b07944 */ /* 0x000fea0003c00000 */
.L_x_75:
[----:B------:R-:W-:Y:S05]  /*6820*/  BSYNC.RECONVERGENT B0 ;  /* 0x0000000000007941 */ /* 0x000fea0003800200 */
.L_x_74:
[----:B------:R-:W-:Y:S01]  /*6830*/  DSETP.NEU.AND P1, PT, |R36|, +INF , PT ;  /* 0x7ff000002400742a */ /* 0x000fe20003f2d200 */
[----:B------:R-:W-:-:S13]  /*6840*/  BSSY.RECONVERGENT B0, `(.L_x_76) ;  /* 0x000001d000007945 */ /* 0x000fda0003800200 */
[----:B------:R-:W-:Y:S01]  /*6850*/  @!P1 DMUL R56, RZ, R36 ;  /* 0x00000024ff389228 */ /* 0x000fe20000000000 */
[----:B------:R-:W-:Y:S01]  /*6860*/  @!P1 IMAD.MOV.U32 R9, RZ, RZ, 0x1 ;  /* 0x00000001ff099424 */ /* 0x000fe200078e00ff */
[----:B------:R-:W-:Y:S09]  /*6870*/  @!P1 BRA `(.L_x_77) ;  /* 0x0000000000649947 */ /* 0x000ff20003800000 */
[----:B------:R-:W-:Y:S01]  /*6880*/  UMOV UR28, 0x6dc9c883 ;  /* 0x6dc9c883001c7882 */ /* 0x000fe20000000000 */
[----:B------:R-:W-:Y:S01]  /*6890*/  UMOV UR29, 0x3fe45f30 ;  /* 0x3fe45f30001d7882 */ /* 0x000fe20000000000 */
[C---:B------:R-:W-:Y:S01]  /*68a0*/  DSETP.GE.AND P1, PT, |R36|.reuse, 2.14748364800000000000e+09, PT ;  /* 0x41e000002400742a */ /* 0x040fe20003f26200 */
[----:B------:R-:W-:Y:S01]  /*68b0*/  BSSY.RECONVERGENT B1, `(.L_x_78) ;  /* 0x0000014000017945 */ /* 0x000fe20003800200 */
[----:B------:R-:W-:Y:S01]  /*68c0*/  DMUL R38, R36, UR28 ;  /* 0x0000001c24267c28 */ /* 0x000fe20008000000 */
[----:B------:R-:W-:Y:S01]  /*68d0*/  UMOV UR28, 0x54442d18 ;  /* 0x54442d18001c7882 */ /* 0x000fe20000000000 */
[----:B------:R-:W-:-:S08]  /*68e0*/  UMOV UR29, 0x3ff921fb ;  /* 0x3ff921fb001d7882 */ /* 0x000fd00000000000 */
        /* <DEDUP_REMOVED lines=11> */
[----:B------:R-:W-:Y:S01]  /*69a0*/  MOV R74, 0x69d0 ;  /* 0x000069d0004a7802 */ /* 0x000fe20000000f00 */
[----:B------:R-:W-:-:S07]  /*69b0*/  IMAD.MOV.U32 R75, RZ, RZ, R37 ;  /* 0x000000ffff4b7224 */ /* 0x000fce00078e0025 */
[----:B------:R-:W-:Y:S05]  /*69c0*/  CALL.REL.NOINC `($_Z16multibrot_kerneljPhiidiiddhhhdldddhhhddddhhhhhhdddddd$__internal_trig_reduction_slowpathd) ;  /* 0x0000007800807944 */ /* 0x000fea0003c00000 */
[----:B------:R-:W-:Y:S01]  /*69d0*/  MOV R56, R40 ;  /* 0x0000002800387202 */ /* 0x000fe20000000f00 */
[----:B------:R-:W-:-:S07]  /*69e0*/  IMAD.MOV.U32 R57, RZ, RZ, R41 ;  /* 0x000000ffff397224 */ /* 0x000fce00078e0029 */
.L_x_79:
[----:B------:R-:W-:Y:S05]  /*69f0*/  BSYNC.RECONVERGENT B1 ;  /* 0x0000000000017941 */ /* 0x000fea0003800200 */
.L_x_78:
[----:B------:R-:W-:-:S07]  /*6a00*/  VIADD R9, R38, 0x1 ;  /* 0x0000000126097836 */ /* 0x000fce0000000000 */
.L_x_77:
[----:B------:R-:W-:Y:S05]  /*6a10*/  BSYNC.RECONVERGENT B0 ;  /* 0x0000000000007941 */ /* 0x000fea0003800200 */
.L_x_76:
[----:B------:R-:W0:Y:S01]  /*6a20*/  LDCU.64 UR28, c[0x4][0x8] ;  /* 0x01000100ff1c77ac */ /* 0x000e220008000a00 */
[C---:B------:R-:W-:Y:S01]  /*6a30*/  IMAD.SHL.U32 R36, R9.reuse, 0x40, RZ ;  /* 0x0000004009247824 */ /* 0x040fe200078e00ff */
[----:B------:R-:W-:Y:S01]  /*6a40*/  LOP3.LUT R70, R9, 0x1, RZ, 0xc0, !PT ;  /* 0x0000000109467812 */ /* 0x000fe200078ec0ff */
[----:B------:R-:W-:Y:S01]  /*6a50*/  IMAD.MOV.U32 R74, RZ, RZ, 0x20fd8164 ;  /* 0x20fd8164ff4a7424 */ /* 0x000fe200078e00ff */
[----:B------:R-:W1:Y:S02]  /*6a60*/  LDCU UR9, c[0x0][0x40c] ;  /* 0x00008180ff0977ac */ /* 0x000e640008000800 */
[----:B------:R-:W-:-:S04]  /*6a70*/  LOP3.LUT R36, R36, 0x40, RZ, 0xc0, !PT ;  /* 0x0000004024247812 */ /* 0x000fc800078ec0ff */
[----:B0-----:R-:W-:-:S05]  /*6a80*/  IADD3 R72, P1, PT, R36, UR28, RZ ;  /* 0x0000001c24487c10 */ /* 0x001fca000ff3e0ff */
[----:B------:R-:W-:-:S05]  /*6a90*/  IMAD.X R73, RZ, RZ, UR29, P1 ;  /* 0x0000001dff497e24 */ /* 0x000fca00088e06ff */
[----:B------:R-:W2:Y:S04]  /*6aa0*/  LDG.E.128.CONSTANT R36, desc[UR18][R72.64] ;  /* 0x0000001248247981 */ /* 0x000ea8000c1e9d00 */
[----:B------:R-:W3:Y:S04]  /*6ab0*/  LDG.E.128.CONSTANT R40, desc[UR18][R72.64+0x10] ;  /* 0x0000101248287981 */ /* 0x000ee8000c1e9d00 */
[----:B------:R-:W4:Y:S01]  /*6ac0*/  LDG.E.128.CONSTANT R44, desc[UR18][R72.64+0x20] ;  /* 0x00002012482c7981 */ /* 0x000f22000c1e9d00 */
[----:B------:R-:W-:Y:S01]  /*6ad0*/  IMAD.MOV.U32 R75, RZ, RZ, 0x3da8ff83 ;  /* 0x3da8ff83ff4b7424 */ /* 0x000fe200078e00ff */
[----:B------:R-:W-:Y:S01]  /*6ae0*/  ISETP.NE.U32.AND P1, PT, R70, 0x1, PT ;  /* 0x000000014600780c */ /* 0x000fe20003f25070 */
[----:B------:R-:W-:Y:S01]  /*6af0*/  DMUL R70, R56, R56 ;  /* 0x0000003838467228 */ /* 0x000fe20000000000 */
[----:B------:R-:W-:Y:S02]  /*6b00*/  BSSY.RECONVERGENT B0, `(.L_x_80) ;  /* 0x000002b000007945 */ /* 0x000fe40003800200 */
[----:B------:R-:W-:-:S02]  /*6b10*/  FSEL R74, R74, -8.06006814911005101289e+34, !P1 ;  /* 0xf9785eba4a4a7808 */ /* 0x000fc40004800000 */
[----:B------:R-:W-:-:S06]  /*6b20*/  FSEL R75, -R75, 0.11223486810922622681, !P1 ;  /* 0x3de5db654b4b7808 */ /* 0x000fcc0004800100 */
[----:B--2---:R-:W-:-:S08]  /*6b30*/  DFMA R36, R70, R74, R36 ;  /* 0x0000004a4624722b */ /* 0x004fd00000000024 */
[----:B------:R-:W-:-:S08]  /*6b40*/  DFMA R36, R70, R36, R38 ;  /* 0x000000244624722b */ /* 0x000fd00000000026 */
[----:B---3--:R-:W-:Y:S01]  /*6b50*/  DFMA R36, R70, R36, R40 ;  /* 0x000000244624722b */ /* 0x008fe20000000028 */
[----:B-1----:R-:W0:Y:S01]  /*6b60*/  MUFU.RCP64H R41, UR9 ;  /* 0x0000000900297d08 */ /* 0x002e220008001800 */
[----:B------:R-:W-:-:S06]  /*6b70*/  IMAD.MOV.U32 R40, RZ, RZ, 0x1 ;  /* 0x00000001ff287424 */ /* 0x000fcc00078e00ff */
[----:B------:R-:W-:-:S08]  /*6b80*/  DFMA R36, R70, R36, R42 ;  /* 0x000000244624722b */ /* 0x000fd0000000002a */
[C---:B----4-:R-:W-:Y:S02]  /*6b90*/  DFMA R44, R70.reuse, R36, R44 ;  /* 0x00000024462c722b */ /* 0x050fe4000000002c */
[----:B------:R-:W0:Y:S06]  /*6ba0*/  LDC.64 R36, c[0x0][0x408] ;  /* 0x00010200ff247b82 */ /* 0x000e2c0000000a00 */
[----:B------:R-:W-:-:S08]  /*6bb0*/  DFMA R44, R70, R44, R46 ;  /* 0x0000002c462c722b */ /* 0x000fd0000000002e */
[----:B------:R-:W-:Y:S02]  /*6bc0*/  DFMA R56, R44, R56, R56 ;  /* 0x000000382c38722b */ /* 0x000fe40000000038 */
[----:B------:R-:W-:Y:S02]  /*6bd0*/  DFMA R44, R70, R44, 1 ;  /* 0x3ff00000462c742b */ /* 0x000fe4000000002c */
[----:B0-----:R-:W-:-:S08]  /*6be0*/  DFMA R42, R40, -R36, 1 ;  /* 0x3ff00000282a742b */ /* 0x001fd00000000824 */
[----:B------:R-:W-:Y:S02]  /*6bf0*/  FSEL R44, R44, R56, !P1 ;  /* 0x000000382c2c7208 */ /* 0x000fe40004800000 */
[----:B------:R-:W-:Y:S02]  /*6c00*/  FSEL R45, R45, R57, !P1 ;  /* 0x000000392d2d7208 */ /* 0x000fe40004800000 */
[----:B------:R-:W-:Y:S01]  /*6c10*/  LOP3.LUT P1, RZ, R9, 0x2, RZ, 0xc0, !PT ;  /* 0x0000000209ff7812 */ /* 0x000fe2000782c0ff */
[----:B------:R-:W-:Y:S01]  /*6c20*/  DFMA R42, R42, R42, R42 ;  /* 0x0000002a2a2a722b */ /* 0x000fe2000000002a */
[----:B------:R-:W0:Y:S02]  /*6c30*/  LDC.U8 R9, c[0x0][0x3e8] ;  /* 0x0000fa00ff097b82 */ /* 0x000e240000000000 */
[----:B------:R-:W-:-:S05]  /*6c40*/  DADD R38, RZ, -R44 ;  /* 0x00000000ff267229 */ /* 0x000fca000000082c */
[----:B------:R-:W-:-:S05]  /*6c50*/  DFMA R42, R40, R42, R40 ;  /* 0x0000002a282a722b */ /* 0x000fca0000000028 */
[----:B------:R-:W-:Y:S02]  /*6c60*/  FSEL R38, R44, R38, !P1 ;  /* 0x000000262c267208 */ /* 0x000fe40004800000 */
[----:B------:R-:W-:Y:S01]  /*6c70*/  FSEL R39, R45, R39, !P1 ;  /* 0x000000272d277208 */ /* 0x000fe20004800000 */
[----:B------:R-:W-:-:S05]  /*6c80*/  DFMA R40, R42, -R36, 1 ;  /* 0x3ff000002a28742b */ /* 0x000fca0000000824 */
[----:B------:R-:W-:-:S03]  /*6c90*/  DADD R38, R38, 1 ;  /* 0x3ff0000026267429 */ /* 0x000fc60000000000 */
[----:B------:R-:W-:-:S05]  /*6ca0*/  DFMA R40, R42, R40, R42 ;  /* 0x000000282a28722b */ /* 0x000fca000000002a */
[----:B------:R-:W-:-:S08]  /*6cb0*/  DMUL R38, R38, 255 ;  /* 0x406fe00026267828 */ /* 0x000fd00000000000 */
[----:B------:R-:W-:-:S08]  /*6cc0*/  DMUL R42, R38, 0.5 ;  /* 0x3fe00000262a7828 */ /* 0x000fd00000000000 */
[----:B------:R-:W-:Y:S02]  /*6cd0*/  DMUL R38, R42, R40 ;  /* 0x000000282a267228 */ /* 0x000fe40000000000 */
[----:B------:R-:W-:-:S06]  /*6ce0*/  FSETP.GEU.AND P2, PT, |R43|, 6.5827683646048100446e-37, PT ;  /* 0x036000002b00780b */ /* 0x000fcc0003f4e200 */
[----:B------:R-:W-:-:S08]  /*6cf0*/  DFMA R36, R38, -R36, R42 ;  /* 0x800000242624722b */ /* 0x000fd0000000002a */
[----:B------:R-:W-:-:S10]  /*6d00*/  DFMA R36, R40, R36, R38 ;  /* 0x000000242824722b */ /* 0x000fd40000000026 */
[----:B------:R-:W-:-:S05]  /*6d10*/  FFMA R38, RZ, UR9, R37 ;  /* 0x00000009ff267c23 */ /* 0x000fca0008000025 */
[----:B------:R-:W-:-:S13]  /*6d20*/  FSETP.GT.AND P1, PT, |R38|, 1.469367938527859385e-39, PT ;  /* 0x001000002600780b */ /* 0x000fda0003f24200 */
[----:B0-----:R-:W-:Y:S05]  /*6d30*/  @P1 BRA P2, `(.L_x_81) ;  /* 0x00000000001c1947 */ /* 0x001fea0001000000 */
[----:B------:R-:W0:Y:S01]  /*6d40*/  LDCU.64 UR28, c[0x0][0x408] ;  /* 0x00008100ff1c77ac */ /* 0x000e220008000a00 */
[----:B------:R-:W-:Y:S01]  /*6d50*/  IMAD.MOV.U32 R40, RZ, RZ, R42 ;  /* 0x000000ffff287224 */ /* 0x000fe200078e002a */
[----:B------:R-:W-:Y:S01]  /*6d60*/  MOV R38, 0x6db0 ;  /* 0x00006db000267802 */ /* 0x000fe20000000f00 */
[----:B------:R-:W-:Y:S01]  /*6d70*/  IMAD.MOV.U32 R39, RZ, RZ, R43 ;  /* 0x000000ffff277224 */ /* 0x000fe200078e002b */
[----:B0-----:R-:W-:Y:S01]  /*6d80*/  MOV R36, UR28 ;  /* 0x0000001c00247c02 */ /* 0x001fe20008000f00 */
[----:B------:R-:W-:-:S07]  /*6d90*/  IMAD.U32 R37, RZ, RZ, UR29 ;  /* 0x0000001dff257e24 */ /* 0x000fce000f8e00ff */
[----:B------:R-:W-:Y:S05]  /*6da0*/  CALL.REL.NOINC `($__internal_0_$__cuda_sm20_div_rn_f64_full) ;  /* 0x0000006c004c7944 */ /* 0x000fea0003c00000 */
.L_x_81:
[----:B------:R-:W-:Y:S05]  /*6db0*/  BSYNC.RECONVERGENT B0 ;  /* 0x0000000000007941 */ /* 0x000fea0003800200 */
.L_x_80:
[----:B------:R0:W1:Y:S01]  /*6dc0*/  I2F.F64.U16 R38, R9 ;  /* 0x0000000900267312 */ /* 0x0000620000101800 */
[----:B------:R-:W-:Y:S02]  /*6dd0*/  IMAD.MOV.U32 R40, RZ, RZ, 0x80000 ;  /* 0x00080000ff287424 */ /* 0x000fe400078e00ff */
[----:B0-----:R-:W-:Y:S01]  /*6de0*/  IMAD.MOV.U32 R9, RZ, RZ, RZ ;  /* 0x000000ffff097224 */ /* 0x001fe200078e00ff */
[----:B-1----:R-:W-:-:S08]  /*6df0*/  DADD R38, R38, R36 ;  /* 0x0000000026267229 */ /* 0x002fd00000000024 */
[----:B------:R-:W-:Y:S02]  /*6e00*/  DSETP.MIN.AND P1, P2, R38, 255, PT ;  /* 0x406fe0002600742a */ /* 0x000fe40003a20000 */
[----:B------:R-:W-:-:S05]  /*6e10*/  IMAD.MOV.U32 R36, RZ, RZ, R39 ;  /* 0x000000ffff247224 */ /* 0x000fca00078e0027 */
[----:B------:R-:W-:Y:S02]  /*6e20*/  FSEL R37, R36, 3.748046875, P1 ;  /* 0x406fe00024257808 */ /* 0x000fe40000800000 */
[----:B------:R-:W-:-:S05]  /*6e30*/  SEL R36, R38, RZ, P1 ;  /* 0x000000ff26247207 */ /* 0x000fca0000800000 */
[----:B------:R-:W-:-:S05]  /*6e40*/  @P2 LOP3.LUT R37, R40, 0x406fe000, RZ, 0xfc, !PT ;  /* 0x406fe00028252812 */ /* 0x000fca00078efcff */
[----:B------:R-:W-:Y:S01]  /*6e50*/  IMAD.MOV.U32 R38, RZ, RZ, R37 ;  /* 0x000000ffff267224 */ /* 0x000fe200078e0025 */
[----:B------:R-:W-:-:S06]  /*6e60*/  DSETP.MAX.AND P1, P2, RZ, R36, PT ;  /* 0x00000024ff00722a */ /* 0x000fcc0003a2f000 */
[C---:B------:R-:W-:Y:S02]  /*6e70*/  FSEL R39, R9.reuse, R38, P1 ;  /* 0x0000002609277208 */ /* 0x040fe40000800000 */
[----:B------:R-:W-:-:S06]  /*6e80*/  SEL R36, R9, R36, P1 ;  /* 0x0000002409247207 */ /* 0x000fcc0000800000 */
[----:B------:R-:W-:-:S05]  /*6e90*/  @P2 LOP3.LUT R39, R38, 0x80000, RZ, 0xfc, !PT ;  /* 0x0008000026272812 */ /* 0x000fca00078efcff */
[----:B------:R-:W-:-:S04]  /*6ea0*/  IMAD.MOV.U32 R37, RZ, RZ, R39 ;  /* 0x000000ffff257224 */ /* 0x000fc800078e0027 */
[----:B------:R0:W1:Y:S03]  /*6eb0*/  F2I.U32.F64.TRUNC R9, R36 ;  /* 0x0000002400097311 */ /* 0x000066000030d000 */
.L_x_70:
[----:B0-----:R-:W0:Y:S01]  /*6ec0*/  LDC.64 R36, c[0x0][0x3f8] ;  /* 0x0000fe00ff247b82 */ /* 0x001e220000000a00 */
[----:B------:R-:W2:Y:S02]  /*6ed0*/  LDCU.U8 UR9, c[0x0][0x3e9] ;  /* 0x00007d20ff0977ac */ /* 0x000ea40008000000 */
[----:B--2---:R-:W-:Y:S01]  /*6ee0*/  IMAD.U32 R56, RZ, RZ, UR9 ;  /* 0x00000009ff387e24 */ /* 0x004fe2000f8e00ff */
[----:B0-----:R-:W-:-:S14]  /*6ef0*/  DSETP.GT.AND P1, PT, R36, RZ, PT ;  /* 0x000000ff2400722a */ /* 0x001fdc0003f24000 */
[----:B------:R-:W-:Y:S05]  /*6f00*/  @!P1 BRA `(.L_x_82) ;  /* 0x0000000c006c9947 */ /* 0x000fea0003800000 */
[----:B------:R-:W-:Y:S01]  /*6f10*/  ISETP.GT.AND P2, PT, R69, 0xfffff, PT ;  /* 0x000fffff4500780c */ /* 0x000fe20003f44270 */
[----:B------:R-:W-:Y:S01]  /*6f20*/  IMAD.MOV.U32 R38, RZ, RZ, R68 ;  /* 0x000000ffff267224 */ /* 0x000fe200078e0044 */
[----:B------:R-:W-:Y:S01]  /*6f30*/  MOV R46, R69 ;  /* 0x00000045002e7202 */ /* 0x000fe20000000f00 */
[----:B------:R-:W-:Y:S01]  /*6f40*/  IMAD.MOV.U32 R39, RZ, RZ, R69 ;  /* 0x000000ffff277224 */ /* 0x000fe200078e0045 */
[----:B------:R-:W-:Y:S01]  /*6f50*/  BSSY.RECONVERGENT B0, `(.L_x_83) ;  /* 0x0000051000007945 */ /* 0x000fe20003800200 */
[----:B------:R-:W-:-:S08]  /*6f60*/  IMAD.MOV.U32 R47, RZ, RZ, -0x3ff ;  /* 0xfffffc01ff2f7424 */ /* 0x000fd000078e00ff */
[----:B------:R-:W-:Y:S01]  /*6f70*/  @!P2 DMUL R38, R68, 1.80143985094819840000e+16 ;  /* 0x435000004426a828 */ /* 0x000fe20000000000 */
[----:B------:R-:W-:-:S09]  /*6f80*/  @!P2 IMAD.MOV.U32 R47, RZ, RZ, -0x435 ;  /* 0xfffffbcbff2fa424 */ /* 0x000fd200078e00ff */
[----:B------:R-:W-:-:S04]  /*6f90*/  @!P2 IMAD.MOV.U32 R46, RZ, RZ, R39 ;  /* 0x000000ffff2ea224 */ /* 0x000fc800078e0027 */
[----:B------:R-:W-:-:S05]  /*6fa0*/  VIADD R40, R46, 0xffffffff ;  /* 0xffffffff2e287836 */ /* 0x000fca0000000000 */
[----:B------:R-:W-:Y:S01]  /*6fb0*/  ISETP.GT.U32.AND P1, PT, R40, 0x7feffffe, PT ;  /* 0x7feffffe2800780c */ /* 0x000fe20003f24070 */
[----:B------:R-:W-:Y:S02]  /*6fc0*/  IMAD.MOV.U32 R40, RZ, RZ, R68 ;  /* 0x000000ffff287224 */ /* 0x000fe400078e0044 */
[----:B------:R-:W-:-:S10]  /*6fd0*/  @!P2 IMAD.MOV.U32 R40, RZ, RZ, R38 ;  /* 0x000000ffff28a224 */ /* 0x000fd400078e0026 */
[----:B------:R-:W-:Y:S05]  /*6fe0*/  @P1 BRA `(.L_x_84) ;  /* 0x0000000400041947 */ /* 0x000fea0003800000 */
[----:B------:R-:W-:Y:S01]  /*6ff0*/  LOP3.LUT R38, R46, 0xfffff, RZ, 0xc0, !PT ;  /* 0x000fffff2e267812 */ /* 0x000fe200078ec0ff */
[----:B------:R-:W-:Y:S01]  /*7000*/  IMAD.MOV.U32 R70, RZ, RZ, -0x748574fc ;  /* 0x8b7a8b04ff467424 */ /* 0x000fe200078e00ff */
[----:B------:R-:W-:Y:S01]  /*7010*/  UMOV UR28, 0x3ae80f1e ;  /* 0x3ae80f1e001c7882 */ /* 0x000fe20000000000 */
[----:B------:R-:W-:Y:S01]  /*7020*/  IMAD.MOV.U32 R71, RZ, RZ, 0x3ed0ee25 ;  /* 0x3ed0ee25ff477424 */ /* 0x000fe200078e00ff */
[----:B------:R-:W-:Y:S01]  /*7030*/  LOP3.LUT R39, R38, 0x3ff00000, RZ, 0xfc, !PT ;  /* 0x3ff0000026277812 */ /* 0x000fe200078efcff */
[----:B------:R-:W-:Y:S01]  /*7040*/  IMAD.MOV.U32 R38, RZ, RZ, R40 ;  /* 0x000000ffff267224 */ /* 0x000fe200078e0028 */
[----:B------:R-:W-:Y:S01]  /*7050*/  MOV R40, RZ ;  /* 0x000000ff00287202 */ /* 0x000fe20000000f00 */
[----:B------:R-:W-:Y:S01]  /*7060*/  UMOV UR29, 0x3eb1380b ;  /* 0x3eb1380b001d7882 */ /* 0x000fe20000000000 */
[----:B------:R-:W-:Y:S01]  /*7070*/  ISETP.GE.U32.AND P1, PT, R39, 0x3ff6a09f, PT ;  /* 0x3ff6a09f2700780c */ /* 0x000fe20003f26070 */
[----:B------:R-:W-:Y:S01]  /*7080*/  IMAD.MOV.U32 R73, RZ, RZ, 0x43300000 ;  /* 0x43300000ff497424 */ /* 0x000fe200078e00ff */
[----:B------:R-:W-:Y:S01]  /*7090*/  LEA.HI R72, R46, R47, RZ, 0xc ;  /* 0x0000002f2e487211 */ /* 0x000fe200078f60ff */
[----:B------:R-:W-:Y:S01]  /*70a0*/  UMOV UR30, 0x80000000 ;  /* 0x80000000001e7882 */ /* 0x000fe20000000000 */
[----:B------:R-:W-:-:S09]  /*70b0*/  UMOV UR31, 0x43300000 ;  /* 0x43300000001f7882 */ /* 0x000fd20000000000 */
        /* <DEDUP_REMOVED lines=17> */
[----:B------:R-:W-:Y:S02]  /*71d0*/  DADD R70, R46, R46 ;  /* 0x000000002e467229 */ /* 0x000fe4000000002e */
[----:B------:R-:W-:Y:S01]  /*71e0*/  DADD R46, R72, -UR30 ;  /* 0x8000001e482e7e29 */ /* 0x000fe20008000000 */
[----:B------:R-:W-:Y:S01]  /*71f0*/  UMOV UR30, 0xfefa39ef ;  /* 0xfefa39ef001e7882 */ /* 0x000fe20000000000 */
[----:B------:R-:W-:Y:S01]  /*7200*/  UMOV UR31, 0x3fe62e42 ;  /* 0x3fe62e42001f7882 */ /* 0x000fe20000000000 */
[----:B------:R-:W-:Y:S01]  /*7210*/  DFMA R56, R44, R56, UR28 ;  /* 0x0000001c2c387e2b */ /* 0x000fe20008000038 */
[----:B------:R-:W-:Y:S01]  /*7220*/  UMOV UR28, 0xa9ab0956 ;  /* 0xa9ab0956001c7882 */ /* 0x000fe20000000000 */
[----:B------:R-:W-:Y:S01]  /*7230*/  UMOV UR29, 0x3f1745cb ;  /* 0x3f1745cb001d7882 */ /* 0x000fe20000000000 */
[----:B------:R-:W-:-:S02]  /*7240*/  DFMA R70, R38, -R42, R70 ;  /* 0x8000002a2646722b */ /* 0x000fc40000000046 */
        /* <DEDUP_REMOVED lines=27> */
.L_x_84:
[----:B------:R-:W-:Y:S01]  /*7400*/  IMAD.MOV.U32 R40, RZ, RZ, 0x0 ;  /* 0x00000000ff287424 */ /* 0x000fe200078e00ff */
[----:B------:R-:W-:Y:S01]  /*7410*/  LOP3.LUT P1, RZ, R39, 0x7fffffff, RZ, 0xc0, !PT ;  /* 0x7fffffff27ff7812 */ /* 0x000fe2000782c0ff */
[----:B------:R-:W-:-:S06]  /*7420*/  IMAD.MOV.U32 R41, RZ, RZ, 0x7ff00000 ;  /* 0x7ff00000ff297424 */ /* 0x000fcc00078e00ff */
[----:B------:R-:W-:-:S10]  /*7430*/  DFMA R40, R38, R40, +INF ;  /* 0x7ff000002628742b */ /* 0x000fd40000000028 */
[----:B------:R-:W-:Y:S02]  /*7440*/  FSEL R38, R40, RZ, P1 ;  /* 0x000000ff28267208 */ /* 0x000fe40000800000 */
[----:B------:R-:W-:-:S07]  /*7450*/  FSEL R39, R41, -QNAN , P1 ;  /* 0xfff0000029277808 */ /* 0x000fce0000800000 */
.L_x_85:
[----:B------:R-:W-:Y:S05]  /*7460*/  BSYNC.RECONVERGENT B0 ;  /* 0x0000000000007941 */ /* 0x000fea0003800200 */
.L_x_83:
[----:B------:R-:W0:Y:S01]  /*7470*/  LDCU UR9, c[0x0][0x3fc] ;  /* 0x00007f80ff0977ac */ /* 0x000e220008000800 */
[----:B------:R-:W-:Y:S01]  /*7480*/  IMAD.MOV.U32 R40, RZ, RZ, 0x1 ;  /* 0x00000001ff287424 */ /* 0x000fe200078e00ff */
[----:B------:R-:W-:Y:S01]  /*7490*/  BSSY.RECONVERGENT B0, `(.L_x_86) ;  /* 0x0000018000007945 */ /* 0x000fe20003800200 */
[----:B------:R-:W-:Y:S01]  /*74a0*/  UMOV UR28, 0x54442d18 ;  /* 0x54442d18001c7882 */ /* 0x000fe20000000000 */
[----:B------:R-:W-:Y:S02]  /*74b0*/  UMOV UR29, 0x3ff921fb ;  /* 0x3ff921fb001d7882 */ /* 0x000fe40000000000 */
[----:B------:R-:W-:-:S10]  /*74c0*/  DMUL R44, R38, UR28 ;  /* 0x0000001c262c7c28 */ /* 0x000fd40008000000 */
[----:B------:R-:W-:Y:S01]  /*74d0*/  FSETP.GEU.AND P2, PT, |R45|, 6.5827683646048100446e-37, PT ;  /* 0x036000002d00780b */ /* 0x000fe20003f4e200 */
[----:B0-----:R-:W0:Y:S02]  /*74e0*/  MUFU.RCP64H R41, UR9 ;  /* 0x0000000900297d08 */ /* 0x001e240008001800 */
        /* <DEDUP_REMOVED lines=14> */
[----:B------:R-:W-:Y:S01]  /*75d0*/  IMAD.MOV.U32 R39, RZ, RZ, R45 ;  /* 0x000000ffff277224 */ /* 0x000fe200078e002d */
[----:B0-----:R-:W-:Y:S01]  /*75e0*/  MOV R36, UR28 ;  /* 0x0000001c00247c02 */ /* 0x001fe20008000f00 */
[----:B------:R-:W-:-:S07]  /*75f0*/  IMAD.U32 R37, RZ, RZ, UR29 ;  /* 0x0000001dff257e24 */ /* 0x000fce000f8e00ff */
[----:B-1----:R-:W-:Y:S05]  /*7600*/  CALL.REL.NOINC `($__internal_0_$__cuda_sm20_div_rn_f64_full) ;  /* 0x0000006400347944 */ /* 0x002fea0003c00000 */
.L_x_87:
[----:B------:R-:W-:Y:S05]  /*7610*/  BSYNC.RECONVERGENT B0 ;  /* 0x0000000000007941 */ /* 0x000fea0003800200 */
.L_x_86:
        /* <DEDUP_REMOVED lines=25> */
[----:B-1----:R-:W-:Y:S05]  /*77b0*/  CALL.REL.NOINC `($_Z16multibrot_kerneljPhiidiiddhhhdldddhhhddddhhhhhhdddddd$__internal_trig_reduction_slowpathd) ;  /* 0x0000006c00047944 */ /* 0x002fea0003c00000 */
[----:B------:R-:W-:Y:S02]  /*77c0*/  IMAD.MOV.U32 R56, RZ, RZ, R40 ;  /* 0x000000ffff387224 */ /* 0x000fe400078e0028 */
[----:B------:R-:W-:-:S07]  /*77d0*/  IMAD.MOV.U32 R57, RZ, RZ, R41 ;  /* 0x000000ffff397224 */ /* 0x000fce00078e0029 */
.L_x_91:
[----:B------:R-:W-:Y:S05]  /*77e0*/  BSYNC.RECONVERGENT B1 ;  /* 0x0000000000017941 */ /* 0x000fea0003800200 */
.L_x_90:
[----:B------:R-:W-:-:S07]  /*77f0*/  VIADD R72, R38, 0x1 ;  /* 0x0000000126487836 */ /* 0x000fce0000000000 */
.L_x_89:
[----:B------:R-:W-:Y:S05]  /*7800*/  BSYNC.RECONVERGENT B0 ;  /* 0x0000000000007941 */ /* 0x000fea0003800200 */
.L_x_88:
[----:B------:R-:W0:Y:S01]  /*7810*/  LDCU.64 UR28, c[0x4][0x8] ;  /* 0x01000100ff1c77ac */ /* 0x000e220008000a00 */
[C---:B------:R-:W-:Y:S01]  /*7820*/  IMAD.SHL.U32 R36, R72.reuse, 0x40, RZ ;  /* 0x0000004048247824 */ /* 0x040fe200078e00ff */
[----:B------:R-:W-:Y:S01]  /*7830*/  LOP3.LUT R70, R72, 0x1, RZ, 0xc0, !PT ;  /* 0x0000000148467812 */ /* 0x000fe200078ec0ff */
[----:B------:R-:W-:Y:S01]  /*7840*/  IMAD.MOV.U32 R73, RZ, RZ, 0x3da8ff83 ;  /* 0x3da8ff83ff497424 */ /* 0x000fe200078e00ff */
[----:B------:R-:W-:Y:S01]  /*7850*/  MOV R76, 0x20fd8164 ;  /* 0x20fd8164004c7802 */ /* 0x000fe20000000f00 */
[----:B------:R-:W2:Y:S01]  /*7860*/  LDCU UR9, c[0x0][0x40c] ;  /* 0x00008180ff0977ac */ /* 0x000ea20008000800 */
[----:B------:R-:W-:-:S04]  /*7870*/  LOP3.LUT R36, R36, 0x40, RZ, 0xc0, !PT ;  /* 0x0000004024247812 */ /* 0x000fc800078ec0ff */
[----:B0-----:R-:W-:-:S05]  /*7880*/  IADD3 R74, P1, PT, R36, UR28, RZ ;  /* 0x0000001c244a7c10 */ /* 0x001fca000ff3e0ff */
[----:B------:R-:W-:-:S05]  /*7890*/  IMAD.X R75, RZ, RZ, UR29, P1 ;  /* 0x0000001dff4b7e24 */ /* 0x000fca00088e06ff */
[----:B------:R-:W3:Y:S04]  /*78a0*/  LDG.E.128.CONSTANT R36, desc[UR18][R74.64] ;  /* 0x000000124a247981 */ /* 0x000ee8000c1e9d00 */
[----:B------:R-:W4:Y:S04]  /*78b0*/  LDG.E.128.CONSTANT R40, desc[UR18][R74.64+0x10] ;  /* 0x000010124a287981 */ /* 0x000f28000c1e9d00 */
[----:B------:R-:W5:Y:S01]  /*78c0*/  LDG.E.128.CONSTANT R44, desc[UR18][R74.64+0x20] ;  /* 0x000020124a2c7981 */ /* 0x000f62000c1e9d00 */
[----:B------:R-:W-:Y:S01]  /*78d0*/  ISETP.NE.U32.AND P1, PT, R70, 0x1, PT ;  /* 0x000000014600780c */ /* 0x000fe20003f25070 */
[----:B------:R-:W-:Y:S01]  /*78e0*/  DMUL R70, R56, R56 ;  /* 0x0000003838467228 */ /* 0x000fe20000000000 */
[----:B------:R-:W-:Y:S02]  /*78f0*/  BSSY.RECONVERGENT B0, `(.L_x_92) ;  /* 0x000002a000007945 */ /* 0x000fe40003800200 */
[----:B------:R-:W-:-:S02]  /*7900*/  FSEL R76, R76, -8.06006814911005101289e+34, !P1 ;  /* 0xf9785eba4c4c7808 */ /* 0x000fc40004800000 */
[----:B------:R-:W-:-:S06]  /*7910*/  FSEL R77, -R73, 0.11223486810922622681, !P1 ;  /* 0x3de5db65494d7808 */ /* 0x000fcc0004800100 */
[----:B---3--:R-:W-:-:S08]  /*7920*/  DFMA R36, R70, R76, R36 ;  /* 0x0000004c4624722b */ /* 0x008fd00000000024 */
[----:B------:R-:W-:-:S08]  /*7930*/  DFMA R36, R70, R36, R38 ;  /* 0x000000244624722b */ /* 0x000fd00000000026 */
[----:B----4-:R-:W-:-:S08]  /*7940*/  DFMA R36, R70, R36, R40 ;  /* 0x000000244624722b */ /* 0x010fd00000000028 */
[----:B------:R-:W-:Y:S01]  /*7950*/  DFMA R36, R70, R36, R42 ;  /* 0x000000244624722b */ /* 0x000fe2000000002a */
[----:B--2---:R-:W0:Y:S01]  /*7960*/  MUFU.RCP64H R43, UR9 ;  /* 0x00000009002b7d08 */ /* 0x004e220008001800 */
[----:B------:R-:W-:-:S06]  /*7970*/  IMAD.MOV.U32 R42, RZ, RZ, 0x1 ;  /* 0x00000001ff2a7424 */ /* 0x000fcc00078e00ff */
[C---:B-----5:R-:W-:Y:S02]  /*7980*/  DFMA R44, R70.reuse, R36, R44 ;  /* 0x00000024462c722b */ /* 0x060fe4000000002c */
[----:B------:R-:W0:Y:S06]  /*7990*/  LDC.64 R36, c[0x0][0x408] ;  /* 0x00010200ff247b82 */ /* 0x000e2c0000000a00 */
[----:B------:R-:W-:-:S08]  /*79a0*/  DFMA R44, R70, R44, R46 ;  /* 0x0000002c462c722b */ /* 0x000fd0000000002e */
[----:B------:R-:W-:Y:S02]  /*79b0*/  DFMA R56, R44, R56, R56 ;  /* 0x000000382c38722b */ /* 0x000fe40000000038 */
[----:B------:R-:W-:-:S10]  /*79c0*/  DFMA R44, R70, R44, 1 ;  /* 0x3ff00000462c742b */ /* 0x000fd4000000002c */
[----:B------:R-:W-:Y:S02]  /*79d0*/  FSEL R40, R44, R56, !P1 ;  /* 0x000000382c287208 */ /* 0x000fe40004800000 */
[----:B------:R-:W-:Y:S01]  /*79e0*/  FSEL R41, R45, R57, !P1 ;  /* 0x000000392d297208 */ /* 0x000fe20004800000 */
[----:B0-----:R-:W-:Y:S01]  /*79f0*/  DFMA R44, R42, -R36, 1 ;  /* 0x3ff000002a2c742b */ /* 0x001fe20000000824 */
[----:B------:R-:W-:-:S04]  /*7a00*/  LOP3.LUT P1, RZ, R72, 0x2, RZ, 0xc0, !PT ;  /* 0x0000000248ff7812 */ /* 0x000fc8000782c0ff */
[----:B------:R-:W-:-:S03]  /*7a10*/  DADD R38, RZ, -R40 ;  /* 0x00000000ff267229 */ /* 0x000fc60000000828 */
[----:B------:R-:W-:-:S07]  /*7a20*/  DFMA R44, R44, R44, R44 ;  /* 0x0000002c2c2c722b */ /* 0x000fce000000002c */
[----:B------:R-:W-:Y:S01]  /*7a30*/  FSEL R38, R40, R38, !P1 ;  /* 0x0000002628267208 */ /* 0x000fe20004800000 */
[----:B------:R-:W-:Y:S01]  /*7a40*/  DFMA R44, R42, R44, R42 ;  /* 0x0000002c2a2c722b */ /* 0x000fe2000000002a */
[----:B------:R-:W-:-:S06]  /*7a50*/  FSEL R39, R41, R39, !P1 ;  /* 0x0000002729277208 */ /* 0x000fcc0004800000 */
[----:B------:R-:W-:Y:S02]  /*7a60*/  DADD R38, R38, 1 ;  /* 0x3ff0000026267429 */ /* 0x000fe40000000000 */
[----:B------:R-:W-:-:S06]  /*7a70*/  DFMA R40, R44, -R36, 1 ;  /* 0x3ff000002c28742b */ /* 0x000fcc0000000824 */
[----:B------:R-:W-:Y:S02]  /*7a80*/  DMUL R38, R38, 255 ;  /* 0x406fe00026267828 */ /* 0x000fe40000000000 */
[----:B------:R-:W-:-:S06]  /*7a90*/  DFMA R44, R44, R40, R44 ;  /* 0x000000282c2c722b */ /* 0x000fcc000000002c */
[----:B------:R-:W-:-:S08]  /*7aa0*/  DMUL R40, R38, 0.5 ;  /* 0x3fe0000026287828 */ /* 0x000fd00000000000 */
[----:B------:R-:W-:Y:S02]  /*7ab0*/  DMUL R38, R44, R40 ;  /* 0x000000282c267228 */ /* 0x000fe40000000000 */
[----:B------:R-:W-:-:S06]  /*7ac0*/  FSETP.GEU.AND P2, PT, |R41|, 6.5827683646048100446e-37, PT ;  /* 0x036000002900780b */ /* 0x000fcc0003f4e200 */
[----:B------:R-:W-:-:S08]  /*7ad0*/  DFMA R36, R38, -R36, R40 ;  /* 0x800000242624722b */ /* 0x000fd00000000028 */
[----:B------:R-:W-:Y:S01]  /*7ae0*/  DFMA R36, R44, R36, R38 ;  /* 0x000000242c24722b */ /* 0x000fe20000000026 */
[----:B------:R-:W0:Y:S09]  /*7af0*/  LDC.U8 R44, c[0x0][0x3e9] ;  /* 0x0000fa40ff2c7b82 */ /* 0x000e320000000000 */
[----:B------:R-:W-:-:S05]  /*7b00*/  FFMA R38, RZ, UR9, R37 ;  /* 0x00000009ff267c23 */ /* 0x000fca0008000025 */
[----:B------:R-:W-:-:S13]  /*7b10*/  FSETP.GT.AND P1, PT, |R38|, 1.469367938527859385e-39, PT ;  /* 0x001000002600780b */ /* 0x000fda0003f24200 */
[----:B------:R-:W-:Y:S05]  /*7b20*/  @P1 BRA P2, `(.L_x_93) ;  /* 0x0000000000181947 */ /* 0x000fea0001000000 */
[----:B------:R-:W2:Y:S01]  /*7b30*/  LDCU.64 UR28, c[0x0][0x408] ;  /* 0x00008100ff1c77ac */ /* 0x000ea20008000a00 */
[----:B------:R-:W-:Y:S01]  /*7b40*/  IMAD.MOV.U32 R39, RZ, RZ, R41 ;  /* 0x000000ffff277224 */ /* 0x000fe200078e0029 */
[----:B------:R-:W-:Y:S01]  /*7b50*/  MOV R38, 0x7b90 ;  /* 0x00007b9000267802 */ /* 0x000fe20000000f00 */
[----:B--2---:R-:W-:Y:S02]  /*7b60*/  IMAD.U32 R36, RZ, RZ, UR28 ;  /* 0x0000001cff247e24 */ /* 0x004fe4000f8e00ff */
[----:B------:R-:W-:-:S07]  /*7b70*/  IMAD.U32 R37, RZ, RZ, UR29 ;  /* 0x0000001dff257e24 */ /* 0x000fce000f8e00ff */
[----:B01----:R-:W-:Y:S05]  /*7b80*/  CALL.REL.NOINC `($__internal_0_$__cuda_sm20_div_rn_f64_full) ;  /* 0x0000005c00d47944 */ /* 0x003fea0003c00000 */
.L_x_93:
[----:B------:R-:W-:Y:S05]  /*7b90*/  BSYNC.RECONVERGENT B0 ;  /* 0x0000000000007941 */ /* 0x000fea0003800200 */
.L_x_92:
[----:B0-----:R-:W0:Y:S01]  /*7ba0*/  I2F.F64.U16 R44, R44 ;  /* 0x0000002c002c7312 */ /* 0x001e220000101800 */
[----:B------:R-:W-:Y:S01]  /*7bb0*/  IMAD.MOV.U32 R40, RZ, RZ, 0x80000 ;  /* 0x00080000ff287424 */ /* 0x000fe200078e00ff */
[----:B0-----:R-:W-:-:S08]  /*7bc0*/  DADD R36, R44, R36 ;  /* 0x000000002c247229 */ /* 0x001fd00000000024 */
[----:B------:R-:W-:Y:S02]  /*7bd0*/  DSETP.MIN.AND P1, P2, R36, 255, PT ;  /* 0x406fe0002400742a */ /* 0x000fe40003a20000 */
[----:B------:R-:W-:-:S04]  /*7be0*/  IMAD.MOV.U32 R38, RZ, RZ, R37 ;  /* 0x000000ffff267224 */ /* 0x000fc800078e0025 */
[----:B------:R-:W-:Y:S02]  /*7bf0*/  SEL R36, R36, RZ, P1 ;  /* 0x000000ff24247207 */ /* 0x000fe40000800000 */
[----:B------:R-:W-:Y:S01]  /*7c00*/  FSEL R39, R38, 3.748046875, P1 ;  /* 0x406fe00026277808 */ /* 0x000fe20000800000 */
[----:B------:R-:W-:-:S05]  /*7c10*/  IMAD.MOV.U32 R38, RZ, RZ, RZ ;  /* 0x000000ffff267224 */ /* 0x000fca00078e00ff */
[----:B------:R-:W-:-:S05]  /*7c20*/  @P2 LOP3.LUT R39, R40, 0x406fe000, RZ, 0xfc, !PT ;  /* 0x406fe00028272812 */ /* 0x000fca00078efcff */
[----:B------:R-:W-:-:S05]  /*7c30*/  IMAD.MOV.U32 R37, RZ, RZ, R39 ;  /* 0x000000ffff257224 */ /* 0x000fca00078e0027 */
[----:B------:R-:W-:Y:S01]  /*7c40*/  MOV R39, R37 ;  /* 0x0000002500277202 */ /* 0x000fe20000000f00 */
[----:B------:R-:W-:-:S06]  /*7c50*/  DSETP.MAX.AND P1, P2, RZ, R36, PT ;  /* 0x00000024ff00722a */ /* 0x000fcc0003a2f000 */
[C---:B------:R-:W-:Y:S02]  /*7c60*/  FSEL R41, R38.reuse, R39, P1 ;  /* 0x0000002726297208 */ /* 0x040fe40000800000 */
[----:B------:R-:W-:-:S06]  /*7c70*/  SEL R36, R38, R36, P1 ;  /* 0x0000002426247207 */ /* 0x000fcc0000800000 */
[----:B------:R-:W-:-:S05]  /*7c80*/  @P2 LOP3.LUT R41, R39, 0x80000, RZ, 0xfc, !PT ;  /* 0x0008000027292812 */ /* 0x000fca00078efcff */
[----:B------:R-:W-:-:S04]  /*7c90*/  IMAD.MOV.U32 R37, RZ, RZ, R41 ;  /* 0x000000ffff257224 */ /* 0x000fc800078e0029 */
[----:B------:R-:W0:Y:S02]  /*7ca0*/  F2I.U32.F64.TRUNC R36, R36 ;  /* 0x0000002400247311 */ /* 0x000e24000030d000 */
[----:B0-----:R-:W-:-:S07]  /*7cb0*/  PRMT R56, R36, 0x7610, R56 ;  /* 0x0000761024387816 */ /* 0x001fce0000000038 */
.L_x_82:
[----:B------:R-:W0:Y:S01]  /*7cc0*/  LDC.64 R36, c[0x0][0x400] ;  /* 0x00010000ff247b82 */ /* 0x000e220000000a00 */
[----:B------:R-:W2:Y:S02]  /*7cd0*/  LDCU.U8 UR9, c[0x0][0x3ea] ;  /* 0x00007d40ff0977ac */ /* 0x000ea40008000000 */
[----:B--2---:R-:W-:Y:S01]  /*7ce0*/  IMAD.U32 R57, RZ, RZ, UR9 ;  /* 0x00000009ff397e24 */ /* 0x004fe2000f8e00ff */
[----:B0-----:R-:W-:-:S14]  /*7cf0*/  DSETP.GT.AND P1, PT, R36, RZ, PT ;  /* 0x000000ff2400722a */ /* 0x001fdc0003f24000 */
[----:B------:R-:W-:Y:S05]  /*7d00*/  @!P1 BRA `(.L_x_94) ;  /* 0x0000000c00609947 */ /* 0x000fea0003800000 */
[----:B------:R-:W-:Y:S01]  /*7d10*/  ISETP.GT.AND P2, PT, R69, 0xfffff, PT ;  /* 0x000fffff4500780c */ /* 0x000fe20003f44270 */
[----:B------:R-:W-:Y:S01]  /*7d20*/  IMAD.MOV.U32 R57, RZ, RZ, R69 ;  /* 0x000000ffff397224 */ /* 0x000fe200078e0045 */
[----:B------:R-:W-:Y:S01]  /*7d30*/  BSSY.RECONVERGENT B0, `(.L_x_95) ;  /* 0x0000050000007945 */ /* 0x000fe20003800200 */
[----:B------:R-:W-:Y:S02]  /*7d40*/  IMAD.MOV.U32 R40, RZ, RZ, R68 ;  /* 0x000000ffff287224 */ /* 0x000fe400078e0044 */
[----:B------:R-:W-:-:S08]  /*7d50*/  IMAD.MOV.U32 R70, RZ, RZ, -0x3ff ;  /* 0xfffffc01ff467424 */ /* 0x000fd000078e00ff */
        /* <DEDUP_REMOVED lines=9> */
[----:B------:R-:W-:Y:S01]  /*7df0*/  UMOV UR28, 0x3ae80f1e ;  /* 0x3ae80f1e001c7882 */ /* 0x000fe20000000000 */
[----:B------:R-:W-:Y:S01]  /*7e00*/  IMAD.MOV.U32 R69, RZ, RZ, 0x3ed0ee25 ;  /* 0x3ed0ee25ff457424 */ /* 0x000fe200078e00ff */
[----:B------:R-:W-:Y:S01]  /*7e10*/  LOP3.LUT R41, R38, 0x3ff00000, RZ, 0xfc, !PT ;  /* 0x3ff0000026297812 */ /* 0x000fe200078efcff */
[----:B------:R-:W-:Y:S01]  /*7e20*/  IMAD.MOV.U32 R38, RZ, RZ, RZ ;  /* 0x000000ffff267224 */ /* 0x000fe200078e00ff */
[----:B------:R-:W-:Y:S01]  /*7e30*/  UMOV UR29, 0x3eb1380b ;  /* 0x3eb1380b001d7882 */ /* 0x000fe20000000000 */
[----:B------:R-:W-:Y:S01]  /*7e40*/  LEA.HI R57, R57, R70, RZ, 0xc ;  /* 0x0000004639397211 */ /* 0x000fe200078f60ff */
[----:B------:R-:W-:Y:S01]  /*7e50*/  IMAD.MOV.U32 R73, RZ, RZ, 0x43300000 ;  /* 0x43300000ff497424 */ /* 0x000fe200078e00ff */
[----:B------:R-:W-:Y:S01]  /*7e60*/  ISETP.GE.U32.AND P1, PT, R41, 0x3ff6a09f, PT ;  /* 0x3ff6a09f2900780c */ /* 0x000fe20003f26070 */
[----:B------:R-:W-:Y:S01]  /*7e70*/  UMOV UR30, 0x80000000 ;  /* 0x80000000001e7882 */ /* 0x000fe20000000000 */
[----:B------:R-:W-:-:S11]  /*7e80*/  UMOV UR31, 0x43300000 ;  /* 0x43300000001f7882 */ /* 0x000fd60000000000 */
[----:B------:R-:W-:Y:S01]  /*7e90*/  @P1 IADD3 R39, PT, PT, R41, -0x100000, RZ ;  /* 0xfff0000029271810 */ /* 0x000fe20007ffe0ff */
[----:B------:R-:W-:-:S04]  /*7ea0*/  @P1 VIADD R57, R57, 0x1 ;  /* 0x0000000139391836 */ /* 0x000fc80000000000 */
[----:B------:R-:W-:Y:S01]  /*7eb0*/  @P1 IMAD.MOV.U32 R41, RZ, RZ, R39 ;  /* 0x000000ffff291224 */ /* 0x000fe200078e0027 */
[----:B------:R-:W-:-:S05]  /*7ec0*/  LOP3.LUT R72, R57, 0x80000000, RZ, 0x3c, !PT ;  /* 0x8000000039487812 */ /* 0x000fca00078e3cff */
        /* <DEDUP_REMOVED lines=48> */
.L_x_96:
[----:B------:R-:W-:Y:S01]  /*81d0*/  IMAD.MOV.U32 R38, RZ, RZ, 0x0 ;  /* 0x00000000ff267424 */ /* 0x000fe200078e00ff */
[----:B------:R-:W-:Y:S01]  /*81e0*/  LOP3.LUT P1, RZ, R69, 0x7fffffff, RZ, 0xc0, !PT ;  /* 0x7fffffff45ff7812 */ /* 0x000fe2000782c0ff */
[----:B------:R-:W-:-:S06]  /*81f0*/  IMAD.MOV.U32 R39, RZ, RZ, 0x7ff00000 ;  /* 0x7ff00000ff277424 */ /* 0x000fcc00078e00ff */
[----:B------:R-:W-:-:S10]  /*8200*/  DFMA R38, R68, R38, +INF ;  /* 0x7ff000004426742b */ /* 0x000fd40000000026 */
[----:B------:R-:W-:Y:S02]  /*8210*/  FSEL R40, R38, RZ, P1 ;  /* 0x000000ff26287208 */ /* 0x000fe40000800000 */
[----:B------:R-:W-:-:S07]  /*8220*/  FSEL R41, R39, -QNAN , P1 ;  /* 0xfff0000027297808 */ /* 0x000fce0000800000 */
.L_x_97:
[----:B------:R-:W-:Y:S05]  /*8230*/  BSYNC.RECONVERGENT B0 ;  /* 0x0000000000007941 */ /* 0x000fea0003800200 */
.L_x_95:
        /* <DEDUP_REMOVED lines=20> */
[----:B------:R-:W-:Y:S01]  /*8380*/  MOV R40, R44 ;  /* 0x0000002c00287202 */ /* 0x000fe20000000f00 */
[----:B------:R-:W-:Y:S01]  /*8390*/  IMAD.MOV.U32 R39, RZ, RZ, R45 ;  /* 0x000000ffff277224 */ /* 0x000fe200078e002d */
[----:B------:R-:W-:Y:S01]  /*83a0*/  MOV R38, 0x83e0 ;  /* 0x000083e000267802 */ /* 0x000fe20000000f00 */
[----:B0-----:R-:W-:Y:S02]  /*83b0*/  IMAD.U32 R36, RZ, RZ, UR28 ;  /* 0x0000001cff247e24 */ /* 0x001fe4000f8e00ff */
[----:B------:R-:W-:-:S07]  /*83c0*/  IMAD.U32 R37, RZ, RZ, UR29 ;  /* 0x0000001dff257e24 */ /* 0x000fce000f8e00ff */
[----:B-1----:R-:W-:Y:S05]  /*83d0*/  CALL.REL.NOINC `($__internal_0_$__cuda_sm20_div_rn_f64_full) ;  /* 0x0000005400c07944 */ /* 0x002fea0003c00000 */
.L_x_99:
[----:B------:R-:W-:Y:S05]  /*83e0*/  BSYNC.RECONVERGENT B0 ;  /* 0x0000000000007941 */ /* 0x000fea0003800200 */
.L_x_98:
        /* <DEDUP_REMOVED lines=28> */
.L_x_103:
[----:B------:R-:W-:Y:S05]  /*85b0*/  BSYNC.RECONVERGENT B1 ;  /* 0x0000000000017941 */ /* 0x000fea0003800200 */
.L_x_102:
[----:B------:R-:W-:-:S07]  /*85c0*/  VIADD R57, R38, 0x1 ;  /* 0x0000000126397836 */ /* 0x000fce0000000000 */
.L_x_101:
[----:B------:R-:W-:Y:S05]  /*85d0*/  BSYNC.RECONVERGENT B0 ;  /* 0x0000000000007941 */ /* 0x000fea0003800200 */
.L_x_100:
[----:B------:R-:W0:Y:S01]  /*85e0*/  LDCU.64 UR28, c[0x4][0x8] ;  /* 0x01000100ff1c77ac */ /* 0x000e220008000a00 */
[C---:B------:R-:W-:Y:S02]  /*85f0*/  SHF.L.U32 R36, R57.reuse, 0x6, RZ ;  /* 0x0000000639247819 */ /* 0x040fe400000006ff */
[----:B------:R-:W-:Y:S01]  /*8600*/  LOP3.LUT R70, R57, 0x1, RZ, 0xc0, !PT ;  /* 0x0000000139467812 */ /* 0x000fe200078ec0ff */
[----:B------:R-:W-:Y:S01]  /*8610*/  IMAD.MOV.U32 R74, RZ, RZ, 0x20fd8164 ;  /* 0x20fd8164ff4a7424 */ /* 0x000fe200078e00ff */
[----:B------:R-:W-:Y:S01]  /*8620*/  LOP3.LUT R36, R36, 0x40, RZ, 0xc0, !PT ;  /* 0x0000004024247812 */ /* 0x000fe200078ec0ff */
[----:B------:R-:W-:Y:S01]  /*8630*/  IMAD.MOV.U32 R75, RZ, RZ, 0x3da8ff83 ;  /* 0x3da8ff83ff4b7424 */ /* 0x000fe200078e00ff */
[----:B------:R-:W2:Y:S02]  /*8640*/  LDCU UR9, c[0x0][0x40c] ;  /* 0x00008180ff0977ac */ /* 0x000ea40008000800 */
        /* <DEDUP_REMOVED lines=49> */
.L_x_105:
[----:B------:R-:W-:Y:S05]  /*8960*/  BSYNC.RECONVERGENT B0 ;  /* 0x0000000000007941 */ /* 0x000fea0003800200 */
.L_x_104:
        /* <DEDUP_REMOVED lines=8> */
[----:B------:R-:W-:-:S04]  /*89f0*/  @P2 LOP3.LUT R39, R40, 0x406fe000, RZ, 0xfc, !PT ;  /* 0x406fe00028272812 */ /* 0x000fc800078efcff */
[----:B------:R-:W-:-:S05]  /*8a00*/  MOV R37, R39 ;  /* 0x0000002700257202 */ /* 0x000fca0000000f00 */
[----:B------:R-:W-:Y:S01]  /*8a10*/  IMAD.MOV.U32 R39, RZ, RZ, R37 ;  /* 0x000000ffff277224 */ /* 0x000fe200078e0025 */
[----:B------:R-:W-:-:S06]  /*8a20*/  DSETP.MAX.AND P1, P2, RZ, R36, PT ;  /* 0x00000024ff00722a */ /* 0x000fcc0003a2f000 */
[C---:B------:R-:W-:Y:S02]  /*8a30*/  FSEL R41, R38.reuse, R39, P1 ;  /* 0x0000002726297208 */ /* 0x040fe40000800000 */
[----:B------:R-:W-:-:S06]  /*8a40*/  SEL R36, R38, R36, P1 ;  /* 0x0000002426247207 */ /* 0x000fcc0000800000 */
[----:B------:R-:W-:-:S05]  /*8a50*/  @P2 LOP3.LUT R41, R39, 0x80000, RZ, 0xfc, !PT ;  /* 0x0008000027292812 */ /* 0x000fca00078efcff */
[----:B------:R-:W-:-:S04]  /*8a60*/  IMAD.MOV.U32 R37, RZ, RZ, R41 ;  /* 0x000000ffff257224 */ /* 0x000fc800078e0029 */
[----:B------:R-:W0:Y:S02]  /*8a70*/  F2I.U32.F64.TRUNC R36, R36 ;  /* 0x0000002400247311 */ /* 0x000e24000030d000 */
[----:B0-----:R-:W-:-:S07]  /*8a80*/  PRMT R57, R36, 0x7610, R57 ;  /* 0x0000761024397816 */ /* 0x001fce0000000039 */
.L_x_94:
[----:B------:R-:W0:Y:S02]  /*8a90*/  LDC.64 R36, c[0x0][0x3d0] ;  /* 0x0000f400ff247b82 */ /* 0x000e240000000a00 */
[----:B0-----:R-:W-:-:S14]  /*8aa0*/  DSETP.NEU.AND P1, PT, R36, 1, PT ;  /* 0x3ff000002400742a */ /* 0x001fdc0003f2d000 */
[----:B------:R-:W-:Y:S05]  /*8ab0*/  @!P1 BRA `(.L_x_106) ;  /* 0x0000001800589947 */ /* 0x000fea0003800000 */
[----:B------:R-:W-:Y:S01]  /*8ac0*/  BSSY.RECONVERGENT B0, `(.L_x_107) ;  /* 0x0000012000007945 */ /* 0x000fe20003800200 */
[----:B------:R-:W-:Y:S01]  /*8ad0*/  DMUL R68, RZ, R34 ;  /* 0x00000022ff447228 */ /* 0x000fe20000000000 */
[----:B------:R-:W-:Y:S02]  /*8ae0*/  IMAD.MOV.U32 R74, RZ, RZ, 0x1 ;  /* 0x00000001ff4a7424 */ /* 0x000fe400078e00ff */
[----:B------:R-:W-:Y:S08]  /*8af0*/  @!P0 BRA `(.L_x_108) ;  /* 0x0000000000388947 */ /* 0x000ff00003800000 */
[----:B------:R-:W-:Y:S01]  /*8b00*/  DSETP.GE.AND P1, PT, |R34|, 2.14748364800000000000e+09, PT ;  /* 0x41e000002200742a */ /* 0x000fe20003f26200 */
[----:B------:R-:W-:Y:S01]  /*8b10*/  BSSY.RECONVERGENT B1, `(.L_x_109) ;  /* 0x000000b000017945 */ /* 0x000fe20003800200 */
[----:B------:R-:W-:Y:S02]  /*8b20*/  IMAD.MOV.U32 R38, RZ, RZ, R0 ;  /* 0x000000ffff267224 */ /* 0x000fe400078e0000 */
[----:B------:R-:W-:Y:S02]  /*8b30*/  IMAD.MOV.U32 R68, RZ, RZ, R16 ;  /* 0x000000ffff447224 */ /* 0x000fe400078e0010 */
[----:B------:R-:W-:-:S08]  /*8b40*/  IMAD.MOV.U32 R69, RZ, RZ, R17 ;  /* 0x000000ffff457224 */ /* 0x000fd000078e0011 */
[----:B------:R-:W-:Y:S05]  /*8b50*/  @!P1 BRA `(.L_x_110) ;  /* 0x0000000000189947 */ /* 0x000fea0003800000 */
[----:B------:R-:W-:Y:S01]  /*8b60*/  IMAD.MOV.U32 R40, RZ, RZ, R34 ;  /* 0x000000ffff287224 */ /* 0x000fe200078e0022 */
[----:B------:R-:W-:Y:S01]  /*8b70*/  MOV R74, 0x8ba0 ;  /* 0x00008ba0004a7802 */ /* 0x000fe20000000f00 */
[----:B------:R-:W-:-:S07]  /*8b80*/  IMAD.MOV.U32 R75, RZ, RZ, R35 ;  /* 0x000000ffff4b7224 */ /* 0x000fce00078e0023 */
[----:B-1----:R-:W-:Y:S05]  /*8b90*/  CALL.REL.NOINC `($_Z16multibrot_kerneljPhiidiiddhhhdldddhhhddddhhhhhhdddddd$__internal_trig_reduction_slowpathd) ;  /* 0x00000058000c7944 */ /* 0x002fea0003c00000 */
[----:B------:R-:W-:Y:S01]  /*8ba0*/  MOV R68, R40 ;  /* 0x0000002800447202 */ /* 0x000fe20000000f00 */
[----:B------:R-:W-:-:S07]  /*8bb0*/  IMAD.MOV.U32 R69, RZ, RZ, R41 ;  /* 0x000000ffff457224 */ /* 0x000fce00078e0029 */
.L_x_110:
[----:B------:R-:W-:Y:S05]  /*8bc0*/  BSYNC.RECONVERGENT B1 ;  /* 0x0000000000017941 */ /* 0x000fea0003800200 */
.L_x_109:
[----:B------:R-:W-:-:S07]  /*8bd0*/  VIADD R74, R38, 0x1 ;  /* 0x00000001264a7836 */ /* 0x000fce0000000000 */
.L_x_108:
[----:B------:R-:W-:Y:S05]  /*8be0*/  BSYNC.RECONVERGENT B0 ;  /* 0x0000000000007941 */ /* 0x000fea0003800200 */
.L_x_107:
[----:B------:R-:W0:Y:S01]  /*8bf0*/  LDCU.64 UR28, c[0x4][0x8] ;  /* 0x01000100ff1c77ac */ /* 0x000e220008000a00 */
[----:B------:R-:W-:-:S05]  /*8c00*/  IMAD.SHL.U32 R36, R74, 0x40, RZ ;  /* 0x000000404a247824 */ /* 0x000fca00078e00ff */
[----:B------:R-:W-:-:S04]  /*8c10*/  LOP3.LUT R36, R36, 0x40, RZ, 0xc0, !PT ;  /* 0x0000004024247812 */ /* 0x000fc800078ec0ff */
[----:B0-----:R-:W-:-:S05]  /*8c20*/  IADD3 R72, P1, PT, R36, UR28, RZ ;  /* 0x0000001c24487c10 */ /* 0x001fca000ff3e0ff */
[----:B------:R-:W-:-:S05]  /*8c30*/  IMAD.X R73, RZ, RZ, UR29, P1 ;  /* 0x0000001dff497e24 */ /* 0x000fca00088e06ff */
[----:B------:R-:W2:Y:S04]  /*8c40*/  LDG.E.128.CONSTANT R36, desc[UR18][R72.64] ;  /* 0x0000001248247981 */ /* 0x000ea8000c1e9d00 */
[----:B------:R-:W3:Y:S04]  /*8c50*/  LDG.E.128.CONSTANT R40, desc[UR18][R72.64+0x10] ;  /* 0x0000101248287981 */ /* 0x000ee8000c1e9d00 */
[----:B------:R-:W4:Y:S01]  /*8c60*/  LDG.E.128.CONSTANT R44, desc[UR18][R72.64+0x20] ;  /* 0x00002012482c7981 */ /* 0x000f22000c1e9d00 */
[----:B------:R-:W-:Y:S01]  /*8c70*/  LOP3.LUT R70, R74, 0x1, RZ, 0xc0, !PT ;  /* 0x000000014a467812 */ /* 0x000fe200078ec0ff */
[----:B------:R-:W-:Y:S01]  /*8c80*/  IMAD.MOV.U32 R76, RZ, RZ, 0x20fd8164 ;  /* 0x20fd8164ff4c7424 */ /* 0x000fe200078e00ff */
[----:B------:R-:W-:Y:S01]  /*8c90*/  BSSY.RECONVERGENT B0, `(.L_x_111) ;  /* 0x0000020000007945 */ /* 0x000fe20003800200 */
[----:B------:R-:W-:Y:S01]  /*8ca0*/  IMAD.MOV.U32 R75, RZ, RZ, 0x3da8ff83 ;  /* 0x3da8ff83ff4b7424 */ /* 0x000fe200078e00ff */
[----:B------:R-:W-:Y:S01]  /*8cb0*/  ISETP.NE.U32.AND P1, PT, R70, 0x1, PT ;  /* 0x000000014600780c */ /* 0x000fe20003f25070 */
[----:B------:R-:W-:-:S03]  /*8cc0*/  DMUL R70, R68, R68 ;  /* 0x0000004444467228 */ /* 0x000fc60000000000 */
[----:B------:R-:W-:Y:S02]  /*8cd0*/  FSEL R76, R76, -8.06006814911005101289e+34, !P1 ;  /* 0xf9785eba4c4c7808 */ /* 0x000fe40004800000 */
[----:B------:R-:W-:-:S06]  /*8ce0*/  FSEL R77, -R75, 0.11223486810922622681, !P1 ;  /* 0x3de5db654b4d7808 */ /* 0x000fcc0004800100 */
[----:B--2---:R-:W-:-:S08]  /*8cf0*/  DFMA R36, R70, R76, R36 ;  /* 0x0000004c4624722b */ /* 0x004fd00000000024 */
[----:B------:R-:W-:-:S08]  /*8d00*/  DFMA R36, R70, R36, R38 ;  /* 0x000000244624722b */ /* 0x000fd00000000026 */
[----:B---3--:R-:W-:Y:S02]  /*8d10*/  DFMA R36, R70, R36, R40 ;  /* 0x000000244624722b */ /* 0x008fe40000000028 */
[----:B------:R-:W-:-:S06]  /*8d20*/  DMUL R40, RZ, R34 ;  /* 0x00000022ff287228 */ /* 0x000fcc0000000000 */
[----:B------:R-:W-:-:S08]  /*8d30*/  DFMA R36, R70, R36, R42 ;  /* 0x000000244624722b */ /* 0x000fd0000000002a */
[----:B----4-:R-:W-:-:S08]  /*8d40*/  DFMA R36, R70, R36, R44 ;  /* 0x000000244624722b */ /* 0x010fd0000000002c */
[----:B------:R-:W-:-:S08]  /*8d50*/  DFMA R36, R70, R36, R46 ;  /* 0x000000244624722b */ /* 0x000fd0000000002e */
[----:B------:R-:W-:Y:S02]  /*8d60*/  DFMA R38, R36, R68, R68 ;  /* 0x000000442426722b */ /* 0x000fe40000000044 */
[----:B------:R-:W-:Y:S01]  /*8d70*/  DFMA R36, R70, R36, 1 ;  /* 0x3ff000004624742b */ /* 0x000fe20000000024 */
[----:B------:R-:W-:Y:S02]  /*8d80*/  FSEL R70, R40, R16, !P0 ;  /* 0x0000001028467208 */ /* 0x000fe40004000000 */
[----:B------:R-:W-:-:S07]  /*8d90*/  FSEL R71, R41, R17, !P0 ;  /* 0x0000001129477208 */ /* 0x000fce0004000000 */
[----:B------:R-:W-:Y:S02]  /*8da0*/  FSEL R38, R36, R38, !P1 ;  /* 0x0000002624267208 */ /* 0x000fe40004800000 */
[----:B------:R-:W-:Y:S02]  /*8db0*/  FSEL R39, R37, R39, !P1 ;  /* 0x0000002725277208 */ /* 0x000fe40004800000 */
[----:B------:R-:W-:Y:S02]  /*8dc0*/  LOP3.LUT P1, RZ, R74, 0x2, RZ, 0xc0, !PT ;  /* 0x000000024aff7812 */ /* 0x000fe4000782c0ff */
[----:B------:R-:W-:Y:S02]  /*8dd0*/  SEL R74, R0, RZ, P0 ;  /* 0x000000ff004a7207 */ /* 0x000fe40000000000 */
[----:B------:R-:W-:-:S10]  /*8de0*/  DADD R36, RZ, -R38 ;  /* 0x00000000ff247229 */ /* 0x000fd40000000826 */
[----:B------:R-:W-:Y:S02]  /*8df0*/  FSEL R68, R38, R36, !P1 ;  /* 0x0000002426447208 */ /* 0x000fe40004800000 */
[----:B------:R-:W-:Y:S01]  /*8e00*/  FSEL R69, R39, R37, !P1 ;  /* 0x0000002527457208 */ /* 0x000fe20004800000 */
[----:B------:R-:W-:Y:S06]  /*8e10*/  @P6 BRA `(.L_x_112) ;  /* 0x00000000001c6947 */ /* 0x000fec0003800000 */
[----:B------:R-:W-:Y:S01]  /*8e20*/  IMAD.MOV.U32 R40, RZ, RZ, R34 ;  /* 0x000000ffff287224 */ /* 0x000fe200078e0022 */
[----:B------:R-:W-:Y:S01]  /*8e30*/  MOV R74, 0x8e60 ;  /* 0x00008e60004a7802 */ /* 0x000fe20000000f00 */
[----:B------:R-:W-:-:S07]  /*8e40*/  IMAD.MOV.U32 R75, RZ, RZ, R35 ;  /* 0x000000ffff4b7224 */ /* 0x000fce00078e0023 */
[----:B-1----:R-:W-:Y:S05]  /*8e50*/  CALL.REL.NOINC `($_Z16multibrot_kerneljPhiidiiddhhhdldddhhhddddhhhhhhdddddd$__internal_trig_reduction_slowpathd) ;  /* 0x00000054005c7944 */ /* 0x002fea0003c00000 */
[----:B------:R-:W-:Y:S01]  /*8e60*/  IMAD.MOV.U32 R74, RZ, RZ, R38 ;  /* 0x000000ffff4a7224 */ /* 0x000fe200078e0026 */
[----:B------:R-:W-:Y:S01]  /*8e70*/  MOV R70, R40 ;  /* 0x0000002800467202 */ /* 0x000fe20000000f00 */
[----:B------:R-:W-:-:S07]  /*8e80*/  IMAD.MOV.U32 R71, RZ, RZ, R41 ;  /* 0x000000ffff477224 */ /* 0x000fce00078e0029 */
.L_x_112:
[----:B------:R-:W-:Y:S05]  /*8e90*/  BSYNC.RECONVERGENT B0 ;  /* 0x0000000000007941 */ /* 0x000fea0003800200 */
.L_x_111:
        /* <DEDUP_REMOVED lines=10> */
[----:B------:R-:W-:Y:S01]  /*8f40*/  ISETP.GT.AND P2, PT, R53, 0xfffff, PT ;  /* 0x000fffff3500780c */ /* 0x000fe20003f44270 */
        /* <DEDUP_REMOVED lines=8> */
[----:B---3--:R-:W-:-:S08]  /*8fd0*/  DFMA R36, R72, R36, R40 ;  /* 0x000000244824722b */ /* 0x008fd00000000028 */
[----:B------:R-:W-:Y:S01]  /*8fe0*/  DFMA R36, R72, R36, R42 ;  /* 0x000000244824722b */ /* 0x000fe2000000002a */
[----:B------:R-:W-:-:S07]  /*8ff0*/  IMAD.MOV.U32 R42, RZ, RZ, R52 ;  /* 0x000000ffff2a7224 */ /* 0x000fce00078e0034 */
[----:B----4-:R-:W-:-:S08]  /*9000*/  DFMA R36, R72, R36, R44 ;  /* 0x000000244824722b */ /* 0x010fd0000000002c */
[----:B------:R-:W-:-:S08]  /*9010*/  DFMA R36, R72, R36, R46 ;  /* 0x000000244824722b */ /* 0x000fd0000000002e */
[----:B------:R-:W-:Y:S02]  /*9020*/  DFMA R70, R36, R70, R70 ;  /* 0x000000462446722b */ /* 0x000fe40000000046 */
[----:B------:R-:W-:Y:S01]  /*9030*/  DFMA R72, R72, R36, 1 ;  /* 0x3ff000004848742b */ /* 0x000fe20000000024 */
[----:B------:R-:W-:Y:S01]  /*9040*/  IMAD.MOV.U32 R36, RZ, RZ, R53 ;  /* 0x000000ffff247224 */ /* 0x000fe200078e0035 */
[----:B------:R-:W-:-:S08]  /*9050*/  @!P2 DMUL R52, R52, 1.80143985094819840000e+16 ;  /* 0x435000003434a828 */ /* 0x000fd00000000000 */
[----:B------:R-:W-:Y:S02]  /*9060*/  FSEL R40, R72, R70, !P1 ;  /* 0x0000004648287208 */ /* 0x000fe40004800000 */
[----:B------:R-:W-:Y:S01]  /*9070*/  FSEL R41, R73, R71, !P1 ;  /* 0x0000004749297208 */ /* 0x000fe20004800000 */
[----:B------:R-:W-:Y:S01]  /*9080*/  @!P2 IMAD.MOV.U32 R36, RZ, RZ, R53 ;  /* 0x000000ffff24a224 */ /* 0x000fe200078e0035 */
[----:B------:R-:W-:Y:S01]  /*9090*/  LOP3.LUT P1, RZ, R74, 0x2, RZ, 0xc0, !PT ;  /* 0x000000024aff7812 */ /* 0x000fe2000782c0ff */
[----:B------:R-:W-:Y:S02]  /*90a0*/  @!P2 IMAD.MOV.U32 R42, RZ, RZ, R52 ;  /* 0x000000ffff2aa224 */ /* 0x000fe400078e0034 */
[----:B------:R-:W-:Y:S01]  /*90b0*/  VIADD R37, R36, 0xffffffff ;  /* 0xffffffff24257836 */ /* 0x000fe20000000000 */
[----:B------:R-:W-:-:S04]  /*90c0*/  DADD R38, RZ, -R40 ;  /* 0x00000000ff267229 */ /* 0x000fc80000000828 */
[----:B------:R-:W-:Y:S02]  /*90d0*/  ISETP.GT.U32.AND P3, PT, R37, 0x7feffffe, PT ;  /* 0x7feffffe2500780c */ /* 0x000fe40003f64070 */
[----:B------:R-:W-:Y:S01]  /*90e0*/  MOV R37, 0xfffffc01 ;  /* 0xfffffc0100257802 */ /* 0x000fe20000000f00 */
[----:B------:R-:W-:-:S03]  /*90f0*/  @!P2 IMAD.MOV.U32 R37, RZ, RZ, -0x435 ;  /* 0xfffffbcbff25a424 */ /* 0x000fc600078e00ff */
[----:B------:R-:W-:Y:S02]  /*9100*/  FSEL R44, R40, R38, !P1 ;  /* 0x00000026282c7208 */ /* 0x000fe40004800000 */
[----:B------:R-:W-:-:S05]  /*9110*/  FSEL R45, R41, R39, !P1 ;  /* 0x00000027292d7208 */ /* 0x000fca0004800000 */
[----:B------:R-:W-:Y:S05]  /*9120*/  @P3 BRA `(.L_x_114) ;  /* 0x0000000400043947 */ /* 0x000fea0003800000 */
[----:B------:R-:W-:Y:S01]  /*9130*/  LOP3.LUT R38, R36, 0xfffff, RZ, 0xc0, !PT ;  /* 0x000fffff24267812 */ /* 0x000fe200078ec0ff */
[----:B------:R-:W-:Y:S01]  /*9140*/  IMAD.MOV.U32 R40, RZ, RZ, RZ ;  /* 0x000000ffff287224 */ /* 0x000fe200078e00ff */
[----:B------:R-:W-:Y:S01]  /*9150*/  UMOV UR28, 0x3ae80f1e ;  /* 0x3ae80f1e001c7882 */ /* 0x000fe20000000000 */
[----:B------:R-:W-:Y:S01]  /*9160*/  IMAD.MOV.U32 R70, RZ, RZ, -0x748574fc ;  /* 0x8b7a8b04ff467424 */ /* 0x000fe200078e00ff */
[----:B------:R-:W-:Y:S01]  /*9170*/  LOP3.LUT R39, R38, 0x3ff00000, RZ, 0xfc, !PT ;  /* 0x3ff0000026277812 */ /* 0x000fe200078efcff */
[----:B------:R-:W-:Y:S01]  /*9180*/  IMAD.MOV.U32 R38, RZ, RZ, R42 ;  /* 0x000000ffff267224 */ /* 0x000fe200078e002a */
[----:B------:R-:W-:Y:S01]  /*9190*/  UMOV UR29, 0x3eb1380b ;  /* 0x3eb1380b001d7882 */ /* 0x000fe20000000000 */
[----:B------:R-:W-:Y:S01]  /*91a0*/  IMAD.MOV.U32 R71, RZ, RZ, 0x3ed0ee25 ;  /* 0x3ed0ee25ff477424 */ /* 0x000fe200078e00ff */
[----:B------:R-:W-:Y:S01]  /*91b0*/  ISETP.GE.U32.AND P1, PT, R39, 0x3ff6a09f, PT ;  /* 0x3ff6a09f2700780c */ /* 0x000fe20003f26070 */
[----:B------:R-:W-:Y:S01]  /*91c0*/  UMOV UR30, 0x80000000 ;  /* 0x80000000001e7882 */ /* 0x000fe20000000000 */
[----:B------:R-:W-:Y:S01]  /*91d0*/  LEA.HI R72, R36, R37, RZ, 0xc ;  /* 0x0000002524487211 */ /* 0x000fe200078f60ff */
[----:B------:R-:W-:Y:S01]  /*91e0*/  UMOV UR31, 0x43300000 ;  /* 0x43300000001f7882 */ /* 0x000fe20000000000 */
[----:B------:R-:W-:-:S09]  /*91f0*/  MOV R73, 0x43300000 ;  /* 0x4330000000497802 */ /* 0x000fd20000000f00 */
        /* <DEDUP_REMOVED lines=52> */
.L_x_114:
[----:B------:R-:W-:Y:S01]  /*9540*/  IMAD.MOV.U32 R36, RZ, RZ, 0x0 ;  /* 0x00000000ff247424 */ /* 0x000fe200078e00ff */
[----:B------:R-:W-:Y:S01]  /*9550*/  LOP3.LUT P1, RZ, R53, 0x7fffffff, RZ, 0xc0, !PT ;  /* 0x7fffffff35ff7812 */ /* 0x000fe2000782c0ff */
[----:B------:R-:W-:-:S06]  /*9560*/  IMAD.MOV.U32 R37, RZ, RZ, 0x7ff00000 ;  /* 0x7ff00000ff257424 */ /* 0x000fcc00078e00ff */
[----:B------:R-:W-:-:S10]  /*9570*/  DFMA R36, R52, R36, +INF ;  /* 0x7ff000003424742b */ /* 0x000fd40000000024 */
[----:B------:R-:W-:Y:S02]  /*9580*/  FSEL R36, R36, RZ, P1 ;  /* 0x000000ff24247208 */ /* 0x000fe40000800000 */
[----:B------:R-:W-:-:S07]  /*9590*/  FSEL R37, R37, -QNAN , P1 ;  /* 0xfff0000025257808 */ /* 0x000fce0000800000 */
.L_x_115:
[----:B------:R-:W-:Y:S05]  /*95a0*/  BSYNC.RECONVERGENT B0 ;  /* 0x0000000000007941 */ /* 0x000fea0003800200 */
.L_x_113:
[----:B------:R-:W-:Y:S01]  /*95b0*/  DMUL R38, R60, R64 ;  /* 0x000000403c267228 */ /* 0x000fe20000000000 */
[----:B------:R-:W-:Y:S01]  /*95c0*/  BSSY.RECONVERGENT B0, `(.L_x_116) ;  /* 0x000002d000007945 */ /* 0x000fe20003800200 */
[----:B------:R-:W-:Y:S02]  /*95d0*/  DMUL R36, R36, 0.5 ;  /* 0x3fe0000024247828 */ /* 0x000fe40000000000 */
[----:B------:R-:W-:Y:S02]  /*95e0*/  DMUL R42, R66, R54 ;  /* 0x00000036422a7228 */ /* 0x000fe40000000000 */
[C---:B------:R-:W-:Y:S02]  /*95f0*/  DMUL R64, R58.reuse, R64 ;  /* 0x000000403a407228 */ /* 0x040fe40000000000 */
[----:B------:R-:W-:Y:S02]  /*9600*/  DFMA R40, R58, R62, -R38 ;  /* 0x0000003e3a28722b */ /* 0x000fe40000000826 */
[----:B------:R-:W-:-:S02]  /*9610*/  DADD R38, R36, 1 ;  /* 0x3ff0000024267429 */ /* 0x000fc40000000000 */
[----:B------:R-:W-:Y:S02]  /*9620*/  DFMA R42, R66, R54, R42 ;  /* 0x00000036422a722b */ /* 0x000fe4000000002a */
[----:B------:R-:W-:Y:S02]  /*9630*/  DADD R48, R50, -R48 ;  /* 0x0000000032307229 */ /* 0x000fe40000000830 */
[----:B------:R-:W-:Y:S02]  /*9640*/  DMUL R46, R66, R58 ;  /* 0x0000003a422e7228 */ /* 0x000fe40000000000 */
[----:B------:R-:W-:Y:S02]  /*9650*/  DMUL R40, R36, R40 ;  /* 0x0000002824287228 */ /* 0x000fe40000000000 */
[----:B------:R-:W-:Y:S02]  /*9660*/  DFMA R64, R60, R62, R64 ;  /* 0x0000003e3c40722b */ /* 0x000fe40000000040 */
[----:B------:R-:W-:-:S02]  /*9670*/  DMUL R42, R38, R42 ;  /* 0x0000002a262a7228 */ /* 0x000fc40000000000 */
[-C--:B------:R-:W-:Y:S02]  /*9680*/  DMUL R66, R66, R60.reuse ;  /* 0x0000003c42427228 */ /* 0x080fe40000000000 */
[----:B------:R-:W-:Y:S02]  /*9690*/  DFMA R46, R54, R60, R46 ;  /* 0x0000003c362e722b */ /* 0x000fe4000000002e */
[----:B------:R-:W-:Y:S02]  /*96a0*/  DFMA R38, R38, R48, -R40 ;  /* 0x000000302626722b */ /* 0x000fe40000000828 */
[----:B------:R-:W-:Y:S02]  /*96b0*/  DFMA R42, R36, R64, -R42 ;  /* 0x00000040242a722b */ /* 0x000fe4000000082a */
[----:B------:R-:W-:-:S04]  /*96c0*/  DFMA R66, R54, R58, -R66 ;  /* 0x0000003a3642722b */ /* 0x000fc80000000842 */
[-C--:B------:R-:W-:Y:S02]  /*96d0*/  DMUL R40, R38, R46.reuse ;  /* 0x0000002e26287228 */ /* 0x080fe40000000000 */
[----:B------:R-:W-:-:S06]  /*96e0*/  DMUL R36, R42, R46 ;  /* 0x0000002e2a247228 */ /* 0x000fcc0000000000 */
[-C--:B------:R-:W-:Y:S02]  /*96f0*/  DFMA R46, R42, R66.reuse, R40 ;  /* 0x000000422a2e722b */ /* 0x080fe40000000028 */
[----:B------:R-:W-:Y:S01]  /*9700*/  DFMA R38, R38, R66, -R36 ;  /* 0x000000422626722b */ /* 0x000fe20000000824 */
[----:B------:R-:W-:Y:S02]  /*9710*/  IMAD.MOV.U32 R42, RZ, RZ, 0x0 ;  /* 0x00000000ff2a7424 */ /* 0x000fe400078e00ff */
[----:B------:R-:W-:-:S03]  /*9720*/  IMAD.MOV.U32 R43, RZ, RZ, 0x3fd80000 ;  /* 0x3fd80000ff2b7424 */ /* 0x000fc600078e00ff */
[----:B------:R-:W-:-:S08]  /*9730*/  DMUL R36, R46, R46 ;  /* 0x0000002e2e247228 */ /* 0x000fd00000000000 */
        /* <DEDUP_REMOVED lines=17> */
[----:B------:R-:W-:-:S07]  /*9850*/  IMAD.MOV.U32 R41, RZ, RZ, R73 ;  /* 0x000000ffff297224 */ /* 0x000fce00078e0049 */
[----:B-1----:R-:W-:Y:S05]  /*9860*/  CALL.REL.NOINC `($__internal_1_$__cuda_sm20_dsqrt_rn_f64_mediumpath_v1) ;  /* 0x0000004800307944 */ /* 0x002fea0003c00000 */
[----:B------:R-:W-:Y:S01]  /*9870*/  MOV R50, R40 ;  /* 0x0000002800327202 */ /* 0x000fe20000000f00 */
[----:B------:R-:W-:-:S07]  /*9880*/  IMAD.MOV.U32 R51, RZ, RZ, R41 ;  /* 0x000000ffff337224 */ /* 0x000fce00078e0029 */
.L_x_117:
[----:B------:R-:W-:Y:S05]  /*9890*/  BSYNC.RECONVERGENT B0 ;  /* 0x0000000000007941 */ /* 0x000fea0003800200 */
.L_x_116:
        /* <DEDUP_REMOVED lines=19> */
[----:B-1----:R-:W-:Y:S05]  /*99d0*/  CALL.REL.NOINC `($__internal_0_$__cuda_sm20_div_rn_f64_full) ;  /* 0x0000004000407944 */ /* 0x002fea0003c00000 */
[----:B------:R-:W-:Y:S02]  /*99e0*/  IMAD.MOV.U32 R48, RZ, RZ, R36 ;  /* 0x000000ffff307224 */ /* 0x000fe400078e0024 */
[----:B------:R-:W-:-:S07]  /*99f0*/  IMAD.MOV.U32 R49, RZ, RZ, R37 ;  /* 0x000000ffff317224 */ /* 0x000fce00078e0025 */
.L_x_119:
[----:B------:R-:W-:Y:S05]  /*9a00*/  BSYNC.RECONVERGENT B0 ;  /* 0x0000000000007941 */ /* 0x000fea0003800200 */
.L_x_118:
        /* <DEDUP_REMOVED lines=18> */
[----:B------:R-:W-:Y:S01]  /*9b30*/  MOV R38, 0x9b60 ;  /* 0x00009b6000267802 */ /* 0x000fe20000000f00 */
[----:B------:R-:W-:-:S07]  /*9b40*/  IMAD.MOV.U32 R37, RZ, RZ, R51 ;  /* 0x000000ffff257224 */ /* 0x000fce00078e0033 */
[----:B-1----:R-:W-:Y:S05]  /*9b50*/  CALL.REL.NOINC `($__internal_0_$__cuda_sm20_div_rn_f64_full) ;  /* 0x0000003c00e07944 */ /* 0x002fea0003c00000 */
.L_x_121:
[----:B------:R-:W-:Y:S05]  /*9b60*/  BSYNC.RECONVERGENT B0 ;  /* 0x0000000000007941 */ /* 0x000fea0003800200 */
.L_x_120:
[----:B------:R-:W0:Y:S01]  /*9b70*/  LDC.64 R46, c[0x0][0x3e0] ;  /* 0x0000f800ff2e7b82 */ /* 0x000e220000000a00 */
[----:B------:R-:W-:Y:S01]  /*9b80*/  IMAD.MOV.U32 R38, RZ, RZ, 0x1 ;  /* 0x00000001ff267424 */ /* 0x000fe200078e00ff */
[----:B------:R-:W-:Y:S01]  /*9b90*/  DMUL R44, R36, R44 ;  /* 0x0000002c242c7228 */ /* 0x000fe20000000000 */
[----:B------:R-:W-:Y:S07]  /*9ba0*/  BSSY.RECONVERGENT B0, `(.L_x_122) ;  /* 0x0000017000007945 */ /* 0x000fee0003800200 */
[----:B------:R-:W-:-:S02]  /*9bb0*/  DFMA R44, R48, R68, R44 ;  /* 0x00000044302c722b */ /* 0x000fc4000000002c */
[----:B0-----:R-:W-:-:S06]  /*9bc0*/  DADD R42, R46, 1 ;  /* 0x3ff000002e2a7429 */ /* 0x001fcc0000000000 */
[----:B------:R-:W-:Y:S01]  /*9bd0*/  DADD R44, R44, R46 ;  /* 0x000000002c2c7229 */ /* 0x000fe2000000002e */
[----:B------:R-:W0:Y:S09]  /*9be0*/  MUFU.RCP64H R39, R43 ;  /* 0x0000002b00277308 */ /* 0x000e320000001800 */
        /* <DEDUP_REMOVED lines=17> */
[----:B-1----:R-:W-:Y:S05]  /*9d00*/  CALL.REL.NOINC `($__internal_0_$__cuda_sm20_div_rn_f64_full) ;  /* 0x0000003c00747944 */ /* 0x002fea0003c00000 */
.L_x_123:
[----:B------:R-:W-:Y:S05]  /*9d10*/  BSYNC.RECONVERGENT B0 ;  /* 0x0000000000007941 */ /* 0x000fea0003800200 */
.L_x_122:
[----:B-1----:R-:W-:Y:S01]  /*9d20*/  LOP3.LUT R38, R9, 0xff, RZ, 0xc0, !PT ;  /* 0x000000ff09267812 */ /* 0x002fe200078ec0ff */
[----:B------:R-:W0:Y:S01]  /*9d30*/  LDCU.64 UR28, c[0x0][0x3d0] ;  /* 0x00007a00ff1c77ac */ /* 0x000e220008000a00 */
[----:B------:R-:W-:Y:S01]  /*9d40*/  LOP3.LUT R40, R56, 0xff, RZ, 0xc0, !PT ;  /* 0x000000ff38287812 */ /* 0x000fe200078ec0ff */
[----:B------:R-:W-:Y:S02]  /*9d50*/  IMAD.MOV.U32 R48, RZ, RZ, 0x80000 ;  /* 0x00080000ff307424 */ /* 0x000fe400078e00ff */
[----:B------:R-:W-:Y:S01]  /*9d60*/  IMAD.MOV.U32 R49, RZ, RZ, 0x80000 ;  /* 0x00080000ff317424 */ /* 0x000fe200078e00ff */
[----:B------:R-:W1:Y:S08]  /*9d70*/  I2F.F64.U16 R38, R38 ;  /* 0x0000002600267312 */ /* 0x000e700000101800 */
[----:B------:R-:W2:Y:S01]  /*9d80*/  I2F.F64.U16 R40, R40 ;  /* 0x0000002800287312 */ /* 0x000ea20000101800 */
[----:B-1----:R-:W-:-:S02]  /*9d90*/  DMUL R42, R22, R38 ;  /* 0x00000026162a7228 */ /* 0x002fc40000000000 */
[----:B0-----:R-:W-:Y:S02]  /*9da0*/  DMUL R44, R38, UR28 ;  /* 0x0000001c262c7c28 */ /* 0x001fe40008000000 */
[----:B--2---:R-:W-:-:S04]  /*9db0*/  DMUL R46, R22, R40 ;  /* 0x00000028162e7228 */ /* 0x004fc80000000000 */
[----:B------:R-:W-:Y:S02]  /*9dc0*/  DSETP.MIN.AND P2, P1, R42, 255, PT ;  /* 0x406fe0002a00742a */ /* 0x000fe40003940000 */
[----:B------:R-:W-:Y:S01]  /*9dd0*/  IMAD.MOV.U32 R39, RZ, RZ, R42 ;  /* 0x000000ffff277224 */ /* 0x000fe200078e002a */
[----:B------:R-:W-:Y:S01]  /*9de0*/  DSETP.MIN.AND P3, P4, R44, 255, PT ;  /* 0x406fe0002c00742a */ /* 0x000fe20003c60000 */
[----:B------:R-:W-:Y:S01]  /*9df0*/  IMAD.MOV.U32 R42, RZ, RZ, R44 ;  /* 0x000000ffff2a7224 */ /* 0x000fe200078e002c */
[----:B------:R-:W-:Y:S02]  /*9e00*/  MOV R44, 0x80000 ;  /* 0x00080000002c7802 */ /* 0x000fe40000000f00 */
[----:B------:R-:W-:Y:S02]  /*9e10*/  SEL R38, R39, RZ, P2 ;  /* 0x000000ff27267207 */ /* 0x000fe40001000000 */
[----:B------:R-:W-:Y:S01]  /*9e20*/  FSEL R39, R43, 3.748046875, P2 ;  /* 0x406fe0002b277808 */ /* 0x000fe20001000000 */
[----:B------:R-:W-:Y:S01]  /*9e30*/  DSETP.MIN.AND P2, P5, R46, 255, PT ;  /* 0x406fe0002e00742a */ /* 0x000fe20003d40000 */
[----:B------:R-:W-:Y:S01]  /*9e40*/  IMAD.MOV.U32 R9, RZ, RZ, R47 ;  /* 0x000000ffff097224 */ /* 0x000fe200078e002f */
[----:B------:R-:W-:-:S02]  /*9e50*/  FSEL R43, R45, 3.748046875, P3 ;  /* 0x406fe0002d2b7808 */ /* 0x000fc40001800000 */
[----:B------:R-:W-:Y:S02]  /*9e60*/  SEL R42, R42, RZ, P3 ;  /* 0x000000ff2a2a7207 */ /* 0x000fe40001800000 */
[----:B------:R-:W-:Y:S02]  /*9e70*/  @P1 LOP3.LUT R39, R44, 0x406fe000, RZ, 0xfc, !PT ;  /* 0x406fe0002c271812 */ /* 0x000fe400078efcff */
[----:B------:R-:W-:Y:S02]  /*9e80*/  SEL R44, R46, RZ, P2 ;  /* 0x000000ff2e2c7207 */ /* 0x000fe40001000000 */
[----:B------:R-:W-:Y:S01]  /*9e90*/  FSEL R45, R9, 3.748046875, P2 ;  /* 0x406fe000092d7808 */ /* 0x000fe20001000000 */
[----:B------:R-:W-:Y:S01]  /*9ea0*/  IMAD.MOV.U32 R9, RZ, RZ, R38 ;  /* 0x000000ffff097224 */ /* 0x000fe200078e0026 */
[----:B------:R-:W-:Y:S01]  /*9eb0*/  @P4 LOP3.LUT R43, R48, 0x406fe000, RZ, 0xfc, !PT ;  /* 0x406fe000302b4812 */ /* 0x000fe200078efcff */
[----:B------:R-:W-:Y:S01]  /*9ec0*/  DSETP.MAX.AND P4, P1, RZ, R38, PT ;  /* 0x00000026ff00722a */ /* 0x000fe2000398f000 */
[----:B------:R-:W-:Y:S01]  /*9ed0*/  LOP3.LUT R46, R57, 0xff, RZ, 0xc0, !PT ;  /* 0x000000ff392e7812 */ /* 0x000fe200078ec0ff */
[----:B------:R-:W-:Y:S01]  /*9ee0*/  IMAD.MOV.U32 R48, RZ, RZ, R39 ;  /* 0x000000ffff307224 */ /* 0x000fe200078e0027 */
[----:B------:R-:W-:-:S02]  /*9ef0*/  CS2R R38, SRZ ;  /* 0x0000000000267805 */ /* 0x000fc4000001ff00 */
[----:B------:R-:W-:Y:S01]  /*9f00*/  @P5 LOP3.LUT R45, R49, 0x406fe000, RZ, 0xfc, !PT ;  /* 0x406fe000312d5812 */ /* 0x000fe200078efcff */
[----:B------:R-:W-:Y:S01]  /*9f10*/  DSETP.MAX.AND P2, P3, RZ, R42, PT ;  /* 0x0000002aff00722a */ /* 0x000fe20003b4f000 */
[----:B------:R-:W-:Y:S01]  /*9f20*/  IMAD.MOV.U32 R49, RZ, RZ, R42 ;  /* 0x000000ffff317224 */ /* 0x000fe200078e002a */
[----:B------:R-:W0:Y:S01]  /*9f30*/  I2F.F64.U16 R46, R46 ;  /* 0x0000002e002e7312 */ /* 0x000e220000101800 */
[----:B------:R-:W-:Y:S01]  /*9f40*/  IMAD.MOV.U32 R50, RZ, RZ, R43 ;  /* 0x000000ffff327224 */ /* 0x000fe200078e002b */
[----:B------:R-:W-:Y:S01]  /*9f50*/  SEL R38, R38, R9, P4 ;  /* 0x0000000926267207 */ /* 0x000fe20002000000 */
[----:B------:R-:W-:Y:S01]  /*9f60*/  IMAD.MOV.U32 R9, RZ, RZ, R44 ;  /* 0x000000ffff097224 */ /* 0x000fe200078e002c */
[----:B------:R-:W-:Y:S01]  /*9f70*/  FSEL R39, R39, R48, P4 ;  /* 0x0000003027277208 */ /* 0x000fe20002000000 */
[----:B------:R-:W-:Y:S01]  /*9f80*/  DSETP.MAX.AND P4, P5, RZ, R44, PT ;  /* 0x0000002cff00722a */ /* 0x000fe20003d8f000 */
[----:B------:R-:W-:Y:S01]  /*9f90*/  IMAD.MOV.U32 R52, RZ, RZ, R45 ;  /* 0x000000ffff347224 */ /* 0x000fe200078e002d */
[----:B------:R-:W-:Y:S01]  /*9fa0*/  DMUL R44, R40, UR28 ;  /* 0x0000001c282c7c28 */ /* 0x000fe20008000000 */
[----:B------:R-:W-:-:S02]  /*9fb0*/  CS2R R42, SRZ ;  /* 0x00000000002a7805 */ /* 0x000fc4000001ff00 */
[----:B------:R-:W-:Y:S02]  /*9fc0*/  @P1 LOP3.LUT R39, R48, 0x80000, RZ, 0xfc, !PT ;  /* 0x0008000030271812 */ /* 0x000fe400078efcff */
[----:B------:R-:W-:Y:S02]  /*9fd0*/  CS2R R40, SRZ ;  /* 0x0000000000287805 */ /* 0x000fe4000001ff00 */
[----:B------:R-:W-:Y:S01]  /*9fe0*/  SEL R42, R42, R49, P2 ;  /* 0x000000312a2a7207 */ /* 0x000fe20001000000 */
[----:B0-----:R-:W-:Y:S01]  /*9ff0*/  DMUL R48, R22, R46 ;  /* 0x0000002e16307228 */ /* 0x001fe20000000000 */
[----:B------:R-:W-:Y:S01]  /*a000*/  FSEL R43, R43, R50, P2 ;  /* 0x000000322b2b7208 */ /* 0x000fe20001000000 */
[----:B------:R-:W-:Y:S01]  /*a010*/  DSETP.MIN.AND P2, P1, R44, 255, PT ;  /* 0x406fe0002c00742a */ /* 0x000fe20003940000 */
[----:B------:R-:W-:Y:S02]  /*a020*/  FSEL R41, R41, R52, P4 ;  /* 0x0000003429297208 */ /* 0x000fe40002000000 */
[----:B------:R-:W-:Y:S01]  /*a030*/  @P3 LOP3.LUT R43, R50, 0x80000, RZ, 0xfc, !PT ;  /* 0x00080000322b3812 */ /* 0x000fe200078efcff */
[----:B------:R-:W-:Y:S01]  /*a040*/  DMUL R50, R46, UR28 ;  /* 0x0000001c2e327c28 */ /* 0x000fe20008000000 */
[----:B------:R-:W-:Y:S01]  /*a050*/  SEL R40, R40, R9, P4 ;  /* 0x0000000928287207 */ /* 0x000fe20002000000 */
[----:B------:R-:W-:Y:S01]  /*a060*/  IMAD.MOV.U32 R9, RZ, RZ, 0x80000 ;  /* 0x00080000ff097424 */ /* 0x000fe200078e00ff */
[----:B------:R-:W-:Y:S01]  /*a070*/  @P5 LOP3.LUT R41, R52, 0x80000, RZ, 0xfc, !PT ;  /* 0x0008000034295812 */ /* 0x000fe200078efcff */
[----:B------:R-:W-:Y:S01]  /*a080*/  DSETP.GT.AND P5, PT, R36, 1, PT ;  /* 0x3ff000002400742a */ /* 0x000fe20003fa4000 */
[----:B------:R-:W-:Y:S01]  /*a090*/  FSEL R45, R45, 3.748046875, P2 ;  /* 0x406fe0002d2d7808 */ /* 0x000fe20001000000 */
[----:B------:R-:W-:Y:S01]  /*a0a0*/  DSETP.MIN.AND P4, P3, R48, 255, PT ;  /* 0x406fe0003000742a */ /* 0x000fe20003b80000 */
[----:B------:R-:W-:Y:S01]  /*a0b0*/  MOV R53, R44 ;  /* 0x0000002c00357202 */ /* 0x000fe20000000f00 */
[----:B------:R-:W-:-:S02]  /*a0c0*/  IMAD.MOV.U32 R46, RZ, RZ, R48 ;  /* 0x000000ffff2e7224 */ /* 0x000fc400078e0030 */
[----:B------:R-:W-:Y:S01]  /*a0d0*/  @P1 LOP3.LUT R45, R9, 0x406fe000, RZ, 0xfc, !PT ;  /* 0x406fe000092d1812 */ /* 0x000fe200078efcff */
[----:B------:R-:W-:Y:S01]  /*a0e0*/  IMAD.MOV.U32 R47, RZ, RZ, 0x80000 ;  /* 0x00080000ff2f7424 */ /* 0x000fe200078e00ff */
[----:B------:R-:W-:Y:S01]  /*a0f0*/  FSEL R9, R36, RZ, !P5 ;  /* 0x000000ff24097208 */ /* 0x000fe20006800000 */
[----:B------:R-:W-:Y:S01]  /*a100*/  IMAD.MOV.U32 R48, RZ, RZ, R50 ;  /* 0x000000ffff307224 */ /* 0x000fe200078e0032 */
[----:B------:R-:W-:Y:S01]  /*a110*/  FSEL R52, R37, 1.875, !P5 ;  /* 0x3ff0000025347808 */ /* 0x000fe20006800000 */
[----:B------:R-:W-:Y:S01]  /*a120*/  DSETP.MIN.AND P5, P1, R50, 255, PT ;  /* 0x406fe0003200742a */ /* 0x000fe200039a0000 */
[----:B------:R-:W-:Y:S01]  /*a130*/  SEL R44, R53, RZ, P2 ;  /* 0x000000ff352c7207 */ /* 0x000fe20001000000 */
[----:B------:R-:W-:Y:S01]  /*a140*/  IMAD.MOV.U32 R53, RZ, RZ, 0x80000 ;  /* 0x00080000ff357424 */ /* 0x000fe200078e00ff */
[----:B------:R-:W-:Y:S01]  /*a150*/  FSEL R49, R49, 3.748046875, P4 ;  /* 0x406fe00031317808 */ /* 0x000fe20002000000 */
[----:B------:R-:W-:Y:S01]  /*a160*/  IMAD.MOV.U32 R50, RZ, RZ, R45 ;  /* 0x000000ffff327224 */ /* 0x000fe200078e002d */
[----:B------:R-:W-:-:S02]  /*a170*/  SEL R46, R46, RZ, P4 ;  /* 0x000000ff2e2e7207 */ /* 0x000fc40002000000 */
[----:B------:R-:W-:Y:S01]  /*a180*/  @P3 LOP3.LUT R49, R47, 0x406fe000, RZ, 0xfc, !PT ;  /* 0x406fe0002f313812 */ /* 0x000fe200078efcff */
[----:B------:R-:W-:Y:S01]  /*a190*/  DSETP.MAX.AND P4, P2, RZ, R44, PT ;  /* 0x0000002cff00722a */ /* 0x000fe20003a8f000 */
[----:B------:R-:W-:Y:S01]  /*a1a0*/  IMAD.MOV.U32 R47, RZ, RZ, R44 ;  /* 0x000000ffff2f7224 */ /* 0x000fe200078e002c */
[----:B------:R-:W-:Y:S02]  /*a1b0*/  CS2R R44, SRZ ;  /* 0x00000000002c7805 */ /* 0x000fe4000001ff00 */
[----:B------:R-:W-:Y:S01]  /*a1c0*/  FSEL R51, R51, 3.748046875, P5 ;  /* 0x406fe00033337808 */ /* 0x000fe20002800000 */
[----:B------:R-:W-:Y:S01]  /*a1d0*/  DSETP.GEU.AND P3, PT, R36, RZ, PT ;  /* 0x000000ff2400722a */ /* 0x000fe20003f6e000 */
[----:B------:R-:W-:Y:S01]  /*a1e0*/  SEL R48, R48, RZ, P5 ;  /* 0x000000ff30307207 */ /* 0x000fe20002800000 */
[----:B------:R-:W-:Y:S01]  /*a1f0*/  IMAD.MOV.U32 R37, RZ, RZ, R46 ;  /* 0x000000ffff257224 */ /* 0x000fe200078e002e */
[----:B------:R-:W-:Y:S02]  /*a200*/  @P1 LOP3.LUT R51, R53, 0x406fe000, RZ, 0xfc, !PT ;  /* 0x406fe00035331812 */ /* 0x000fe400078efcff */
[----:B------:R-:W-:Y:S01]  /*a210*/  SEL R44, R44, R47, P4 ;  /* 0x0000002f2c2c7207 */ /* 0x000fe20002000000 */
[----:B------:R-:W-:Y:S01]  /*a220*/  IMAD.MOV.U32 R47, RZ, RZ, R49 ;  /* 0x000000ffff2f7224 */ /* 0x000fe200078e0031 */
[----:B------:R-:W-:Y:S01]  /*a230*/  FSEL R45, R45, R50, P4 ;  /* 0x000000322d2d7208 */ /* 0x000fe20002000000 */
[----:B------:R-:W-:Y:S01]  /*a240*/  IMAD.MOV.U32 R49, RZ, RZ, R51 ;  /* 0x000000ffff317224 */ /* 0x000fe200078e0033 */
[----:B------:R-:W-:Y:S01]  /*a250*/  MOV R36, RZ ;  /* 0x000000ff00247202 */ /* 0x000fe20000000f00 */
[----:B------:R-:W-:Y:S01]  /*a260*/  IMAD.MOV.U32 R51, RZ, RZ, R48 ;  /* 0x000000ffff337224 */ /* 0x000fe200078e0030 */
[----:B------:R-:W-:Y:S01]  /*a270*/  @P2 LOP3.LUT R45, R50, 0x80000, RZ, 0xfc, !PT ;  /* 0x00080000322d2812 */ /* 0x000fe200078efcff */
[----:B------:R-:W-:-:S02]  /*a280*/  DSETP.MAX.AND P5, P4, RZ, R46, PT ;  /* 0x0000002eff00722a */ /* 0x000fc40003caf000 */
[----:B------:R-:W-:Y:S01]  /*a290*/  DSETP.MAX.AND P1, P2, RZ, R48, PT ;  /* 0x00000030ff00722a */ /* 0x000fe20003a2f000 */
[----:B------:R-:W-:Y:S02]  /*a2a0*/  IMAD.MOV.U32 R46, RZ, RZ, RZ ;  /* 0x000000ffff2e7224 */ /* 0x000fe400078e00ff */
[----:B------:R-:W-:Y:S01]  /*a2b0*/  IMAD.MOV.U32 R48, RZ, RZ, RZ ;  /* 0x000000ffff307224 */ /* 0x000fe200078e00ff */
[----:B------:R-:W-:Y:S01]  /*a2c0*/  SEL R36, R36, R37, P5 ;  /* 0x0000002524247207 */ /* 0x000fe20002800000 */
[----:B------:R-:W-:Y:S01]  /*a2d0*/  IMAD.MOV.U32 R37, RZ, RZ, RZ ;  /* 0x000000ffff257224 */ /* 0x000fe200078e00ff */
[----:B------:R-:W-:Y:S02]  /*a2e0*/  DADD R44, -R40, R44 ;  /* 0x00000000282c7229 */ /* 0x000fe4000000012c */
[----:B------:R-:W-:Y:S02]  /*a2f0*/  SEL R48, R48, R51, P1 ;  /* 0x0000003330307207 */ /* 0x000fe40000800000 */
[----:B------:R-:W-:-:S02]  /*a300*/  FSEL R51, R46, R49, P1 ;  /* 0x000000312e337208 */ /* 0x000fc40000800000 */
[----:B------:R-:W-:Y:S02]  /*a310*/  FSEL R37, R37, R47, P5 ;  /* 0x0000002f25257208 */ /* 0x000fe40002800000 */
[----:B------:R-:W-:Y:S02]  /*a320*/  @P2 LOP3.LUT R51, R49, 0x80000, RZ, 0xfc, !PT ;  /* 0x0008000031332812 */ /* 0x000fe400078efcff */
[----:B------:R-:W-:Y:S01]  /*a330*/  @P4 LOP3.LUT R37, R47, 0x80000, RZ, 0xfc, !PT ;  /* 0x000800002f254812 */ /* 0x000fe200078efcff */
[----:B------:R-:W-:Y:S02]  /*a340*/  DADD R46, -R38, R42 ;  /* 0x00000000262e7229 */ /* 0x000fe4000000012a */
[----:B------:R-:W-:Y:S01]  /*a350*/  IMAD.MOV.U32 R49, RZ, RZ, R51 ;  /* 0x000000ffff317224 */ /* 0x000fe200078e0033 */
[----:B------:R-:W-:Y:S02]  /*a360*/  FSEL R42, R9, RZ, P3 ;  /* 0x000000ff092a7208 */ /* 0x000fe40001800000 */
[----:B------:R-:W-:-:S03]  /*a370*/  FSEL R43, R52, RZ, P3 ;  /* 0x000000ff342b7208 */ /* 0x000fc60001800000 */
[----:B------:R-:W-:-:S03]  /*a380*/  DADD R48, -R36, R48 ;  /* 0x0000000024307229 */ /* 0x000fc60000000130 */
[C---:B------:R-:W-:Y:S02]  /*a390*/  DFMA R46, R42.reuse, R46, R38 ;  /* 0x0000002e2a2e722b */ /* 0x040fe40000000026 */
[----:B------:R-:W-:-:S03]  /*a3a0*/  DFMA R44, R42, R44, R40 ;  /* 0x0000002c2a2c722b */ /* 0x000fc60000000028 */
[----:B------:R-:W-:-:S05]  /*a3b0*/  DFMA R48, R42, R48, R36 ;  /* 0x000000302a30722b */ /* 0x000fca0000000024 */
[----:B------:R-:W0:Y:S08]  /*a3c0*/  F2I.U32.F64.TRUNC R46, R46 ;  /* 0x0000002e002e7311 */ /* 0x000e30000030d000 */
[----:B------:R-:W1:Y:S01]  /*a3d0*/  F2I.U32.F64.TRUNC R44, R44 ;  /* 0x0000002c002c7311 */ /* 0x000e62000030d000 */
[----:B0-----:R-:W-:-:S07]  /*a3e0*/  PRMT R9, R46, 0x7610, R9 ;  /* 0x000076102e097816 */ /* 0x001fce0000000009 */
[----:B------:R-:W0:Y:S01]  /*a3f0*/  F2I.U32.F64.TRUNC R48, R48 ;  /* 0x0000003000307311 */ /* 0x000e22000030d000 */
[----:B-1----:R-:W-:Y:S02]  /*a400*/  PRMT R56, R44, 0x7610, R56 ;  /* 0x000076102c387816 */ /* 0x002fe40000000038 */
[----:B0-----:R-:W-:-:S07]  /*a410*/  PRMT R57, R48, 0x7610, R57 ;  /* 0x0000761030397816 */ /* 0x001fce0000000039 */
.L_x_106:
[----:B------:R-:W0:Y:S02]  /*a420*/  LDC.64 R36, c[0x0][0x428] ;  /* 0x00010a00ff247b82 */ /* 0x000e240000000a00 */
[----:B0-----:R-:W-:-:S14]  /*a430*/  DSETP.NEU.AND P1, PT, R36, 1, PT ;  /* 0x3ff000002400742a */ /* 0x001fdc0003f2d000 */
[----:B------:R-:W-:Y:S05]  /*a440*/  @!P1 BRA `(.L_x_124) ;  /* 0x0000003000a09947 */ /* 0x000fea0003800000 */
        /* <DEDUP_REMOVED lines=28> */
.L_x_126:
[----:B------:R-:W-:Y:S05]  /*a610*/  BSYNC.RECONVERGENT B0 ;  /* 0x0000000000007941 */ /* 0x000fea0003800200 */
.L_x_125:
[----:B------:R-:W-:Y:S01]  /*a620*/  DMUL R38, R36, R36 ;  /* 0x0000002424267228 */ /* 0x000fe20000000000 */
[----:B------:R-:W-:Y:S01]  /*a630*/  IMAD.MOV.U32 R40, RZ, RZ, -0x2449a4b7 ;  /* 0xdbb65b49ff287424 */ /* 0x000fe200078e00ff */
[----:B------:R-:W-:Y:S01]  /*a640*/  UMOV UR28, 0x2a25ff7e ;  /* 0x2a25ff7e001c7882 */ /* 0x000fe20000000000 */
[----:B------:R-:W-:Y:S01]  /*a650*/  IMAD.MOV.U32 R41, RZ, RZ, 0x3f2d3b63 ;  /* 0x3f2d3b63ff297424 */ /* 0x000fe200078e00ff */
[----:B------:R-:W-:Y:S01]  /*a660*/  UMOV UR29, 0x3ef53e1d ;  /* 0x3ef53e1d001d7882 */ /* 0x000fe20000000000 */
[----:B------:R-:W-:Y:S01]  /*a670*/  ISETP.GE.AND P2, PT, R29, RZ, PT ;  /* 0x000000ff1d00720c */ /* 0x000fe20003f46270 */
[----:B------:R-:W-:Y:S01]  /*a680*/  DSETP.NEU.AND P3, PT, R44, RZ, PT ;  /* 0x000000ff2c00722a */ /* 0x000fe20003f6d000 */
[----:B------:R-:W-:Y:S01]  /*a690*/  @P5 IMAD.MOV.U32 R42, RZ, RZ, 0x54442d18 ;  /* 0x54442d18ff2a5424 */ /* 0x000fe200078e00ff */
[----:B------:R-:W-:Y:S01]  /*a6a0*/  BSSY.RECONVERGENT B0, `(.L_x_127) ;  /* 0x000006f000007945 */ /* 0x000fe20003800200 */
[----:B------:R-:W-:Y:S01]  /*a6b0*/  DFMA R40, R38, -UR28, R40 ;  /* 0x8000001c26287c2b */ /* 0x000fe20008000028 */
[----:B------:R-:W-:Y:S01]  /*a6c0*/  UMOV UR28, 0x8dde082e ;  /* 0x8dde082e001c7882 */ /* 0x000fe20000000000 */
[----:B------:R-:W-:Y:S01]  /*a6d0*/  UMOV UR29, 0x3f531278 ;  /* 0x3f531278001d7882 */ /* 0x000fe20000000000 */
[----:B------:R-:W-:Y:S01]  /*a6e0*/  @P5 PLOP3.LUT P1, PT, P2, PT, PT, 0x80, 0x8 ;  /* 0x000000000008581c */ /* 0x000fe2000172f070 */
[----:B------:R-:W-:-:S04]  /*a6f0*/  @P5 IMAD.MOV.U32 R43, RZ, RZ, 0x3ff921fb ;  /* 0x3ff921fbff2b5424 */ /* 0x000fc800078e00ff */
[----:B------:R-:W-:Y:S01]  /*a700*/  DFMA R40, R38, R40, -UR28 ;  /* 0x8000001c26287e2b */ /* 0x000fe20008000028 */
[----:B------:R-:W-:Y:S01]  /*a710*/  UMOV UR28, 0xc8249315 ;  /* 0xc8249315001c7882 */ /* 0x000fe20000000000 */
[----:B------:R-:W-:Y:S01]  /*a720*/  UMOV UR29, 0x3f6f9690 ;  /* 0x3f6f9690001d7882 */ /* 0x000fe20000000000 */
[----:B------:R-:W-:-:S05]  /*a730*/  @P3 IMAD.MOV.U32 R45, RZ, RZ, 0x4002d97c ;  /* 0x4002d97cff2d3424 */ /* 0x000fca00078e00ff */
        /* <DEDUP_REMOVED lines=46> */
[----:B------:R-:W0:Y:S07]  /*aa20*/  LDCU.64 UR28, c[0x0][0x420] ;  /* 0x00008400ff1c77ac */ /* 0x000e2e0008000a00 */
[----:B------:R-:W-:Y:S01]  /*aa30*/  DMUL R40, R38, R40 ;  /* 0x0000002826287228 */ /* 0x000fe20000000000 */
[----:B------:R-:W-:Y:S02]  /*aa40*/  @!P5 IMAD.MOV.U32 R38, RZ, RZ, 0x54442d18 ;  /* 0x54442d18ff26d424 */ /* 0x000fe400078e00ff */
[----:B------:R-:W-:-:S05]  /*aa50*/  @!P5 IMAD.MOV.U32 R39, RZ, RZ, 0x400921fb ;  /* 0x400921fbff27d424 */ /* 0x000fca00078e00ff */
[----:B------:R-:W-:-:S08]  /*aa60*/  DFMA R40, R40, R36, R36 ;  /* 0x000000242828722b */ /* 0x000fd00000000024 */
[----:B------:R-:W-:Y:S02]  /*aa70*/  @P5 DADD R36, -RZ, -R40 ;  /* 0x00000000ff245229 */ /* 0x000fe40000000928 */
[----:B------:R-:W-:-:S08]  /*aa80*/  @!P5 DADD R38, -R40, R38 ;  /* 0x000000002826d229 */ /* 0x000fd00000000126 */
[----:B------:R-:W-:Y:S02]  /*aa90*/  @P5 FSEL R36, R40, R36, !P1 ;  /* 0x0000002428245208 */ /* 0x000fe40004800000 */
[----:B------:R-:W-:Y:S02]  /*aaa0*/  @P5 FSEL R37, R41, R37, !P1 ;  /* 0x0000002529255208 */ /* 0x000fe40004800000 */
[----:B------:R-:W-:Y:S01]  /*aab0*/  @!P5 PLOP3.LUT P1, PT, P2, PT, PT, 0x80, 0x8 ;  /* 0x000000000008d81c */ /* 0x000fe2000172f070 */
[----:B------:R-:W-:-:S03]  /*aac0*/  @P3 DSETP.NEU.AND P2, PT, |R28|, |R30|, PT ;  /* 0x4000001e1c00322a */ /* 0x000fc60003f4d200 */
[----:B------:R-:W-:Y:S01]  /*aad0*/  @P5 DADD R36, R36, R42 ;  /* 0x0000000024245229 */ /* 0x000fe2000000002a */
[----:B------:R-:W-:Y:S01]  /*aae0*/  @P3 FSEL R45, R45, 1.8213495016098022461, !P1 ;  /* 0x3fe921fb2d2d3808 */ /* 0x000fe20004800000 */
[----:B------:R-:W-:-:S04]  /*aaf0*/  @P3 IMAD.MOV.U32 R43, RZ, RZ, 0x7f3321d2 ;  /* 0x7f3321d2ff2b3424 */ /* 0x000fc800078e00ff */
[----:B------:R-:W-:Y:S02]  /*ab00*/  @!P5 FSEL R37, R39, R41, !P1 ;  /* 0x000000292725d208 */ /* 0x000fe40004800000 */
[----:B------:R-:W-:Y:S01]  /*ab10*/  @!P5 FSEL R36, R38, R40, !P1 ;  /* 0x000000282624d208 */ /* 0x000fe20004800000 */
[----:B------:R-:W-:Y:S01]  /*ab20*/  DADD R40, |R30|, |R28| ;  /* 0x000000001e287229 */ /* 0x000fe2000000061c */
[----:B------:R-:W-:Y:S02]  /*ab30*/  @P3 FSEL R37, R45, R37, !P2 ;  /* 0x000000252d253208 */ /* 0x000fe40005000000 */
[----:B------:R-:W-:Y:S02]  /*ab40*/  @P3 FSEL R43, R43, 3.37028055040000000000e+12, !P1 ;  /* 0x54442d182b2b3808 */ /* 0x000fe40004800000 */
[----:B------:R-:W-:Y:S01]  /*ab50*/  @!P3 FSEL R39, RZ, 2.1426990032196044922, P1 ;  /* 0x400921fbff27b808 */ /* 0x000fe20000800000 */
[----:B------:R-:W-:Y:S01]  /*ab60*/  @P3 IMAD.MOV.U32 R39, RZ, RZ, R37 ;  /* 0x000000ffff273224 */ /* 0x000fe200078e0025 */
[----:B------:R-:W-:-:S02]  /*ab70*/  @P3 FSEL R36, R43, R36, !P2 ;  /* 0x000000242b243208 */ /* 0x000fc40005000000 */
[----:B------:R-:W-:Y:S01]  /*ab80*/  @!P3 FSEL R38, RZ, 3.37028055040000000000e+12, P1 ;  /* 0x54442d18ff26b808 */ /* 0x000fe20000800000 */
[----:B------:R-:W-:Y:S01]  /*ab90*/  DSETP.NAN.AND P1, PT, R40, R40, PT ;  /* 0x000000282800722a */ /* 0x000fe20003f28000 */
[----:B------:R-:W-:Y:S02]  /*aba0*/  @P3 MOV R38, R36 ;  /* 0x0000002400263202 */ /* 0x000fe40000000f00 */
[----:B------:R-:W-:-:S03]  /*abb0*/  LOP3.LUT R37, R39, 0x80000000, R31, 0xb8, !PT ;  /* 0x8000000027257812 */ /* 0x000fc600078eb81f */
[----:B------:R-:W-:Y:S02]  /*abc0*/  FSEL R38, R40, R38, P1 ;  /* 0x0000002628267208 */ /* 0x000fe40000800000 */
[----:B------:R-:W-:-:S06]  /*abd0*/  FSEL R39, R41, R37, P1 ;  /* 0x0000002529277208 */ /* 0x000fcc0000800000 */
[----:B0-----:R-:W-:-:S08]  /*abe0*/  DMUL R40, R38, UR28 ;  /* 0x0000001c26287c28 */ /* 0x001fd00008000000 */
        /* <DEDUP_REMOVED lines=22> */
[----:B-1----:R-:W-:Y:S05]  /*ad50*/  CALL.REL.NOINC `($_Z16multibrot_kerneljPhiidiiddhhhdldddhhhddddhhhhhhdddddd$__internal_trig_reduction_slowpathd) ;  /* 0x00000034009c7944 */ /* 0x002fea0003c00000 */
[----:B------:R-:W-:Y:S02]  /*ad60*/  IMAD.MOV.U32 R48, RZ, RZ, R38 ;  /* 0x000000ffff307224 */ /* 0x000fe400078e0026 */
[----:B------:R-:W-:Y:S02]  /*ad70*/  IMAD.MOV.U32 R50, RZ, RZ, R40 ;  /* 0x000000ffff327224 */ /* 0x000fe400078e0028 */
[----:B------:R-:W-:-:S07]  /*ad80*/  IMAD.MOV.U32 R51, RZ, RZ, R41 ;  /* 0x000000ffff337224 */ /* 0x000fce00078e0029 */
.L_x_128:
[----:B------:R-:W-:Y:S05]  /*ad90*/  BSYNC.RECONVERGENT B0 ;  /* 0x0000000000007941 */ /* 0x000fea0003800200 */
.L_x_127:
        /* <DEDUP_REMOVED lines=8> */
[----:B------:R-:W0:Y:S01]  /*ae20*/  I2F.F64.U64 R32, R32 ;  /* 0x0000002000207312 */ /* 0x000e220000301800 */
[----:B------:R-:W-:Y:S01]  /*ae30*/  LOP3.LUT R49, R48, 0x1, RZ, 0xc0, !PT ;  /* 0x0000000130317812 */ /* 0x000fe200078ec0ff */
[----:B------:R-:W-:Y:S01]  /*ae40*/  IMAD.MOV.U32 R60, RZ, RZ, 0x20fd8164 ;  /* 0x20fd8164ff3c7424 */ /* 0x000fe200078e00ff */
[----:B------:R-:W-:Y:S01]  /*ae50*/  DMUL R52, R50, R50 ;  /* 0x0000003232347228 */ /* 0x000fe20000000000 */
[----:B------:R-:W-:Y:S01]  /*ae60*/  IMAD.MOV.U32 R58, RZ, RZ, 0x1 ;  /* 0x00000001ff3a7424 */ /* 0x000fe200078e00ff */
[----:B------:R-:W-:Y:S01]  /*ae70*/  ISETP.NE.U32.AND P1, PT, R49, 0x1, PT ;  /* 0x000000013100780c */ /* 0x000fe20003f25070 */
[----:B------:R-:W-:Y:S01]  /*ae80*/  BSSY.RECONVERGENT B0, `(.L_x_129) ;  /* 0x000002d000007945 */ /* 0x000fe20003800200 */
[----:B------:R-:W-:-:S02]  /*ae90*/  MOV R49, 0x3da8ff83 ;  /* 0x3da8ff8300317802 */ /* 0x000fc40000000f00 */
[----:B------:R-:W-:Y:S02]  /*aea0*/  FSEL R60, R60, -8.06006814911005101289e+34, !P1 ;  /* 0xf9785eba3c3c7808 */ /* 0x000fe40004800000 */
[----:B------:R-:W-:Y:S02]  /*aeb0*/  FSEL R61, -R49, 0.11223486810922622681, !P1 ;  /* 0x3de5db65313d7808 */ /* 0x000fe40004800100 */
[----:B------:R-:W-:Y:S01]  /*aec0*/  FSETP.GEU.AND P2, PT, |R27|, 6.5827683646048100446e-37, PT ;  /* 0x036000001b00780b */ /* 0x000fe20003f4e200 */
[----:B0-----:R-:W0:Y:S03]  /*aed0*/  MUFU.RCP64H R59, R33 ;  /* 0x00000021003b7308 */ /* 0x001e260000001800 */
[----:B--2---:R-:W-:-:S08]  /*aee0*/  DFMA R36, R52, R60, R36 ;  /* 0x0000003c3424722b */ /* 0x004fd00000000024 */
[----:B------:R-:W-:Y:S02]  /*aef0*/  DFMA R36, R52, R36, R38 ;  /* 0x000000243424722b */ /* 0x000fe40000000026 */
[----:B0-----:R-:W-:-:S06]  /*af00*/  DFMA R38, -R32, R58, 1 ;  /* 0x3ff000002026742b */ /* 0x001fcc000000013a */
[----:B---3--:R-:W-:Y:S02]  /*af10*/  DFMA R36, R52, R36, R40 ;  /* 0x000000243424722b */ /* 0x008fe40000000028 */
[----:B------:R-:W-:-:S06]  /*af20*/  DFMA R38, R38, R38, R38 ;  /* 0x000000262626722b */ /* 0x000fcc0000000026 */
[----:B------:R-:W-:Y:S02]  /*af30*/  DFMA R36, R52, R36, R42 ;  /* 0x000000243424722b */ /* 0x000fe4000000002a */
[----:B------:R-:W-:-:S06]  /*af40*/  DFMA R38, R58, R38, R58 ;  /* 0x000000263a26722b */ /* 0x000fcc000000003a */
[----:B----4-:R-:W-:Y:S02]  /*af50*/  DFMA R36, R52, R36, R44 ;  /* 0x000000243424722b */ /* 0x010fe4000000002c */
[----:B------:R-:W-:-:S06]  /*af60*/  DFMA R40, -R32, R38, 1 ;  /* 0x3ff000002028742b */ /* 0x000fcc0000000126 */
[----:B------:R-:W-:Y:S02]  /*af70*/  DFMA R36, R52, R36, R46 ;  /* 0x000000243424722b */ /* 0x000fe4000000002e */
[----:B------:R-:W-:-:S06]  /*af80*/  DFMA R40, R38, R40, R38 ;  /* 0x000000282628722b */ /* 0x000fcc0000000026 */
[----:B------:R-:W-:Y:S02]  /*af90*/  DFMA R50, R36, R50, R50 ;  /* 0x000000322432722b */ /* 0x000fe40000000032 */
[----:B------:R-:W-:Y:S02]  /*afa0*/  DMUL R46, R40, R26 ;  /* 0x0000001a282e7228 */ /* 0x000fe40000000000 */
[----:B------:R-:W-:-:S06]  /*afb0*/  DFMA R36, R52, R36, 1 ;  /* 0x3ff000003424742b */ /* 0x000fcc0000000024 */
[----:B------:R-:W-:-:S04]  /*afc0*/  DFMA R38, -R32, R46, R26 ;  /* 0x0000002e2026722b */ /* 0x000fc8000000011a */
[----:B------:R-:W-:Y:S02]  /*afd0*/  FSEL R42, R36, R50, !P1 ;  /* 0x00000032242a7208 */ /* 0x000fe40004800000 */
[----:B------:R-:W-:Y:S02]  /*afe0*/  FSEL R43, R37, R51, !P1 ;  /* 0x00000033252b7208 */ /* 0x000fe40004800000 */
[----:B------:R-:W-:Y:S01]  /*aff0*/  DFMA R46, R40, R38, R46 ;  /* 0x00000026282e722b */ /* 0x000fe2000000002e */
[----:B------:R-:W-:Y:S01]  /*b000*/  LOP3.LUT P1, RZ, R48, 0x2, RZ, 0xc0, !PT ;  /* 0x0000000230ff7812 */ /* 0x000fe2000782c0ff */
[----:B------:R-:W-:Y:S02]  /*b010*/  IMAD.U32 R39, RZ, RZ, UR8 ;  /* 0x00000008ff277e24 */ /* 0x000fe4000f8e00ff */
[----:B------:R-:W-:-:S03]  /*b020*/  DADD R36, RZ, -R42 ;  /* 0x00000000ff247229 */ /* 0x000fc6000000082a */
[----:B------:R-:W-:-:S03]  /*b030*/  ISETP.GT.U32.AND P5, PT, R39, 0x7feffffe, PT ;  /* 0x7feffffe2700780c */ /* 0x000fc60003fa4070 */
[----:B------:R-:W-:-:S04]  /*b040*/  FFMA R38, RZ, R33, R47 ;  /* 0x00000021ff267223 */ /* 0x000fc8000000002f */
[----:B------:R-:W-:Y:S01]  /*b050*/  FSEL R44, R42, R36, !P1 ;  /* 0x000000242a2c7208 */ /* 0x000fe20004800000 */
[----:B------:R-:W-:Y:S01]  /*b060*/  IMAD.MOV.U32 R36, RZ, RZ, 0x0 ;  /* 0x00000000ff247424 */ /* 0x000fe200078e00ff */
[----:B------:R-:W-:Y:S01]  /*b070*/  FSEL R45, R43, R37, !P1 ;  /* 0x000000252b2d7208 */ /* 0x000fe20004800000 */
[----:B------:R-:W-:Y:S01]  /*b080*/  IMAD.MOV.U32 R37, RZ, RZ, 0x3fe00000 ;  /* 0x3fe00000ff257424 */ /* 0x000fe200078e00ff */
[----:B------:R-:W-:-:S05]  /*b090*/  FSETP.GT.AND P1, PT, |R38|, 1.469367938527859385e-39, PT ;  /* 0x001000002600780b */ /* 0x000fca0003f24200 */
[----:B------:R-:W-:-:S08]  /*b0a0*/  DFMA R44, R44, R36, 0.5 ;  /* 0x3fe000002c2c742b */ /* 0x000fd00000000024 */
[----:B------:R-:W-:Y:S01]  /*b0b0*/  DADD R44, -R44, R26 ;  /* 0x000000002c2c7229 */ /* 0x000fe2000000011a */
[----:B------:R-:W-:Y:S10]  /*b0c0*/  @P1 BRA P2, `(.L_x_130) ;  /* 0x0000000000201947 */ /* 0x000ff40001000000 */
[----:B------:R-:W-:Y:S01]  /*b0d0*/  IMAD.MOV.U32 R40, RZ, RZ, R26 ;  /* 0x000000ffff287224 */ /* 0x000fe200078e001a */
[----:B------:R-:W-:Y:S01]  /*b0e0*/  MOV R38, 0xb130 ;  /* 0x0000b13000267802 */ /* 0x000fe20000000f00 */
[----:B------:R-:W-:Y:S02]  /*b0f0*/  IMAD.MOV.U32 R39, RZ, RZ, R27 ;  /* 0x000000ffff277224 */ /* 0x000fe400078e001b */
[----:B------:R-:W-:Y:S02]  /*b100*/  IMAD.MOV.U32 R36, RZ, RZ, R32 ;  /* 0x000000ffff247224 */ /* 0x000fe400078e0020 */
[----:B------:R-:W-:-:S07]  /*b110*/  IMAD.MOV.U32 R37, RZ, RZ, R33 ;  /* 0x000000ffff257224 */ /* 0x000fce00078e0021 */
[----:B-1----:R-:W-:Y:S05]  /*b120*/  CALL.REL.NOINC `($__internal_0_$__cuda_sm20_div_rn_f64_full) ;  /* 0x00000028006c7944 */ /* 0x002fea0003c00000 */
[----:B------:R-:W-:Y:S01]  /*b130*/  IMAD.MOV.U32 R46, RZ, RZ, R36 ;  /* 0x000000ffff2e7224 */ /* 0x000fe200078e0024 */
[----:B------:R-:W-:-:S07]  /*b140*/  MOV R47, R37 ;  /* 0x00000025002f7202 */ /* 0x000fce0000000f00 */
.L_x_130:
[----:B------:R-:W-:Y:S05]  /*b150*/  BSYNC.RECONVERGENT B0 ;  /* 0x0000000000007941 */ /* 0x000fea0003800200 */
.L_x_129:
[----:B------:R-:W-:Y:S01]  /*b160*/  DADD R42, R32, -1 ;  /* 0xbff00000202a7429 */ /* 0x000fe20000000000 */
[----:B------:R-:W-:Y:S01]  /*b170*/  IMAD.MOV.U32 R26, RZ, RZ, 0x1 ;  /* 0x00000001ff1a7424 */ /* 0x000fe200078e00ff */
[----:B------:R-:W-:Y:S01]  /*b180*/  FSETP.GEU.AND P2, PT, |R45|, 6.5827683646048100446e-37, PT ;  /* 0x036000002d00780b */ /* 0x000fe20003f4e200 */
[----:B------:R-:W-:Y:S03]  /*b190*/  BSSY.RECONVERGENT B0, `(.L_x_131) ;  /* 0x0000015000007945 */ /* 0x000fe60003800200 */
[----:B------:R-:W0:Y:S02]  /*b1a0*/  MUFU.RCP64H R27, R43 ;  /* 0x0000002b001b7308 */ /* 0x000e240000001800 */
        /* <DEDUP_REMOVED lines=17> */
[----:B------:R-:W-:Y:S02]  /*b2c0*/  IMAD.MOV.U32 R26, RZ, RZ, R36 ;  /* 0x000000ffff1a7224 */ /* 0x000fe400078e0024 */
[----:B------:R-:W-:-:S07]  /*b2d0*/  IMAD.MOV.U32 R27, RZ, RZ, R37 ;  /* 0x000000ffff1b7224 */ /* 0x000fce00078e0025 */
.L_x_132:
[----:B------:R-:W-:Y:S05]  /*b2e0*/  BSYNC.RECONVERGENT B0 ;  /* 0x0000000000007941 */ /* 0x000fea0003800200 */
.L_x_131:
[----:B------:R-:W-:Y:S02]  /*b2f0*/  IMAD.MOV.U32 R32, RZ, RZ, R6 ;  /* 0x000000ffff207224 */ /* 0x000fe400078e0006 */
[----:B------:R-:W-:Y:S01]  /*b300*/  IMAD.MOV.U32 R33, RZ, RZ, R7 ;  /* 0x000000ffff217224 */ /* 0x000fe200078e0007 */
[----:B------:R-:W-:Y:S06]  /*b310*/  @P5 BRA `(.L_x_133) ;  /* 0x0000000000fc5947 */ /* 0x000fec0003800000 */
[----:B------:R-:W-:Y:S01]  /*b320*/  UISETP.GT.U32.AND UP1, UPT, UR7, 0x3ff6a09e, UPT ;  /* 0x3ff6a09e0700788c */ /* 0x000fe2000bf24070 */
[----:B------:R-:W-:Y:S01]  /*b330*/  MOV R33, UR26 ;  /* 0x0000001a00217c02 */ /* 0x000fe20008000f00 */
[----:B------:R-:W-:Y:S01]  /*b340*/  IMAD.U32 R32, RZ, RZ, UR6 ;  /* 0x00000006ff207e24 */ /* 0x000fe2000f8e00ff */
[----:B------:R-:W-:Y:S01]  /*b350*/  UMOV UR28, 0x3ae80f1e ;  /* 0x3ae80f1e001c7882 */ /* 0x000fe20000000000 */
[----:B------:R-:W-:Y:S01]  /*b360*/  IMAD.MOV.U32 R38, RZ, RZ, RZ ;  /* 0x000000ffff267224 */ /* 0x000fe200078e00ff */
[----:B------:R-:W-:Y:S01]  /*b370*/  UMOV UR29, 0x3eb1380b ;  /* 0x3eb1380b001d7882 */ /* 0x000fe20000000000 */
[----:B------:R-:W-:Y:S01]  /*b380*/  PLOP3.LUT P1, PT, PT, PT, UP1, 0x80, 0x8 ;  /* 0x000000000008781c */ /* 0x000fe20003f2f018 */
[----:B------:R-:W-:Y:S01]  /*b390*/  IMAD.MOV.U32 R44, RZ, RZ, -0x748574fc ;  /* 0x8b7a8b04ff2c7424 */ /* 0x000fe200078e00ff */
[----:B------:R-:W-:Y:S01]  /*b3a0*/  UMOV UR30, 0x80000000 ;  /* 0x80000000001e7882 */ /* 0x000fe20000000000 */
[----:B------:R-:W-:Y:S01]  /*b3b0*/  IMAD.MOV.U32 R45, RZ, RZ, 0x3ed0ee25 ;  /* 0x3ed0ee25ff2d7424 */ /* 0x000fe200078e00ff */
[----:B------:R-:W-:Y:S01]  /*b3c0*/  FSEL R33, R33, UR7, P1 ;  /* 0x0000000721217c08 */ /* 0x000fe20008800000 */
[----:B------:R-:W-:Y:S01]  /*b3d0*/  VIADD R48, R4, 0x1 ;  /* 0x0000000104307836 */ /* 0x000fe20000000000 */
[----:B------:R-:W-:Y:S01]  /*b3e0*/  UMOV UR31, 0x43300000 ;  /* 0x43300000001f7882 */ /* 0x000fe20000000000 */
[----:B------:R-:W-:-:S03]  /*b3f0*/  IMAD.MOV.U32 R49, RZ, RZ, 0x43300000 ;  /* 0x43300000ff317424 */ /* 0x000fc600078e00ff */
[C---:B------:R-:W-:Y:S02]  /*b400*/  DADD R36, R32.reuse, 1 ;  /* 0x3ff0000020247429 */ /* 0x040fe40000000000 */
[----:B------:R-:W-:Y:S01]  /*b410*/  DADD R32, R32, -1 ;  /* 0xbff0000020207429 */ /* 0x000fe20000000000 */
[----:B------:R-:W-:-:S03]  /*b420*/  @!P1 IMAD.MOV R48, RZ, RZ, R4 ;  /* 0x000000ffff309224 */ /* 0x000fc600078e0204 */
[----:B------:R-:W0:Y:S02]  /*b430*/  MUFU.RCP64H R39, R37 ;  /* 0x0000002500277308 */ /* 0x000e240000001800 */
[----:B------:R-:W-:-:S06]  /*b440*/  LOP3.LUT R48, R48, 0x80000000, RZ, 0x3c, !PT ;  /* 0x8000000030307812 */ /* 0x000fcc00078e3cff */
[----:B------:R-:W-:Y:S01]  /*b450*/  DADD R48, R48, -UR30 ;  /* 0x8000001e30307e29 */ /* 0x000fe20008000000 */
[----:B------:R-:W-:Y:S01]  /*b460*/  UMOV UR30, 0xfefa39ef ;  /* 0xfefa39ef001e7882 */ /* 0x000fe20000000000 */
        /* <DEDUP_REMOVED lines=41> */
[----:B------:R-:W-:-:S11]  /*b700*/  DADD R32, R32, R36 ;  /* 0x0000000020207229 */ /* 0x000fd60000000024 */
.L_x_133:
[----:B------:R-:W-:Y:S01]  /*b710*/  DADD R32, R32, R32 ;  /* 0x0000000020207229 */ /* 0x000fe20000000020 */
[----:B------:R-:W-:Y:S01]  /*b720*/  BSSY.RECONVERGENT B0, `(.L_x_134) ;  /* 0x0000053000007945 */ /* 0x000fe20003800200 */
[----:B------:R-:W-:-:S08]  /*b730*/  IMAD.MOV.U32 R49, RZ, RZ, -0x3ff ;  /* 0xfffffc01ff317424 */ /* 0x000fd000078e00ff */
[----:B------:R-:W-:Y:S01]  /*b740*/  ISETP.GT.AND P1, PT, R33, 0xfffff, PT ;  /* 0x000fffff2100780c */ /* 0x000fe20003f24270 */
[----:B------:R-:W-:Y:S01]  /*b750*/  IMAD.MOV.U32 R36, RZ, RZ, R32 ;  /* 0x000000ffff247224 */ /* 0x000fe200078e0020 */
[----:B------:R-:W-:Y:S01]  /*b760*/  MOV R48, R33 ;  /* 0x0000002100307202 */ /* 0x000fe20000000f00 */
[----:B------:R-:W-:-:S10]  /*b770*/  IMAD.MOV.U32 R37, RZ, RZ, R33 ;  /* 0x000000ffff257224 */ /* 0x000fd400078e0021 */
        /* <DEDUP_REMOVED lines=23> */
[----:B------:R-:W-:-:S03]  /*b8f0*/  DADD R38, R32, 1 ;  /* 0x3ff0000020267429 */ /* 0x000fc60000000000 */
[----:B------:R-:W-:Y:S01]  /*b900*/  DADD R48, R48, -UR30 ;  /* 0x8000001e30307e29 */ /* 0x000fe20008000000 */
[----:B------:R-:W-:Y:S01]  /*b910*/  UMOV UR30, 0xfefa39ef ;  /* 0xfefa39ef001e7882 */ /* 0x000fe20000000000 */
[----:B------:R-:W-:Y:S01]  /*b920*/  UMOV UR31, 0x3fe62e42 ;  /* 0x3fe62e42001f7882 */ /* 0x000fe20000000000 */
[----:B------:R-:W0:Y:S02]  /*b930*/  MUFU.RCP64H R41, R39 ;  /* 0x0000002700297308 */ /* 0x000e240000001800 */
[----:B0-----:R-:W-:-:S08]  /*b940*/  DFMA R36, -R38, R40, 1 ;  /* 0x3ff000002624742b */ /* 0x001fd00000000128 */
[----:B------:R-:W-:Y:S02]  /*b950*/  DFMA R42, R36, R36, R36 ;  /* 0x00000024242a722b */ /* 0x000fe40000000024 */
[----:B------:R-:W-:-:S06]  /*b960*/  DADD R36, R32, -1 ;  /* 0xbff0000020247429 */ /* 0x000fcc0000000000 */
        /* <DEDUP_REMOVED lines=40> */
.L_x_135:
[----:B------:R-:W-:Y:S01]  /*bbf0*/  IMAD.MOV.U32 R32, RZ, RZ, 0x0 ;  /* 0x00000000ff207424 */ /* 0x000fe200078e00ff */
[----:B------:R-:W-:Y:S01]  /*bc00*/  LOP3.LUT P1, RZ, R37, 0x7fffffff, RZ, 0xc0, !PT ;  /* 0x7fffffff25ff7812 */ /* 0x000fe2000782c0ff */
[----:B------:R-:W-:-:S06]  /*bc10*/  IMAD.MOV.U32 R33, RZ, RZ, 0x7ff00000 ;  /* 0x7ff00000ff217424 */ /* 0x000fcc00078e00ff */
[----:B------:R-:W-:-:S10]  /*bc20*/  DFMA R32, R36, R32, +INF ;  /* 0x7ff000002420742b */ /* 0x000fd40000000020 */
[----:B------:R-:W-:Y:S02]  /*bc30*/  FSEL R32, R32, RZ, P1 ;  /* 0x000000ff20207208 */ /* 0x000fe40000800000 */
[----:B------:R-:W-:-:S07]  /*bc40*/  FSEL R33, R33, -QNAN , P1 ;  /* 0xfff0000021217808 */ /* 0x000fce0000800000 */
.L_x_136:
[----:B------:R-:W-:Y:S05]  /*bc50*/  BSYNC.RECONVERGENT B0 ;  /* 0x0000000000007941 */ /* 0x000fea0003800200 */
.L_x_134:
[----:B------:R-:W0:Y:S01]  /*bc60*/  MUFU.RCP64H R37, 2 ;  /* 0x4000000000257908 */ /* 0x000e220000001800 */
[----:B------:R-:W-:Y:S01]  /*bc70*/  IMAD.MOV.U32 R38, RZ, RZ, 0x0 ;  /* 0x00000000ff267424 */ /* 0x000fe200078e00ff */
[----:B------:R-:W-:Y:S01]  /*bc80*/  UMOV UR28, 0x3ae80f1e ;  /* 0x3ae80f1e001c7882 */ /* 0x000fe20000000000 */
[----:B------:R-:W-:Y:S01]  /*bc90*/  IMAD.MOV.U32 R39, RZ, RZ, 0x40000000 ;  /* 0x40000000ff277424 */ /* 0x000fe200078e00ff */
[----:B------:R-:W-:Y:S01]  /*bca0*/  UMOV UR29, 0x3eb1380b ;  /* 0x3eb1380b001d7882 */ /* 0x000fe20000000000 */
[----:B------:R-:W-:Y:S01]  /*bcb0*/  IMAD.MOV.U32 R36, RZ, RZ, RZ ;  /* 0x000000ffff247224 */ /* 0x000fe200078e00ff */
[----:B------:R-:W-:Y:S01]  /*bcc0*/  MOV R48, 0xfefa39ef ;  /* 0xfefa39ef00307802 */ /* 0x000fe20000000f00 */
[----:B------:R-:W-:Y:S01]  /*bcd0*/  IMAD.MOV.U32 R42, RZ, RZ, -0x748574fc ;  /* 0x8b7a8b04ff2a7424 */ /* 0x000fe200078e00ff */
[----:B------:R-:W-:Y:S01]  /*bce0*/  UMOV UR30, 0x0 ;  /* 0x00000000001e7882 */ /* 0x000fe20000000000 */
[----:B------:R-:W-:Y:S01]  /*bcf0*/  IMAD.MOV.U32 R43, RZ, RZ, 0x3ed0ee25 ;  /* 0x3ed0ee25ff2b7424 */ /* 0x000fe200078e00ff */
[----:B------:R-:W-:Y:S01]  /*bd00*/  UMOV UR31, 0x3ff00000 ;  /* 0x3ff00000001f7882 */ /* 0x000fe20000000000 */
[----:B------:R-:W-:Y:S01]  /*bd10*/  IMAD.MOV.U32 R49, RZ, RZ, 0x3fe62e42 ;  /* 0x3fe62e42ff317424 */ /* 0x000fe200078e00ff */
[----:B------:R-:W-:Y:S01]  /*bd20*/  BSSY.RECONVERGENT B0, `(.L_x_137) ;  /* 0x0000048000007945 */ /* 0x000fe20003800200 */
[----:B------:R-:W-:-:S02]  /*bd30*/  IMAD.MOV.U32 R50, RZ, RZ, -0x105c611 ;  /* 0xfefa39efff327424 */ /* 0x000fc400078e00ff */
[----:B------:R-:W-:Y:S01]  /*bd40*/  IMAD.MOV.U32 R51, RZ, RZ, 0x3fe62e42 ;  /* 0x3fe62e42ff337424 */ /* 0x000fe200078e00ff */
[----:B0-----:R-:W-:-:S08]  /*bd50*/  DFMA R38, R36, -R38, 1 ;  /* 0x3ff000002426742b */ /* 0x001fd00000000826 */
[----:B------:R-:W-:-:S08]  /*bd60*/  DFMA R38, R38, R38, R38 ;  /* 0x000000262626722b */ /* 0x000fd00000000026 */
[----:B------:R-:W-:-:S08]  /*bd70*/  DFMA R38, R36, R38, R36 ;  /* 0x000000262426722b */ /* 0x000fd00000000024 */
[----:B------:R-:W-:-:S08]  /*bd80*/  DMUL R36, RZ, R38 ;  /* 0x00000026ff247228 */ /* 0x000fd00000000000 */
[----:B------:R-:W-:-:S08]  /*bd90*/  DFMA R36, RZ, R38, R36 ;  /* 0x00000026ff24722b */ /* 0x000fd00000000024 */
[----:B------:R-:W-:Y:S02]  /*bda0*/  DMUL R40, R36, R36 ;  /* 0x0000002424287228 */ /* 0x000fe40000000000 */
[--C-:B------:R-:W-:Y:S02]  /*bdb0*/  DADD R44, RZ, -R36.reuse ;  /* 0x00000000ff2c7229 */ /* 0x100fe40000000824 */
[----:B------:R-:W-:-:S04]  /*bdc0*/  DFMA R48, R48, UR30, R36 ;  /* 0x0000001e30307c2b */ /* 0x000fc80008000024 */
[----:B------:R-:W-:Y:S01]  /*bdd0*/  DFMA R42, R40, UR28, R42 ;  /* 0x0000001c282a7c2b */ /* 0x000fe2000800002a */
[----:B------:R-:W-:Y:S01]  /*bde0*/  UMOV UR28, 0x9f02676f ;  /* 0x9f02676f001c7882 */ /* 0x000fe20000000000 */
[----:B------:R-:W-:Y:S01]  /*bdf0*/  UMOV UR29, 0x3ef3b266 ;  /* 0x3ef3b266001d7882 */ /* 0x000fe20000000000 */
[----:B------:R-:W-:Y:S02]  /*be00*/  DADD R44, R44, R44 ;  /* 0x000000002c2c7229 */ /* 0x000fe4000000002c */
[----:B------:R-:W-:-:S03]  /*be10*/  DFMA R50, -R50, 1, R48 ;  /* 0x3ff000003232782b */ /* 0x000fc60000000130 */
[----:B------:R-:W-:Y:S01]  /*be20*/  DFMA R42, R40, R42, UR28 ;  /* 0x0000001c282a7e2b */ /* 0x000fe2000800002a */
[----:B------:R-:W-:Y:S01]  /*be30*/  UMOV UR28, 0xa9ab0956 ;  /* 0xa9ab0956001c7882 */ /* 0x000fe20000000000 */
[----:B------:R-:W-:Y:S01]  /*be40*/  UMOV UR29, 0x3f1745cb ;  /* 0x3f1745cb001d7882 */ /* 0x000fe20000000000 */
[----:B------:R-:W-:Y:S02]  /*be50*/  DFMA R44, RZ, -R36, R44 ;  /* 0x80000024ff2c722b */ /* 0x000fe4000000002c */
[----:B------:R-:W-:-:S03]  /*be60*/  DADD R50, -R36, R50 ;  /* 0x0000000024327229 */ /* 0x000fc60000000132 */
        /* <DEDUP_REMOVED lines=16> */
[----:B------:R-:W-:-:S08]  /*bf70*/  DMUL R42, R40, R42 ;  /* 0x0000002a282a7228 */ /* 0x000fd00000000000 */
[----:B------:R-:W-:Y:S01]  /*bf80*/  DFMA R42, R36, R42, R44 ;  /* 0x0000002a242a722b */ /* 0x000fe2000000002c */
[----:B------:R-:W-:Y:S02]  /*bf90*/  IMAD.MOV.U32 R36, RZ, RZ, 0x3b39803f ;  /* 0x3b39803fff247424 */ /* 0x000fe400078e00ff */
[----:B------:R-:W-:-:S05]  /*bfa0*/  IMAD.MOV.U32 R37, RZ, RZ, 0x3c7abc9e ;  /* 0x3c7abc9eff257424 */ /* 0x000fca00078e00ff */
[----:B------:R-:W-:-:S08]  /*bfb0*/  DADD R42, R42, -R50 ;  /* 0x000000002a2a7229 */ /* 0x000fd00000000832 */
[----:B------:R-:W-:Y:S01]  /*bfc0*/  DFMA R42, R36, UR30, R42 ;  /* 0x0000001e242a7c2b */ /* 0x000fe2000800002a */
[----:B------:R-:W-:Y:S01]  /*bfd0*/  UMOV UR30, 0x1526e50e ;  /* 0x1526e50e001e7882 */ /* 0x000fe20000000000 */
[----:B------:R-:W-:Y:S01]  /*bfe0*/  UMOV UR31, 0x3fdbcb7b ;  /* 0x3fdbcb7b001f7882 */ /* 0x000fe20000000000 */
[----:B------:R-:W-:-:S05]  /*bff0*/  IMAD.MOV.U32 R36, RZ, RZ, 0x1 ;  /* 0x00000001ff247424 */ /* 0x000fca00078e00ff */
[----:B------:R-:W-:-:S08]  /*c000*/  DADD R42, R48, R42 ;  /* 0x00000000302a7229 */ /* 0x000fd0000000002a */
[----:B------:R-:W-:-:S08]  /*c010*/  DMUL R44, R42, UR28 ;  /* 0x0000001c2a2c7c28 */ /* 0x000fd00008000000 */
[----:B------:R-:W-:-:S06]  /*c020*/  DFMA R44, R42, UR30, R44 ;  /* 0x0000001e2a2c7c2b */ /* 0x000fcc000800002c */
[----:B------:R-:W0:Y:S02]  /*c030*/  MUFU.RCP64H R37, R45 ;  /* 0x0000002d00257308 */ /* 0x000e240000001800 */
[----:B0-----:R-:W-:-:S08]  /*c040*/  DFMA R38, -R44, R36, 1 ;  /* 0x3ff000002c26742b */ /* 0x001fd00000000124 */
[----:B------:R-:W-:-:S08]  /*c050*/  DFMA R38, R38, R38, R38 ;  /* 0x000000262626722b */ /* 0x000fd00000000026 */
[----:B------:R-:W-:Y:S02]  /*c060*/  DFMA R38, R36, R38, R36 ;  /* 0x000000262426722b */ /* 0x000fe40000000024 */
[----:B------:R-:W-:-:S06]  /*c070*/  DMUL R36, R32, UR28 ;  /* 0x0000001c20247c28 */ /* 0x000fcc0008000000 */
[----:B------:R-:W-:Y:S02]  /*c080*/  DFMA R40, -R44, R38, 1 ;  /* 0x3ff000002c28742b */ /* 0x000fe40000000126 */
[----:B------:R-:W-:-:S06]  /*c090*/  DFMA R42, R32, UR30, R36 ;  /* 0x0000001e202a7c2b */ /* 0x000fcc0008000024 */
[----:B------:R-:W-:-:S04]  /*c0a0*/  DFMA R40, R38, R40, R38 ;  /* 0x000000282628722b */ /* 0x000fc80000000026 */
[----:B------:R-:W-:-:S04]  /*c0b0*/  FSETP.GEU.AND P2, PT, |R43|, 6.5827683646048100446e-37, PT ;  /* 0x036000002b00780b */ /* 0x000fc80003f4e200 */
        /* <DEDUP_REMOVED lines=12> */
[----:B------:R-:W-:Y:S02]  /*c180*/  IMAD.MOV.U32 R32, RZ, RZ, R36 ;  /* 0x000000ffff207224 */ /* 0x000fe400078e0024 */
[----:B------:R-:W-:-:S07]  /*c190*/  IMAD.MOV.U32 R33, RZ, RZ, R37 ;  /* 0x000000ffff217224 */ /* 0x000fce00078e0025 */
.L_x_138:
[----:B------:R-:W-:Y:S05]  /*c1a0*/  BSYNC.RECONVERGENT B0 ;  /* 0x0000000000007941 */ /* 0x000fea0003800200 */
.L_x_137:
[----:B------:R-:W-:Y:S01]  /*c1b0*/  DMUL R30, R30, R30 ;  /* 0x0000001e1e1e7228 */ /* 0x000fe20000000000 */
[----:B------:R-:W-:Y:S01]  /*c1c0*/  BSSY.RECONVERGENT B0, `(.L_x_139) ;  /* 0x0000055000007945 */ /* 0x000fe20003800200 */
[----:B------:R-:W-:-:S06]  /*c1d0*/  IMAD.MOV.U32 R49, RZ, RZ, -0x3ff ;  /* 0xfffffc01ff317424 */ /* 0x000fcc00078e00ff */
[----:B------:R-:W-:-:S10]  /*c1e0*/  DFMA R30, R28, R28, R30 ;  /* 0x0000001c1c1e722b */ /* 0x000fd4000000001e */
[----:B------:R-:W-:Y:S01]  /*c1f0*/  ISETP.GT.AND P1, PT, R31, 0xfffff, PT ;  /* 0x000fffff1f00780c */ /* 0x000fe20003f24270 */
[----:B------:R-:W-:Y:S02]  /*c200*/  IMAD.MOV.U32 R28, RZ, RZ, R30 ;  /* 0x000000ffff1c7224 */ /* 0x000fe400078e001e */
[--C-:B------:R-:W-:Y:S02]  /*c210*/  IMAD.MOV.U32 R29, RZ, RZ, R31.reuse ;  /* 0x000000ffff1d7224 */ /* 0x100fe400078e001f */
[----:B------:R-:W-:-:S08]  /*c220*/  IMAD.MOV.U32 R48, RZ, RZ, R31 ;  /* 0x000000ffff307224 */ /* 0x000fd000078e001f */
[----:B------:R-:W-:Y:S01]  /*c230*/  @!P1 DMUL R28, R28, 1.80143985094819840000e+16 ;  /* 0x435000001c1c9828 */ /* 0x000fe20000000000 */
[----:B------:R-:W-:-:S09]  /*c240*/  @!P1 IMAD.MOV.U32 R49, RZ, RZ, -0x435 ;  /* 0xfffffbcbff319424 */ /* 0x000fd200078e00ff */
[----:B------:R-:W-:Y:S01]  /*c250*/  @!P1 IMAD.MOV.U32 R48, RZ, RZ, R29 ;  /* 0x000000ffff309224 */ /* 0x000fe200078e001d */
[----:B------:R-:W-:-:S03]  /*c260*/  @!P1 MOV R30, R28 ;  /* 0x0000001c001e9202 */ /* 0x000fc60000000f00 */
[----:B------:R-:W-:-:S05]  /*c270*/  VIADD R31, R48, 0xffffffff ;  /* 0xffffffff301f7836 */ /* 0x000fca0000000000 */
[----:B------:R-:W-:-:S13]  /*c280*/  ISETP.GT.U32.AND P2, PT, R31, 0x7feffffe, PT ;  /* 0x7feffffe1f00780c */ /* 0x000fda0003f44070 */
        /* <DEDUP_REMOVED lines=12> */
[----:B------:R-:W-:Y:S01]  /*c350*/  IMAD.MOV.U32 R49, RZ, RZ, 0x43300000 ;  /* 0x43300000ff317424 */ /* 0x000fe200078e00ff */
[----:B------:R-:W-:-:S09]  /*c360*/  UMOV UR31, 0x43300000 ;  /* 0x43300000001f7882 */ /* 0x000fd20000000000 */
        /* <DEDUP_REMOVED lines=52> */
.L_x_140:
[----:B------:R-:W-:Y:S01]  /*c6b0*/  IMAD.MOV.U32 R30, RZ, RZ, 0x0 ;  /* 0x00000000ff1e7424 */ /* 0x000fe200078e00ff */
[----:B------:R-:W-:Y:S02]  /*c6c0*/  MOV R31, 0x7ff00000 ;  /* 0x7ff00000001f7802 */ /* 0x000fe40000000f00 */
[----:B------:R-:W-:-:S04]  /*c6d0*/  LOP3.LUT P1, RZ, R29, 0x7fffffff, RZ, 0xc0, !PT ;  /* 0x7fffffff1dff7812 */ /* 0x000fc8000782c0ff */
[----:B------:R-:W-:-:S10]  /*c6e0*/  DFMA R30, R28, R30, +INF ;  /* 0x7ff000001c1e742b */ /* 0x000fd4000000001e */
[----:B------:R-:W-:Y:S02]  /*c6f0*/  FSEL R30, R30, RZ, P1 ;  /* 0x000000ff1e1e7208 */ /* 0x000fe40000800000 */
[----:B------:R-:W-:-:S07]  /*c700*/  FSEL R31, R31, -QNAN , P1 ;  /* 0xfff000001f1f7808 */ /* 0x000fce0000800000 */
.L_x_141:
[----:B------:R-:W-:Y:S05]  /*c710*/  BSYNC.RECONVERGENT B0 ;  /* 0x0000000000007941 */ /* 0x000fea0003800200 */
.L_x_139:
[----:B------:R-:W-:Y:S01]  /*c720*/  DMUL R30, R30, 0.5 ;  /* 0x3fe000001e1e7828 */ /* 0x000fe20000000000 */
[----:B------:R-:W-:Y:S01]  /*c730*/  BSSY.RECONVERGENT B0, `(.L_x_142) ;  /* 0x0000054000007945 */ /* 0x000fe20003800200 */
[----:B------:R-:W-:-:S08]  /*c740*/  IMAD.MOV.U32 R49, RZ, RZ, -0x3ff ;  /* 0xfffffc01ff317424 */ /* 0x000fd000078e00ff */
[----:B------:R-:W-:Y:S01]  /*c750*/  ISETP.GT.AND P1, PT, R31, 0xfffff, PT ;  /* 0x000fffff1f00780c */ /* 0x000fe20003f24270 */
[----:B------:R-:W-:Y:S02]  /*c760*/  IMAD.MOV.U32 R28, RZ, RZ, R30 ;  /* 0x000000ffff1c7224 */ /* 0x000fe400078e001e */
[--C-:B------:R-:W-:Y:S02]  /*c770*/  IMAD.MOV.U32 R29, RZ, RZ, R31.reuse ;  /* 0x000000ffff1d7224 */ /* 0x100fe400078e001f */
[----:B------:R-:W-:-:S08]  /*c780*/  IMAD.MOV.U32 R48, RZ, RZ, R31 ;  /* 0x000000ffff307224 */ /* 0x000fd000078e001f */
        /* <DEDUP_REMOVED lines=20> */
[----:B------:R-:W-:Y:S01]  /*c8d0*/  @P1 IADD3 R31, PT, PT, R29, -0x100000, RZ ;  /* 0xfff000001d1f1810 */ /* 0x000fe20007ffe0ff */
[----:B------:R-:W-:-:S04]  /*c8e0*/  @P1 VIADD R48, R48, 0x1 ;  /* 0x0000000130301836 */ /* 0x000fc80000000000 */
[----:B------:R-:W-:Y:S01]  /*c8f0*/  @P1 IMAD.MOV.U32 R29, RZ, RZ, R31 ;  /* 0x000000ffff1d1224 */ /* 0x000fe200078e001f */
[----:B------:R-:W-:-:S05]  /*c900*/  LOP3.LUT R48, R48, 0x80000000, RZ, 0x3c, !PT ;  /* 0x8000000030307812 */ /* 0x000fca00078e3cff */
[----:B------:R-:W-:Y:S02]  /*c910*/  DADD R36, R28, 1 ;  /* 0x3ff000001c247429 */ /* 0x000fe40000000000 */
[----:B------:R-:W-:Y:S01]  /*c920*/  DADD R48, R48, -UR30 ;  /* 0x8000001e30307e29 */ /* 0x000fe20008000000 */
[----:B------:R-:W-:Y:S01]  /*c930*/  UMOV UR30, 0xfefa39ef ;  /* 0xfefa39ef001e7882 */ /* 0x000fe20000000000 */
[----:B------:R-:W-:Y:S02]  /*c940*/  UMOV UR31, 0x3fe62e42 ;  /* 0x3fe62e42001f7882 */ /* 0x000fe40000000000 */
        /* <DEDUP_REMOVED lines=44> */
.L_x_143:
[----:B------:R-:W-:Y:S01]  /*cc10*/  IMAD.MOV.U32 R30, RZ, RZ, 0x0 ;  /* 0x00000000ff1e7424 */ /* 0x000fe200078e00ff */
[----:B------:R-:W-:Y:S01]  /*cc20*/  LOP3.LUT P1, RZ, R29, 0x7fffffff, RZ, 0xc0, !PT ;  /* 0x7fffffff1dff7812 */ /* 0x000fe2000782c0ff */
[----:B------:R-:W-:-:S06]  /*cc30*/  IMAD.MOV.U32 R31, RZ, RZ, 0x7ff00000 ;  /* 0x7ff00000ff1f7424 */ /* 0x000fcc00078e00ff */
[----:B------:R-:W-:-:S10]  /*cc40*/  DFMA R30, R28, R30, +INF ;  /* 0x7ff000001c1e742b */ /* 0x000fd4000000001e */
[----:B------:R-:W-:Y:S02]  /*cc50*/  FSEL R30, R30, RZ, P1 ;  /* 0x000000ff1e1e7208 */ /* 0x000fe40000800000 */
[----:B------:R-:W-:-:S07]  /*cc60*/  FSEL R31, R31, -QNAN , P1 ;  /* 0xfff000001f1f7808 */ /* 0x000fce0000800000 */
.L_x_144:
[----:B------:R-:W-:Y:S05]  /*cc70*/  BSYNC.RECONVERGENT B0 ;  /* 0x0000000000007941 */ /* 0x000fea0003800200 */
.L_x_142:
[----:B------:R-:W0:Y:S01]  /*cc80*/  MUFU.RCP64H R29, R45 ;  /* 0x0000002d001d7308 */ /* 0x000e220000001800 */
[----:B------:R-:W-:Y:S01]  /*cc90*/  IMAD.MOV.U32 R28, RZ, RZ, 0x1 ;  /* 0x00000001ff1c7424 */ /* 0x000fe200078e00ff */
[----:B------:R-:W-:Y:S01]  /*cca0*/  UMOV UR28, 0xbaaafad3 ;  /* 0xbaaafad3001c7882 */ /* 0x000fe20000000000 */
[----:B------:R-:W-:Y:S01]  /*ccb0*/  UMOV UR29, 0x3c695355 ;  /* 0x3c695355001d7882 */ /* 0x000fe20000000000 */
[----:B------:R-:W-:Y:S03]  /*ccc0*/  BSSY.RECONVERGENT B0, `(.L_x_145) ;  /* 0x0000016000007945 */ /* 0x000fe60003800200 */
[----:B0-----:R-:W-:-:S08]  /*ccd0*/  DFMA R36, -R44, R28, 1 ;  /* 0x3ff000002c24742b */ /* 0x001fd0000000011c */
[----:B------:R-:W-:-:S08]  /*cce0*/  DFMA R36, R36, R36, R36 ;  /* 0x000000242424722b */ /* 0x000fd00000000024 */
[----:B------:R-:W-:Y:S02]  /*ccf0*/  DFMA R36, R28, R36, R28 ;  /* 0x000000241c24722b */ /* 0x000fe4000000001c */
[----:B------:R-:W-:Y:S01]  /*cd00*/  DMUL R28, R30, UR28 ;  /* 0x0000001c1e1c7c28 */ /* 0x000fe20008000000 */
[----:B------:R-:W-:Y:S01]  /*cd10*/  UMOV UR28, 0x1526e50e ;  /* 0x1526e50e001c7882 */ /* 0x000fe20000000000 */
[----:B------:R-:W-:-:S04]  /*cd20*/  UMOV UR29, 0x3fdbcb7b ;  /* 0x3fdbcb7b001d7882 */ /* 0x000fc80000000000 */
        /* <DEDUP_REMOVED lines=10> */
[----:B------:R-:W-:Y:S01]  /*cdd0*/  MOV R40, R38 ;  /* 0x0000002600287202 */ /* 0x000fe20000000f00 */
[----:B------:R-:W-:Y:S01]  /*cde0*/  IMAD.MOV.U32 R36, RZ, RZ, R44 ;  /* 0x000000ffff247224 */ /* 0x000fe200078e002c */
[----:B------:R-:W-:Y:S01]  /*cdf0*/  MOV R38, 0xce20 ;  /* 0x0000ce2000267802 */ /* 0x000fe20000000f00 */
[----:B------:R-:W-:-:S07]  /*ce00*/  IMAD.MOV.U32 R37, RZ, RZ, R45 ;  /* 0x000000ffff257224 */ /* 0x000fce00078e002d */
[----:B-1----:R-:W-:Y:S05]  /*ce10*/  CALL.REL.NOINC `($__internal_0_$__cuda_sm20_div_rn_f64_full) ;  /* 0x0000000c00307944 */ /* 0x002fea0003c00000 */
.L_x_146:
[----:B------:R-:W-:Y:S05]  /*ce20*/  BSYNC.RECONVERGENT B0 ;  /* 0x0000000000007941 */ /* 0x000fea0003800200 */
.L_x_145:
[----:B-1----:R-:W-:Y:S01]  /*ce30*/  LOP3.LUT R40, R9, 0xff, RZ, 0xc0, !PT ;  /* 0x000000ff09287812 */ /* 0x002fe200078ec0ff */
[----:B------:R-:W0:Y:S01]  /*ce40*/  LDCU.64 UR28, c[0x0][0x428] ;  /* 0x00008500ff1c77ac */ /* 0x000e220008000a00 */
[----:B------:R-:W-:Y:S01]  /*ce50*/  LOP3.LUT R38, R56, 0xff, RZ, 0xc0, !PT ;  /* 0x000000ff38267812 */ /* 0x000fe200078ec0ff */
[----:B------:R-:W-:Y:S01]  /*ce60*/  IMAD.MOV.U32 R42, RZ, RZ, 0x80000 ;  /* 0x00080000ff2a7424 */ /* 0x000fe200078e00ff */
[----:B------:R-:W-:Y:S01]  /*ce70*/  DADD R32, R32, -1 ;  /* 0xbff0000020207429 */ /* 0x000fe20000000000 */
[----:B------:R-:W-:Y:S01]  /*ce80*/  IMAD.MOV.U32 R44, RZ, RZ, 0x80000 ;  /* 0x00080000ff2c7424 */ /* 0x000fe200078e00ff */
[----:B------:R-:W0:Y:S01]  /*ce90*/  I2F.F64.U16 R40, R40 ;  /* 0x0000002800287312 */ /* 0x000e220000101800 */
[----:B------:R-:W-:-:S05]  /*cea0*/  IMAD.MOV.U32 R48, RZ, RZ, 0x80000 ;  /* 0x00080000ff307424 */ /* 0x000fca00078e00ff */
[----:B------:R-:W-:Y:S02]  /*ceb0*/  DADD R36, R32, -R36 ;  /* 0x0000000020247229 */ /* 0x000fe40000000824 */
[----:B------:R-:W1:Y:S01]  /*cec0*/  I2F.F64.U16 R38, R38 ;  /* 0x0000002600267312 */ /* 0x000e620000101800 */
[----:B0-----:R-:W-:Y:S02]  /*ced0*/  DMUL R28, R40, UR28 ;  /* 0x0000001c281c7c28 */ /* 0x001fe40008000000 */
[----:B------:R-:W-:Y:S02]  /*cee0*/  DMUL R40, R24, R40 ;  /* 0x0000002818287228 */ /* 0x000fe40000000000 */
[----:B-1----:R-:W-:-:S04]  /*cef0*/  DMUL R30, R38, UR28 ;  /* 0x0000001c261e7c28 */ /* 0x002fc80008000000 */
[----:B------:R-:W-:Y:S02]  /*cf00*/  DSETP.MIN.AND P1, P2, R28, 255, PT ;  /* 0x406fe0001c00742a */ /* 0x000fe40003a20000 */
[----:B------:R-:W-:Y:S01]  /*cf10*/  IMAD.MOV.U32 R9, RZ, RZ, R28 ;  /* 0x000000ffff097224 */ /* 0x000fe200078e001c */
[----:B------:R-:W-:Y:S02]  /*cf20*/  DMUL R38, R24, R38 ;  /* 0x0000002618267228 */ /* 0x000fe40000000000 */
[----:B------:R-:W-:Y:S01]  /*cf30*/  DSETP.MIN.AND P3, P4, R30, 255, PT ;  /* 0x406fe0001e00742a */ /* 0x000fe20003c60000 */
[----:B------:R-:W-:Y:S01]  /*cf40*/  FSEL R29, R29, 3.748046875, P1 ;  /* 0x406fe0001d1d7808 */ /* 0x000fe20000800000 */
[----:B------:R-:W-:-:S04]  /*cf50*/  IMAD.MOV.U32 R28, RZ, RZ, R31 ;  /* 0x000000ffff1c7224 */ /* 0x000fc800078e001f */
[----:B------:R-:W-:Y:S02]  /*cf60*/  SEL R30, R30, RZ, P3 ;  /* 0x000000ff1e1e7207 */ /* 0x000fe40001800000 */
[----:B------:R-:W-:Y:S02]  /*cf70*/  FSEL R43, R28, 3.748046875, P3 ;  /* 0x406fe0001c2b7808 */ /* 0x000fe40001800000 */
[----:B------:R-:W-:Y:S02]  /*cf80*/  @P2 LOP3.LUT R29, R42, 0x406fe000, RZ, 0xfc, !PT ;  /* 0x406fe0002a1d2812 */ /* 0x000fe400078efcff */
[----:B------:R-:W-:Y:S02]  /*cf90*/  SEL R28, R9, RZ, P1 ;  /* 0x000000ff091c7207 */ /* 0x000fe40000800000 */
[----:B------:R-:W-:Y:S02]  /*cfa0*/  @P4 LOP3.LUT R43, R44, 0x406fe000, RZ, 0xfc, !PT ;  /* 0x406fe0002c2b4812 */ /* 0x000fe400078efcff */
[----:B------:R-:W-:Y:S01]  /*cfb0*/  LOP3.LUT R44, R57, 0xff, RZ, 0xc0, !PT ;  /* 0x000000ff392c7812 */ /* 0x000fe200078ec0ff */
[----:B------:R-:W-:Y:S01]  /*cfc0*/  IMAD.MOV.U32 R9, RZ, RZ, R28 ;  /* 0x000000ffff097224 */ /* 0x000fe200078e001c */
[----:B------:R-:W-:Y:S01]  /*cfd0*/  DSETP.MAX.AND P3, P1, RZ, R28, PT ;  /* 0x0000001cff00722a */ /* 0x000fe2000396f000 */
[----:B------:R-:W-:Y:S01]  /*cfe0*/  IMAD.MOV.U32 R31, RZ, RZ, R43 ;  /* 0x000000ffff1f7224 */ /* 0x000fe200078e002b */
[----:B------:R-:W-:Y:S01]  /*cff0*/  MOV R28, RZ ;  /* 0x000000ff001c7202 */ /* 0x000fe20000000f00 */
[----:B------:R-:W-:Y:S01]  /*d000*/  IMAD.MOV.U32 R43, RZ, RZ, R30 ;  /* 0x000000ffff2b7224 */ /* 0x000fe200078e001e */
[----:B------:R-:W0:Y:S02]  /*d010*/  I2F.F64.U16 R44, R44 ;  /* 0x0000002c002c7312 */ /* 0x000e240000101800 */
[----:B------:R-:W-:Y:S01]  /*d020*/  SEL R28, R28, R9, P3 ;  /* 0x000000091c1c7207 */ /* 0x000fe20001800000 */
[----:B------:R-:W-:Y:S01]  /*d030*/  IMAD.MOV.U32 R9, RZ, RZ, RZ ;  /* 0x000000ffff097224 */ /* 0x000fe200078e00ff */
[----:B------:R-:W-:Y:S01]  /*d040*/  DSETP.MAX.AND P5, P2, RZ, R30, PT ;  /* 0x0000001eff00722a */ /* 0x000fe20003aaf000 */
[----:B------:R-:W-:-:S03]  /*d050*/  IMAD.MOV.U32 R30, RZ, RZ, RZ ;  /* 0x000000ffff1e7224 */ /* 0x000fc600078e00ff */
[----:B------:R-:W-:Y:S01]  /*d060*/  FSEL R9, R9, R29, P3 ;  /* 0x0000001d09097208 */ /* 0x000fe20001800000 */
[----:B------:R-:W-:Y:S01]  /*d070*/  DSETP.MIN.AND P4, P3, R40, 255, PT ;  /* 0x406fe0002800742a */ /* 0x000fe20003b80000 */
[----:B------:R-:W-:Y:S01]  /*d080*/  @P1 LOP3.LUT R9, R29, 0x80000, RZ, 0xfc, !PT ;  /* 0x000800001d091812 */ /* 0x000fe200078efcff */
[----:B------:R-:W-:Y:S01]  /*d090*/  IMAD.MOV.U32 R29, RZ, RZ, RZ ;  /* 0x000000ffff1d7224 */ /* 0x000fe200078e00ff */
[----:B------:R-:W-:Y:S01]  /*d0a0*/  SEL R30, R30, R43, P5 ;  /* 0x0000002b1e1e7207 */ /* 0x000fe20002800000 */
[----:B0-----:R-:W-:-:S03]  /*d0b0*/  DMUL R42, R44, UR28 ;  /* 0x0000001c2c2a7c28 */ /* 0x001fc60008000000 */
[----:B------:R-:W-:Y:S01]  /*d0c0*/  FSEL R49, R29, R31, P5 ;  /* 0x0000001f1d317208 */ /* 0x000fe20002800000 */
[----:B------:R-:W-:Y:S01]  /*d0d0*/  DSETP.MIN.AND P1, P5, R38, 255, PT ;  /* 0x406fe0002600742a */ /* 0x000fe20003d20000 */
[----:B------:R-:W-:Y:S01]  /*d0e0*/  IMAD.MOV.U32 R29, RZ, RZ, R41 ;  /* 0x000000ffff1d7224 */ /* 0x000fe200078e0029 */
[----:B------:R-:W-:Y:S01]  /*d0f0*/  DMUL R44, R24, R44 ;  /* 0x0000002c182c7228 */ /* 0x000fe20000000000 */
[----:B------:R-:W-:Y:S01]  /*d100*/  @P2 LOP3.LUT R49, R31, 0x80000, RZ, 0xfc, !PT ;  /* 0x000800001f312812 */ /* 0x000fe200078efcff */
[----:B------:R-:W-:Y:S01]  /*d110*/  IMAD.MOV.U32 R31, RZ, RZ, 0x80000 ;  /* 0x00080000ff1f7424 */ /* 0x000fe200078e00ff */
[----:B------:R-:W-:Y:S02]  /*d120*/  SEL R40, R40, RZ, P4 ;  /* 0x000000ff28287207 */ /* 0x000fe40002000000 */
[----:B------:R-:W-:Y:S01]  /*d130*/  FSEL R53, R29, 3.748046875, P4 ;  /* 0x406fe0001d357808 */ /* 0x000fe20002000000 */
[----:B------:R-:W-:Y:S01]  /*d140*/  IMAD.MOV.U32 R29, RZ, RZ, R39 ;  /* 0x000000ffff1d7224 */ /* 0x000fe200078e0027 */
[----:B------:R-:W-:Y:S01]  /*d150*/  @P3 LOP3.LUT R53, R48, 0x406fe000, RZ, 0xfc, !PT ;  /* 0x406fe00030353812 */ /* 0x000fe200078efcff */
[----:B------:R-:W-:Y:S01]  /*d160*/  DSETP.MIN.AND P2, P3, R42, 255, PT ;  /* 0x406fe0002a00742a */ /* 0x000fe20003b40000 */
[----:B------:R-:W-:Y:S01]  /*d170*/  IMAD.MOV.U32 R32, RZ, RZ, R42 ;  /* 0x000000ffff207224 */ /* 0x000fe200078e002a */
[----:B------:R-:W-:Y:S01]  /*d180*/  SEL R42, R38, RZ, P1 ;  /* 0x000000ff262a7207 */ /* 0x000fe20000800000 */
[----:B------:R-:W-:Y:S01]  /*d190*/  IMAD.MOV.U32 R39, RZ, RZ, R40 ;  /* 0x000000ffff277224 */ /* 0x000fe200078e0028 */
[----:B------:R-:W-:Y:S01]  /*d1a0*/  FSEL R55, R29, 3.748046875, P1 ;  /* 0x406fe0001d377808 */ /* 0x000fe20000800000 */
[----:B------:R-:W-:Y:S01]  /*d1b0*/  IMAD.MOV.U32 R29, RZ, RZ, R43 ;  /* 0x000000ffff1d7224 */ /* 0x000fe200078e002b */
[----:B------:R-:W-:Y:S01]  /*d1c0*/  @P5 LOP3.LUT R55, R31, 0x406fe000, RZ, 0xfc, !PT ;  /* 0x406fe0001f375812 */ /* 0x000fe200078efcff */
[----:B------:R-:W-:Y:S01]  /*d1d0*/  DSETP.MIN.AND P4, P5, R44, 255, PT ;  /* 0x406fe0002c00742a */ /* 0x000fe20003d80000 */
[----:B------:R-:W-:Y:S01]  /*d1e0*/  IMAD.MOV.U32 R41, RZ, RZ, R53 ;  /* 0x000000ffff297224 */ /* 0x000fe200078e0035 */
[----:B------:R-:W-:Y:S01]  /*d1f0*/  SEL R32, R32, RZ, P2 ;  /* 0x000000ff20207207 */ /* 0x000fe20001000000 */
[----:B------:R-:W-:Y:S01]  /*d200*/  IMAD.MOV.U32 R38, RZ, RZ, RZ ;  /* 0x000000ffff267224 */ /* 0x000fe200078e00ff */
[----:B------:R-:W-:Y:S01]  /*d210*/  FSEL R51, R29, 3.748046875, P2 ;  /* 0x406fe0001d337808 */ /* 0x000fe20001000000 */
[----:B------:R-:W-:Y:S01]  /*d220*/  IMAD.MOV.U32 R43, RZ, RZ, R55 ;  /* 0x000000ffff2b7224 */ /* 0x000fe200078e0037 */
[----:B------:R-:W-:Y:S01]  /*d230*/  MOV R29, R45 ;  /* 0x0000002d001d7202 */ /* 0x000fe20000000f00 */
[----:B------:R-:W-:Y:S01]  /*d240*/  IMAD.MOV.U32 R45, RZ, RZ, R42 ;  /* 0x000000ffff2d7224 */ /* 0x000fe200078e002a */
[----:B------:R-:W-:Y:S01]  /*d250*/  @P3 LOP3.LUT R51, R31, 0x406fe000, RZ, 0xfc, !PT ;  /* 0x406fe0001f333812 */ /* 0x000fe200078efcff */
[----:B------:R-:W-:Y:S01]  /*d260*/  DSETP.MAX.AND P3, P1, RZ, R40, PT ;  /* 0x00000028ff00722a */ /* 0x000fe2000396f000 */
[----:B------:R-:W-:Y:S01]  /*d270*/  FSEL R57, R29, 3.748046875, P4 ;  /* 0x406fe0001d397808 */ /* 0x000fe20002000000 */
[----:B------:R-:W-:Y:S01]  /*d280*/  IMAD.MOV.U32 R29, RZ, RZ, R9 ;  /* 0x000000ffff1d7224 */ /* 0x000fe200078e0009 */
[----:B------:R-:W-:Y:S01]  /*d290*/  MOV R33, R51 ;  /* 0x0000003300217202 */ /* 0x000fe20000000f00 */
[----:B------:R-:W-:Y:S01]  /*d2a0*/  IMAD.MOV.U32 R53, RZ, RZ, R43 ;  /* 0x000000ffff357224 */ /* 0x000fe200078e002b */
[----:B------:R-:W-:Y:S01]  /*d2b0*/  @P5 LOP3.LUT R57, R31, 0x406fe000, RZ, 0xfc, !PT ;  /* 0x406fe0001f395812 */ /* 0x000fe200078efcff */
[----:B------:R-:W-:Y:S01]  /*d2c0*/  IMAD.MOV.U32 R31, RZ, RZ, RZ ;  /* 0x000000ffff1f7224 */ /* 0x000fe200078e00ff */
[----:B------:R-:W-:Y:S01]  /*d2d0*/  SEL R38, R38, R39, P3 ;  /* 0x0000002726267207 */ /* 0x000fe20001800000 */
[----:B------:R0:W1:Y:S01]  /*d2e0*/  F2I.U32.F64.TRUNC R9, R28 ;  /* 0x0000001c00097311 */ /* 0x000062000030d000 */
[----:B------:R-:W-:-:S02]  /*d2f0*/  SEL R40, R44, RZ, P4 ;  /* 0x000000ff2c287207 */ /* 0x000fc40002000000 */
[----:B------:R-:W-:Y:S01]  /*d300*/  FSEL R39, R31, R41, P3 ;  /* 0x000000291f277208 */ /* 0x000fe20001800000 */
[----:B------:R-:W-:Y:S01]  /*d310*/  DSETP.MAX.AND P2, P3, RZ, R42, PT ;  /* 0x0000002aff00722a */ /* 0x000fe20003b4f000 */
[----:B------:R-:W-:Y:S01]  /*d320*/  IMAD.MOV.U32 R31, RZ, RZ, R49 ;  /* 0x000000ffff1f7224 */ /* 0x000fe200078e0031 */
[----:B------:R-:W-:Y:S01]  /*d330*/  @P1 LOP3.LUT R39, R41, 0x80000, RZ, 0xfc, !PT ;  /* 0x0008000029271812 */ /* 0x000fe200078efcff */
[----:B------:R-:W-:Y:S01]  /*d340*/  IMAD.MOV.U32 R41, RZ, RZ, R57 ;  /* 0x000000ffff297224 */ /* 0x000fe200078e0039 */
[----:B------:R-:W-:Y:S01]  /*d350*/  DSETP.MAX.AND P1, P4, RZ, R32, PT ;  /* 0x00000020ff00722a */ /* 0x000fe20003c2f000 */
[----:B------:R2:W3:Y:S01]  /*d360*/  F2I.U32.F64.TRUNC R42, R30 ;  /* 0x0000001e002a7311 */ /* 0x0004e2000030d000 */
[----:B0-----:R-:W-:Y:S01]  /*d370*/  CS2R R28, SRZ ;  /* 0x00000000001c7805 */ /* 0x001fe2000001ff00 */
[----:B------:R-:W-:Y:S02]  /*d380*/  IMAD.MOV.U32 R43, RZ, RZ, R32 ;  /* 0x000000ffff2b7224 */ /* 0x000fe400078e0020 */
[----:B------:R-:W-:Y:S01]  /*d390*/  IMAD.MOV.U32 R32, RZ, RZ, RZ ;  /* 0x000000ffff207224 */ /* 0x000fe200078e00ff */
[----:B-1----:R-:W-:-:S02]  /*d3a0*/  LOP3.LUT R9, R9, 0xff, RZ, 0xc0, !PT ;  /* 0x000000ff09097812 */ /* 0x002fc400078ec0ff */
[C---:B------:R-:W-:Y:S01]  /*d3b0*/  FSEL R49, R28.reuse, R53, P2 ;  /* 0x000000351c317208 */ /* 0x040fe20001000000 */
[----:B------:R0:W1:Y:S01]  /*d3c0*/  F2I.U32.F64.TRUNC R38, R38 ;  /* 0x0000002600267311 */ /* 0x000062000030d000 */
[----:B------:R-:W-:Y:S01]  /*d3d0*/  SEL R28, R28, R45, P2 ;  /* 0x0000002d1c1c7207 */ /* 0x000fe20001000000 */
[----:B--2---:R-:W-:Y:S01]  /*d3e0*/  IMAD.MOV.U32 R30, RZ, RZ, RZ ;  /* 0x000000ffff1e7224 */ /* 0x004fe200078e00ff */
[----:B------:R-:W-:Y:S01]  /*d3f0*/  @P3 LOP3.LUT R49, R53, 0x80000, RZ, 0xfc, !PT ;  /* 0x0008000035313812 */ /* 0x000fe200078efcff */
[----:B------:R-:W-:Y:S01]  /*d400*/  DSETP.MAX.AND P2, P3, RZ, R40, PT ;  /* 0x00000028ff00722a */ /* 0x000fe20003b4f000 */
[----:B------:R-:W-:Y:S02]  /*d410*/  FSEL R31, R29, R33, P1 ;  /* 0x000000211d1f7208 */ /* 0x000fe40000800000 */
[----:B------:R-:W-:Y:S01]  /*d420*/  @P4 LOP3.LUT R31, R33, 0x80000, RZ, 0xfc, !PT ;  /* 0x00080000211f4812 */ /* 0x000fe200078efcff */
[----:B------:R-:W-:Y:S01]  /*d430*/  IMAD.MOV.U32 R29, RZ, RZ, R49 ;  /* 0x000000ffff1d7224 */ /* 0x000fe200078e0031 */
[----:B------:R-:W-:Y:S01]  /*d440*/  SEL R30, R30, R43, P1 ;  /* 0x0000002b1e1e7207 */ /* 0x000fe20000800000 */
[----:B------:R-:W-:Y:S01]  /*d450*/  IMAD.MOV.U32 R33, RZ, RZ, R40 ;  /* 0x000000ffff217224 */ /* 0x000fe200078e0028 */
[----:B0-----:R-:W-:Y:S01]  /*d460*/  FSEL R39, R32, R41, P2 ;  /* 0x0000002920277208 */ /* 0x001fe20001000000 */
[----:B------:R0:W2:Y:S01]  /*d470*/  F2I.U32.F64.TRUNC R45, R28 ;  /* 0x0000001c002d7311 */ /* 0x0000a2000030d000 */
[----:B---3--:R-:W-:-:S02]  /*d480*/  LOP3.LUT R42, R42, 0xff, RZ, 0xc0, !PT ;  /* 0x000000ff2a2a7812 */ /* 0x008fc400078ec0ff */
[----:B------:R-:W-:Y:S02]  /*d490*/  SEL R32, R32, R33, P2 ;  /* 0x0000002120207207 */ /* 0x000fe40001000000 */
[----:B-1----:R-:W-:Y:S02]  /*d4a0*/  LOP3.LUT R44, R38, 0xff, RZ, 0xc0, !PT ;  /* 0x000000ff262c7812 */ /* 0x002fe400078ec0ff */
[----:B------:R-:W-:Y:S01]  /*d4b0*/  @P3 LOP3.LUT R39, R41, 0x80000, RZ, 0xfc, !PT ;  /* 0x0008000029273812 */ /* 0x000fe200078efcff */
[----:B------:R-:W1:Y:S01]  /*d4c0*/  F2I.U32.F64.TRUNC R43, R30 ;  /* 0x0000001e002b7311 */ /* 0x000e62000030d000 */
[----:B0-----:R-:W-:Y:S01]  /*d4d0*/  DADD R28, -R36, 1 ;  /* 0x3ff00000241c7429 */ /* 0x001fe20000000100 */
[----:B------:R-:W-:Y:S02]  /*d4e0*/  IMAD.IADD R9, R9, 0x1, -R44 ;  /* 0x0000000109097824 */ /* 0x000fe400078e0a2c */
[----:B------:R-:W-:Y:S01]  /*d4f0*/  IMAD.MOV.U32 R33, RZ, RZ, R39 ;  /* 0x000000ffff217224 */ /* 0x000fe200078e0027 */
[----:B--2---:R-:W-:-:S03]  /*d500*/  LOP3.LUT R45, R45, 0xff, RZ, 0xc0, !PT ;  /* 0x000000ff2d2d7812 */ /* 0x004fc600078ec0ff */
[----:B------:R-:W-:Y:S01]  /*d510*/  I2F.F64.U16 R38, R44 ;  /* 0x0000002c00267312 */ /* 0x000fe20000101800 */
[----:B------:R-:W-:Y:S01]  /*d520*/  DMUL R28, R28, R26 ;  /* 0x0000001a1c1c7228 */ /* 0x000fe20000000000 */
[----:B------:R-:W-:Y:S01]  /*d530*/  IMAD.IADD R42, R42, 0x1, -R45 ;  /* 0x000000012a2a7824 */ /* 0x000fe200078e0a2d */
[----:B-1----:R-:W-:-:S05]  /*d540*/  LOP3.LUT R43, R43, 0xff, RZ, 0xc0, !PT ;  /* 0x000000ff2b2b7812 */ /* 0x002fca00078ec0ff */
[----:B------:R-:W0:Y:S01]  /*d550*/  F2I.U32.F64.TRUNC R32, R32 ;  /* 0x0000002000207311 */ /* 0x000e22000030d000 */
[----:B------:R-:W-:-:S07]  /*d560*/  DFMA R28, R36, R46, R28 ;  /* 0x0000002e241c722b */ /* 0x000fce000000001c */
[----:B------:R-:W-:Y:S01]  /*d570*/  I2F.F64.U16 R40, R45 ;  /* 0x0000002d00287312 */ /* 0x000fe20000101800 */
[C---:B------:R-:W-:Y:S02]  /*d580*/  DSETP.GT.AND P1, PT, R28.reuse, 1, PT ;  /* 0x3ff000001c00742a */ /* 0x040fe40003f24000 */
[----:B------:R-:W-:Y:S01]  /*d590*/  DSETP.GEU.AND P2, PT, R28, RZ, PT ;  /* 0x000000ff1c00722a */ /* 0x000fe20003f4e000 */
[----:B0-----:R-:W-:-:S04]  /*d5a0*/  LOP3.LUT R26, R32, 0xff, RZ, 0xc0, !PT ;  /* 0x000000ff201a7812 */ /* 0x001fc800078ec0ff */
[----:B------:R-:W0:Y:S01]  /*d5b0*/  I2F.F64 R30, R9 ;  /* 0x00000009001e7312 */ /* 0x000e220000201c00 */
[----:B------:R-:W-:Y:S02]  /*d5c0*/  FSEL R27, R28, RZ, !P1 ;  /* 0x000000ff1c1b7208 */ /* 0x000fe40004800000 */
[----:B------:R-:W-:Y:S02]  /*d5d0*/  FSEL R32, R29, 1.875, !P1 ;  /* 0x3ff000001d207808 */ /* 0x000fe40004800000 */
[----:B------:R-:W-:-:S03]  /*d5e0*/  IADD3 R43, PT, PT, -R26, R43, RZ ;  /* 0x0000002b1a2b7210 */ /* 0x000fc60007ffe1ff */
[----:B------:R1:W-:Y:S02]  /*d5f0*/  I2F.F64.U16 R36, R26 ;  /* 0x0000001a00247312 */ /* 0x0003e40000101800 */
[----:B-1----:R-:W-:-:S06]  /*d600*/  FSEL R26, R27, RZ, P2 ;  /* 0x000000ff1b1a7208 */ /* 0x002fcc0001000000 */
[----:B------:R-:W1:Y:S01]  /*d610*/  I2F.F64 R28, R42 ;  /* 0x0000002a001c7312 */ /* 0x000e620000201c00 */
[----:B------:R-:W-:-:S06]  /*d620*/  FSEL R27, R32, RZ, P2 ;  /* 0x000000ff201b7208 */ /* 0x000fcc0001000000 */
[C---:B0-----:R-:W-:Y:S01]  /*d630*/  DFMA R30, R26.reuse, R30, R38 ;  /* 0x0000001e1a1e722b */ /* 0x041fe20000000026 */
[----:B------:R-:W0:Y:S01]  /*d640*/  I2F.F64 R32, R43 ;  /* 0x0000002b00207312 */ /* 0x000e220000201c00 */
[----:B-1----:R-:W-:-:S08]  /*d650*/  DFMA R28, R26, R28, R40 ;  /* 0x0000001c1a1c722b */ /* 0x002fd00000000028 */
[----:B------:R-:W1:Y:S01]  /*d660*/  F2I.U32.F64.TRUNC R30, R30 ;  /* 0x0000001e001e7311 */ /* 0x000e62000030d000 */
[----:B0-----:R-:W-:-:S07]  /*d670*/  DFMA R32, R26, R32, R36 ;  /* 0x000000201a20722b */ /* 0x001fce0000000024 */
[----:B------:R-:W0:Y:S01]  /*d680*/  F2I.U32.F64.TRUNC R28, R28 ;  /* 0x0000001c001c7311 */ /* 0x000e22000030d000 */
[----:B-1----:R-:W-:-:S07]  /*d690*/  PRMT R9, R30, 0x7610, R9 ;  /* 0x000076101e097816 */ /* 0x002fce0000000009 */
[----:B------:R-:W1:Y:S01]  /*d6a0*/  F2I.U32.F64.TRUNC R32, R32 ;  /* 0x0000002000207311 */ /* 0x000e62000030d000 */
[----:B0-----:R-:W-:Y:S02]  /*d6b0*/  PRMT R56, R28, 0x7610, R56 ;  /* 0x000076101c387816 */ /* 0x001fe40000000038 */
[----:B-1----:R-:W-:-:S07]  /*d6c0*/  PRMT R57, R32, 0x7610, R57 ;  /* 0x0000761020397816 */ /* 0x002fce0000000039 */
.L_x_124:
[----:B------:R-:W0:Y:S02]  /*d6d0*/  LDC.64 R30, c[0x0][0x3c0] ;  /* 0x0000f000ff1e7b82 */ /* 0x000e240000000a00 */
[----:B0-----:R-:W-:-:S14]  /*d6e0*/  DSETP.GT.AND P1, PT, R30, RZ, PT ;  /* 0x000000ff1e00722a */ /* 0x001fdc0003f24000 */
[----:B------:R-:W-:Y:S05]  /*d6f0*/  @!P1 BRA `(.L_x_147) ;  /* 0x0000000000d09947 */ /* 0x000fea0003800000 */
[----:B------:R-:W0:Y:S01]  /*d700*/  LDCU UR9, c[0x0][0x3c4] ;  /* 0x00007880ff0977ac */ /* 0x000e220008000800 */
[----:B------:R-:W-:Y:S01]  /*d710*/  IMAD.MOV.U32 R26, RZ, RZ, 0x1 ;  /* 0x00000001ff1a7424 */ /* 0x000fe200078e00ff */
[----:B------:R-:W-:Y:S01]  /*d720*/  FSETP.GEU.AND P2, PT, |R3|, 6.5827683646048100446e-37, PT ;  /* 0x036000000300780b */ /* 0x000fe20003f4e200 */
[----:B------:R-:W-:Y:S01]  /*d730*/  BSSY.RECONVERGENT B0, `(.L_x_148) ;  /* 0x0000014000007945 */ /* 0x000fe20003800200 */
[----:B0-----:R-:W0:Y:S03]  /*d740*/  MUFU.RCP64H R27, UR9 ;  /* 0x00000009001b7d08 */ /* 0x001e260008001800 */
        /* <DEDUP_REMOVED lines=17> */
[----:B-1----:R-:W-:Y:S05]  /*d860*/  CALL.REL.NOINC `($__internal_0_$__cuda_sm20_div_rn_f64_full) ;  /* 0x00000000009c7944 */ /* 0x002fea0003c00000 */
.L_x_149:
[----:B------:R-:W-:Y:S05]  /*d870*/  BSYNC.RECONVERGENT B0 ;  /* 0x0000000000007941 */ /* 0x000fea0003800200 */
.L_x_148:
[----:B------:R-:W-:Y:S01]  /*d880*/  DSETP.GEU.AND P1, PT, R36, 1, PT ;  /* 0x3ff000002400742a */ /* 0x000fe20003f2e000 */
[----:B------:R-:W-:-:S13]  /*d890*/  BSSY.RECONVERGENT B0, `(.L_x_147) ;  /* 0x000001a000007945 */ /* 0x000fda0003800200 */
[----:B------:R-:W-:Y:S05]  /*d8a0*/  @P1 BRA `(.L_x_150) ;  /* 0x0000000000601947 */ /* 0x000fea0003800000 */
[----:B------:R-:W0:Y:S01]  /*d8b0*/  LDCU.U8 UR29, c[0x0][0x3b8] ;  /* 0x00007700ff1d77ac */ /* 0x000e220008000000 */
[----:B-1----:R-:W-:Y:S02]  /*d8c0*/  LOP3.LUT R9, R9, 0xff, RZ, 0xc0, !PT ;  /* 0x000000ff09097812 */ /* 0x002fe400078ec0ff */
[----:B------:R-:W-:Y:S01]  /*d8d0*/  LOP3.LUT R56, R56, 0xff, RZ, 0xc0, !PT ;  /* 0x000000ff38387812 */ /* 0x000fe200078ec0ff */
[----:B------:R-:W1:Y:S01]  /*d8e0*/  LDCU.U8 UR28, c[0x0][0x3b9] ;  /* 0x00007720ff1c77ac */ /* 0x000e620008000000 */
[----:B------:R-:W-:Y:S01]  /*d8f0*/  LOP3.LUT R57, R57, 0xff, RZ, 0xc0, !PT ;  /* 0x000000ff39397812 */ /* 0x000fe200078ec0ff */
[----:B------:R-:W2:Y:S01]  /*d900*/  LDCU.U8 UR9, c[0x0][0x3ba] ;  /* 0x00007740ff0977ac */ /* 0x000ea20008000000 */
[----:B0-----:R-:W-:Y:S01]  /*d910*/  VIADD R9, R9, -UR29 ;  /* 0x8000001d09097c36 */ /* 0x001fe20008000000 */
[----:B------:R-:W-:Y:S01]  /*d920*/  I2F.F64.U16 R26, UR29 ;  /* 0x0000001d001a7d12 */ /* 0x000fe20008101800 */
[----:B-1----:R-:W-:Y:S02]  /*d930*/  VIADD R40, R56, -UR28 ;  /* 0x8000001c38287c36 */ /* 0x002fe40008000000 */
[----:B--2---:R-:W-:-:S05]  /*d940*/  VIADD R41, R57, -UR9 ;  /* 0x8000000939297c36 */ /* 0x004fca0008000000 */
[----:B------:R-:W-:Y:S08]  /*d950*/  I2F.F64.U16 R30, UR28 ;  /* 0x0000001c001e7d12 */ /* 0x000ff00008101800 */
[----:B------:R-:W-:Y:S08]  /*d960*/  I2F.F64.U16 R38, UR9 ;  /* 0x0000000900267d12 */ /* 0x000ff00008101800 */
[----:B------:R-:W0:Y:S08]  /*d970*/  I2F.F64 R2, R9 ;  /* 0x0000000900027312 */ /* 0x000e300000201c00 */
[----:B------:R-:W1:Y:S01]  /*d980*/  I2F.F64 R28, R40 ;  /* 0x00000028001c7312 */ /* 0x000e620000201c00 */
[----:B0-----:R-:W-:-:S07]  /*d990*/  DFMA R2, R2, R36, R26 ;  /* 0x000000240202722b */ /* 0x001fce000000001a */
[----:B------:R-:W0:Y:S01]  /*d9a0*/  I2F.F64 R32, R41 ;  /* 0x0000002900207312 */ /* 0x000e220000201c00 */
[----:B-1----:R-:W-:-:S07]  /*d9b0*/  DFMA R28, R28, R36, R30 ;  /* 0x000000241c1c722b */ /* 0x002fce000000001e */
[----:B------:R-:W1:Y:S01]  /*d9c0*/  F2I.U32.F64.TRUNC R2, R2 ;  /* 0x0000000200027311 */ /* 0x000e62000030d000 */
[----:B0-----:R-:W-:-:S07]  /*d9d0*/  DFMA R32, R32, R36, R38 ;  /* 0x000000242020722b */ /* 0x001fce0000000026 */
[----:B------:R-:W0:Y:S01]  /*d9e0*/  F2I.U32.F64.TRUNC R28, R28 ;  /* 0x0000001c001c7311 */ /* 0x000e22000030d000 */
[----:B-1----:R-:W-:-:S07]  /*d9f0*/  PRMT R9, R2, 0x7610, R9 ;  /* 0x0000761002097816 */ /* 0x002fce0000000009 */
[----:B------:R-:W1:Y:S01]  /*da00*/  F2I.U32.F64.TRUNC R32, R32 ;  /* 0x0000002000207311 */ /* 0x000e62000030d000 */
[----:B0-----:R-:W-:Y:S02]  /*da10*/  PRMT R56, R28, 0x7610, R56 ;  /* 0x000076101c387816 */ /* 0x001fe40000000038 */
[----:B-1----:R-:W-:-:S07]  /*da20*/  PRMT R57, R32, 0x7610, R57 ;  /* 0x0000761020397816 */ /* 0x002fce0000000039 */
.L_x_150:
[----:B------:R-:W-:Y:S05]  /*da30*/  BSYNC.RECONVERGENT B0 ;  /* 0x0000000000007941 */ /* 0x000fea0003800200 */
.L_x_147:
[----:B------:R-:W0:Y:S02]  /*da40*/  LDCU.64 UR28, c[0x0][0x388] ;  /* 0x00007100ff1c77ac */ /* 0x000e240008000a00 */
[----:B0-----:R-:W-:-:S05]  /*da50*/  LEA R2, P1, R8, UR28, 0x2 ;  /* 0x0000001c08027c11 */ /* 0x001fca000f8210ff */
[----:B------:R-:W-:-:S05]  /*da60*/  IMAD.X R3, RZ, RZ, UR29, P1 ;  /* 0x0000001dff037e24 */ /* 0x000fca00088e06ff */
[----:B-1----:R0:W-:Y:S04]  /*da70*/  STG.E.U8 desc[UR18][R2.64], R9 ;  /* 0x0000000902007986 */ /* 0x0021e8000c101112 */
[----:B------:R0:W-:Y:S04]  /*da80*/  STG.E.U8 desc[UR18][R2.64+0x1], R56 ;  /* 0x0000013802007986 */ /* 0x0001e8000c101112 */
[----:B------:R0:W-:Y:S02]  /*da90*/  STG.E.U8 desc[UR18][R2.64+0x2], R57 ;  /* 0x0000023902007986 */ /* 0x0001e4000c101112 */
.L_x_60:
[----:B------:R-:W-:Y:S05]  /*daa0*/  BSYNC.RECONVERGENT B2 ;  /* 0x0000000000027941 */ /* 0x000fea0003800200 */
.L_x_7:
[----:B------:R-:W-:Y:S05]  /*dab0*/  WARPSYNC.ALL ;  /* 0x0000000000007948 */ /* 0x000fea0003800000 */
[----:B------:R-:W-:Y:S05]  /*dac0*/  BRA.U UP0, `(.L_x_151) ;  /* 0xffffff2d00247547 */ /* 0x000fea000b83ffff */
[----:B------:R-:W-:Y:S05]  /*dad0*/  EXIT ;  /* 0x000000000000794d */ /* 0x000fea0003800000 */
        .weak           $__internal_0_$__cuda_sm20_div_rn_f64_full
        .type           $__internal_0_$__cuda_sm20_div_rn_f64_full,@function
        .size           $__internal_0_$__cuda_sm20_div_rn_f64_full,($__internal_1_$__cuda_sm20_dsqrt_rn_f64_mediumpath_v1 - $__internal_0_$__cuda_sm20_div_rn_f64_full)
$__internal_0_$__cuda_sm20_div_rn_f64_full:
[C---:B------:R-:W-:Y:S01]  /*dae0*/  FSETP.GEU.AND P1, PT, |R37|.reuse, 1.469367938527859385e-39, PT ;  /* 0x001000002500780b */ /* 0x040fe20003f2e200 */
[----:B------:R-:W-:Y:S01]  /*daf0*/  IMAD.MOV.U32 R43, RZ, RZ, R37 ;  /* 0x000000ffff2b7224 */ /* 0x000fe200078e0025 */
[----:B------:R-:W-:Y:S01]  /*db00*/  MOV R42, R36 ;  /* 0x00000024002a7202 */ /* 0x000fe20000000f00 */
[----:B------:R-:W-:Y:S01]  /*db10*/  IMAD.MOV.U32 R70, RZ, RZ, R36 ;  /* 0x000000ffff467224 */ /* 0x000fe200078e0024 */
[----:B------:R-:W-:Y:S01]  /*db20*/  LOP3.LUT R41, R37, 0x800fffff, RZ, 0xc0, !PT ;  /* 0x800fffff25297812 */ /* 0x000fe200078ec0ff */
[----:B------:R-:W-:Y:S01]  /*db30*/  IMAD.MOV.U32 R75, RZ, RZ, R39 ;  /* 0x000000ffff4b7224 */ /* 0x000fe200078e0027 */
[----:B------:R-:W-:Y:S01]  /*db40*/  BSSY.RECONVERGENT B3, `(.L_x_152) ;  /* 0x000005a000037945 */ /* 0x000fe20003800200 */
[----:B------:R-:W-:Y:S01]  /*db50*/  IMAD.MOV.U32 R76, RZ, RZ, 0x1 ;  /* 0x00000001ff4c7424 */ /* 0x000fe200078e00ff */
[----:B------:R-:W-:Y:S01]  /*db60*/  LOP3.LUT R71, R41, 0x3ff00000, RZ, 0xfc, !PT ;  /* 0x3ff0000029477812 */ /* 0x000fe200078efcff */
[----:B------:R-:W-:Y:S01]  /*db70*/  IMAD.MOV.U32 R74, RZ, RZ, R40 ;  /* 0x000000ffff4a7224 */ /* 0x000fe200078e0028 */
[----:B------:R-:W-:-:S02]  /*db80*/  FSETP.GEU.AND P2, PT, |R75|, 1.469367938527859385e-39, PT ;  /* 0x001000004b00780b */ /* 0x000fc40003f4e200 */
[----:B------:R-:W-:Y:S01]  /*db90*/  LOP3.LUT R36, R75, 0x7ff00000, RZ, 0xc0, !PT ;  /* 0x7ff000004b247812 */ /* 0x000fe200078ec0ff */
[----:B------:R-:W-:Y:S01]  /*dba0*/  @!P1 DMUL R70, R42, 8.98846567431157953865e+307 ;  /* 0x7fe000002a469828 */ /* 0x000fe20000000000 */
[----:B------:R-:W-:Y:S01]  /*dbb0*/  LOP3.LUT R41, R37, 0x7ff00000, RZ, 0xc0, !PT ;  /* 0x7ff0000025297812 */ /* 0x000fe200078ec0ff */
[----:B------:R-:W-:-:S03]  /*dbc0*/  IMAD.MOV.U32 R37, RZ, RZ, 0x1ca00000 ;  /* 0x1ca00000ff257424 */ /* 0x000fc600078e00ff */
[C---:B------:R-:W-:Y:S01]  /*dbd0*/  ISETP.GE.U32.AND P4, PT, R36.reuse, R41, PT ;  /* 0x000000292400720c */ /* 0x040fe20003f86070 */
[----:B------:R-:W0:Y:S03]  /*dbe0*/  MUFU.RCP64H R77, R71 ;  /* 0x00000047004d7308 */ /* 0x000e260000001800 */
[----:B------:R-:W-:Y:S01]  /*dbf0*/  SEL R40, R37, 0x63400000, !P4 ;  /* 0x6340000025287807 */ /* 0x000fe20006000000 */
[----:B------:R-:W-:Y:S01]  /*dc00*/  @!P2 IMAD.MOV.U32 R86, RZ, RZ, RZ ;  /* 0x000000ffff56a224 */ /* 0x000fe200078e00ff */
[----:B------:R-:W-:Y:S02]  /*dc10*/  @!P2 LOP3.LUT R39, R43, 0x7ff00000, RZ, 0xc0, !PT ;  /* 0x7ff000002b27a812 */ /* 0x000fe400078ec0ff */
[----:B------:R-:W-:Y:S02]  /*dc20*/  @!P1 LOP3.LUT R41, R71, 0x7ff00000, RZ, 0xc0, !PT ;  /* 0x7ff0000047299812 */ /* 0x000fe400078ec0ff */
[----:B------:R-:W-:-:S04]  /*dc30*/  @!P2 ISETP.GE.U32.AND P3, PT, R36, R39, PT ;  /* 0x000000272400a20c */ /* 0x000fc80003f66070 */
[----:B------:R-:W-:Y:S01]  /*dc40*/  @!P2 SEL R39, R37, 0x63400000, !P3 ;  /* 0x634000002527a807 */ /* 0x000fe20005800000 */
[----:B0-----:R-:W-:-:S03]  /*dc50*/  DFMA R84, R76, -R70, 1 ;  /* 0x3ff000004c54742b */ /* 0x001fc60000000846 */
[----:B------:R-:W-:-:S04]  /*dc60*/  @!P2 LOP3.LUT R39, R39, 0x80000000, R75, 0xf8, !PT ;  /* 0x800000002727a812 */ /* 0x000fc800078ef84b */
[----:B------:R-:W-:Y:S01]  /*dc70*/  @!P2 LOP3.LUT R87, R39, 0x100000, RZ, 0xfc, !PT ;  /* 0x001000002757a812 */ /* 0x000fe200078efcff */
[----:B------:R-:W-:-:S08]  /*dc80*/  DFMA R84, R84, R84, R84 ;  /* 0x000000545454722b */ /* 0x000fd00000000054 */
[----:B------:R-:W-:Y:S01]  /*dc90*/  DFMA R84, R76, R84, R76 ;  /* 0x000000544c54722b */ /* 0x000fe2000000004c */
[----:B------:R-:W-:Y:S01]  /*dca0*/  LOP3.LUT R77, R40, 0x800fffff, R75, 0xf8, !PT ;  /* 0x800fffff284d7812 */ /* 0x000fe200078ef84b */
[----:B------:R-:W-:Y:S02]  /*dcb0*/  IMAD.MOV.U32 R76, RZ, RZ, R74 ;  /* 0x000000ffff4c7224 */ /* 0x000fe400078e004a */
[----:B------:R-:W-:-:S04]  /*dcc0*/  IMAD.MOV.U32 R40, RZ, RZ, R36 ;  /* 0x000000ffff287224 */ /* 0x000fc800078e0024 */
[----:B------:R-:W-:Y:S02]  /*dcd0*/  DFMA R82, R84, -R70, 1 ;  /* 0x3ff000005452742b */ /* 0x000fe40000000846 */
[----:B------:R-:W-:-:S06]  /*dce0*/  @!P2 DFMA R76, R76, 2, -R86 ;  /* 0x400000004c4ca82b */ /* 0x000fcc0000000856 */
[----:B------:R-:W-:-:S04]  /*dcf0*/  DFMA R84, R84, R82, R84 ;  /* 0x000000525454722b */ /* 0x000fc80000000054 */
[----:B------:R-:W-:-:S04]  /*dd00*/  @!P2 LOP3.LUT R40, R77, 0x7ff00000, RZ, 0xc0, !PT ;  /* 0x7ff000004d28a812 */ /* 0x000fc800078ec0ff */
[----:B------:R-:W-:Y:S01]  /*dd10*/  IADD3 R39, PT, PT, R40, -0x1, RZ ;  /* 0xffffffff28277810 */ /* 0x000fe20007ffe0ff */
[----:B------:R-:W-:-:S03]  /*dd20*/  DMUL R82, R84, R76 ;  /* 0x0000004c54527228 */ /* 0x000fc60000000000 */
[----:B------:R-:W-:Y:S01]  /*dd30*/  ISETP.GT.U32.AND P1, PT, R39, 0x7feffffe, PT ;  /* 0x7feffffe2700780c */ /* 0x000fe20003f24070 */
[----:B------:R-:W-:-:S04]  /*dd40*/  VIADD R39, R41, 0xffffffff ;  /* 0xffffffff29277836 */ /* 0x000fc80000000000 */
[----:B------:R-:W-:Y:S01]  /*dd50*/  DFMA R86, R82, -R70, R76 ;  /* 0x800000465256722b */ /* 0x000fe2000000004c */
[----:B------:R-:W-:-:S07]  /*dd60*/  ISETP.GT.U32.OR P1, PT, R39, 0x7feffffe, P1 ;  /* 0x7feffffe2700780c */ /* 0x000fce0000f24470 */
[----:B------:R-:W-:-:S06]  /*dd70*/  DFMA R82, R84, R86, R82 ;  /* 0x000000565452722b */ /* 0x000fcc0000000052 */
[----:B------:R-:W-:Y:S05]  /*dd80*/  @P1 BRA `(.L_x_153) ;  /* 0x0000000000741947 */ /* 0x000fea0003800000 */
[----:B------:R-:W-:-:S04]  /*dd90*/  LOP3.LUT R39, R43, 0x7ff00000, RZ, 0xc0, !PT ;  /* 0x7ff000002b277812 */ /* 0x000fc800078ec0ff */
[CC--:B------:R-:W-:Y:S02]  /*dda0*/  VIADDMNMX R40, R36.reuse, -R39.reuse, 0xb9600000, !PT ;  /* 0xb960000024287446 */ /* 0x0c0fe40007800927 */
[----:B------:R-:W-:Y:S02]  /*ddb0*/  ISETP.GE.U32.AND P1, PT, R36, R39, PT ;  /* 0x000000272400720c */ /* 0x000fe40003f26070 */
[----:B------:R-:W-:Y:S02]  /*ddc0*/  VIMNMX R40, PT, PT, R40, 0x46a00000, PT ;  /* 0x46a0000028287848 */ /* 0x000fe40003fe0100 */
[----:B------:R-:W-:-:S05]  /*ddd0*/  SEL R37, R37, 0x63400000, !P1 ;  /* 0x6340000025257807 */ /* 0x000fca0004800000 */
[----:B------:R-:W-:Y:S02]  /*dde0*/  IMAD.IADD R37, R40, 0x1, -R37 ;  /* 0x0000000128257824 */ /* 0x000fe400078e0a25 */
[----:B------:R-:W-:Y:S02]  /*ddf0*/  IMAD.MOV.U32 R40, RZ, RZ, RZ ;  /* 0x000000ffff287224 */ /* 0x000fe400078e00ff */
[----:B------:R-:W-:-:S06]  /*de00*/  VIADD R41, R37, 0x7fe00000 ;  /* 0x7fe0000025297836 */ /* 0x000fcc0000000000 */
[----:B------:R-:W-:-:S10]  /*de10*/  DMUL R84, R82, R40 ;  /* 0x0000002852547228 */ /* 0x000fd40000000000 */
[----:B------:R-:W-:-:S13]  /*de20*/  FSETP.GTU.AND P1, PT, |R85|, 1.469367938527859385e-39, PT ;  /* 0x001000005500780b */ /* 0x000fda0003f2c200 */
[----:B------:R-:W-:Y:S05]  /*de30*/  @P1 BRA `(.L_x_154) ;  /* 0x0000000000a81947 */ /* 0x000fea0003800000 */
[----:B------:R-:W-:Y:S01]  /*de40*/  DFMA R70, R82, -R70, R76 ;  /* 0x800000465246722b */ /* 0x000fe2000000004c */
[----:B------:R-:W-:-:S09]  /*de50*/  IMAD.MOV.U32 R40, RZ, RZ, RZ ;  /* 0x000000ffff287224 */ /* 0x000fd200078e00ff */
[C---:B------:R-:W-:Y:S02]  /*de60*/  FSETP.NEU.AND P1, PT, R71.reuse, RZ, PT ;  /* 0x000000ff4700720b */ /* 0x040fe40003f2d000 */
[----:B------:R-:W-:-:S04]  /*de70*/  LOP3.LUT R36, R71, 0x80000000, R43, 0x48, !PT ;  /* 0x8000000047247812 */ /* 0x000fc800078e482b */
[----:B------:R-:W-:-:S07]  /*de80*/  LOP3.LUT R41, R36, R41, RZ, 0xfc, !PT ;  /* 0x0000002924297212 */ /* 0x000fce00078efcff */
[----:B------:R-:W-:Y:S05]  /*de90*/  @!P1 BRA `(.L_x_154) ;  /* 0x0000000000909947 */ /* 0x000fea0003800000 */
[----:B------:R-:W-:Y:S01]  /*dea0*/  IMAD.MOV R43, RZ, RZ, -R37 ;  /* 0x000000ffff2b7224 */ /* 0x000fe200078e0a25 */
[----:B------:R-:W-:Y:S01]  /*deb0*/  DMUL.RP R40, R82, R40 ;  /* 0x0000002852287228 */ /* 0x000fe20000008000 */
[----:B------:R-:W-:Y:S01]  /*dec0*/  IMAD.MOV.U32 R42, RZ, RZ, RZ ;  /* 0x000000ffff2a7224 */ /* 0x000fe200078e00ff */
[----:B------:R-:W-:-:S05]  /*ded0*/  IADD3 R37, PT, PT, -R37, -0x43300000, RZ ;  /* 0xbcd0000025257810 */ /* 0x000fca0007ffe1ff */
[----:B------:R-:W-:-:S03]  /*dee0*/  DFMA R42, R84, -R42, R82 ;  /* 0x8000002a542a722b */ /* 0x000fc60000000052 */
[----:B------:R-:W-:-:S07]  /*def0*/  LOP3.LUT R36, R41, R36, RZ, 0x3c, !PT ;  /* 0x0000002429247212 */ /* 0x000fce00078e3cff */
[----:B------:R-:W-:-:S04]  /*df00*/  FSETP.NEU.AND P1, PT, |R43|, R37, PT ;  /* 0x000000252b00720b */ /* 0x000fc80003f2d200 */
[----:B------:R-:W-:Y:S02]  /*df10*/  FSEL R40, R40, R84, !P1 ;  /* 0x0000005428287208 */ /* 0x000fe40004800000 */
[----:B------:R-:W-:-:S03]  /*df20*/  FSEL R41, R36, R85, !P1 ;  /* 0x0000005524297208 */ /* 0x000fc60004800000 */
[----:B------:R-:W-:Y:S02]  /*df30*/  IMAD.MOV.U32 R84, RZ, RZ, R40 ;  /* 0x000000ffff547224 */ /* 0x000fe400078e0028 */
[----:B------:R-:W-:Y:S01]  /*df40*/  IMAD.MOV.U32 R85, RZ, RZ, R41 ;  /* 0x000000ffff557224 */ /* 0x000fe200078e0029 */
[----:B------:R-:W-:Y:S06]  /*df50*/  BRA `(.L_x_154) ;  /* 0x0000000000607947 */ /* 0x000fec0003800000 */
.L_x_153:
[----:B------:R-:W-:-:S14]  /*df60*/  DSETP.NAN.AND P1, PT, R74, R74, PT ;  /* 0x0000004a4a00722a */ /* 0x000fdc0003f28000 */
[----:B------:R-:W-:Y:S05]  /*df70*/  @P1 BRA `(.L_x_155) ;  /* 0x00000000004c1947 */ /* 0x000fea0003800000 */
[----:B------:R-:W-:-:S14]  /*df80*/  DSETP.NAN.AND P1, PT, R42, R42, PT ;  /* 0x0000002a2a00722a */ /* 0x000fdc0003f28000 */
[----:B------:R-:W-:Y:S05]  /*df90*/  @P1 BRA `(.L_x_156) ;  /* 0x0000000000341947 */ /* 0x000fea0003800000 */
[----:B------:R-:W-:Y:S01]  /*dfa0*/  ISETP.NE.AND P1, PT, R40, R41, PT ;  /* 0x000000292800720c */ /* 0x000fe20003f25270 */
[----:B------:R-:W-:Y:S01]  /*dfb0*/  IMAD.MOV.U32 R85, RZ, RZ, -0x80000 ;  /* 0xfff80000ff557424 */ /* 0x000fe200078e00ff */
[----:B------:R-:W-:-:S11]  /*dfc0*/  MOV R84, 0x0 ;  /* 0x0000000000547802 */ /* 0x000fd60000000f00 */
[----:B------:R-:W-:Y:S05]  /*dfd0*/  @!P1 BRA `(.L_x_154) ;  /* 0x0000000000409947 */ /* 0x000fea0003800000 */
[----:B------:R-:W-:Y:S02]  /*dfe0*/  ISETP.NE.AND P1, PT, R40, 0x7ff00000, PT ;  /* 0x7ff000002800780c */ /* 0x000fe40003f25270 */
[----:B------:R-:W-:Y:S02]  /*dff0*/  LOP3.LUT R37, R75, 0x80000000, R43, 0x48, !PT ;  /* 0x800000004b257812 */ /* 0x000fe400078e482b */
[----:B------:R-:W-:-:S13]  /*e000*/  ISETP.EQ.OR P1, PT, R41, RZ, !P1 ;  /* 0x000000ff2900720c */ /* 0x000fda0004f22670 */
[----:B------:R-:W-:Y:S01]  /*e010*/  @P1 LOP3.LUT R36, R37, 0x7ff00000, RZ, 0xfc, !PT ;  /* 0x7ff0000025241812 */ /* 0x000fe200078efcff */
[----:B------:R-:W-:Y:S02]  /*e020*/  @!P1 IMAD.MOV.U32 R84, RZ, RZ, RZ ;  /* 0x000000ffff549224 */ /* 0x000fe400078e00ff */
[----:B------:R-:W-:Y:S02]  /*e030*/  @!P1 IMAD.MOV.U32 R85, RZ, RZ, R37 ;  /* 0x000000ffff559224 */ /* 0x000fe400078e0025 */
[----:B------:R-:W-:Y:S02]  /*e040*/  @P1 IMAD.MOV.U32 R84, RZ, RZ, RZ ;  /* 0x000000ffff541224 */ /* 0x000fe400078e00ff */
[----:B------:R-:W-:Y:S01]  /*e050*/  @P1 IMAD.MOV.U32 R85, RZ, RZ, R36 ;  /* 0x000000ffff551224 */ /* 0x000fe200078e0024 */
[----:B------:R-:W-:Y:S06]  /*e060*/  BRA `(.L_x_154) ;  /* 0x00000000001c7947 */ /* 0x000fec0003800000 */
.L_x_156:
[----:B------:R-:W-:Y:S01]  /*e070*/  LOP3.LUT R37, R43, 0x80000, RZ, 0xfc, !PT ;  /* 0x000800002b257812 */ /* 0x000fe200078efcff */
[----:B------:R-:W-:-:S04]  /*e080*/  IMAD.MOV.U32 R84, RZ, RZ, R42 ;  /* 0x000000ffff547224 */ /* 0x000fc800078e002a */
[----:B------:R-:W-:Y:S01]  /*e090*/  IMAD.MOV.U32 R85, RZ, RZ, R37 ;  /* 0x000000ffff557224 */ /* 0x000fe200078e0025 */
[----:B------:R-:W-:Y:S06]  /*e0a0*/  BRA `(.L_x_154) ;  /* 0x00000000000c7947 */ /* 0x000fec0003800000 */
.L_x_155:
[----:B------:R-:W-:Y:S01]  /*e0b0*/  LOP3.LUT R37, R75, 0x80000, RZ, 0xfc, !PT ;  /* 0x000800004b257812 */ /* 0x000fe200078efcff */
[----:B------:R-:W-:-:S04]  /*e0c0*/  IMAD.MOV.U32 R84, RZ, RZ, R74 ;  /* 0x000000ffff547224 */ /* 0x000fc800078e004a */
[----:B------:R-:W-:-:S07]  /*e0d0*/  IMAD.MOV.U32 R85, RZ, RZ, R37 ;  /* 0x000000ffff557224 */ /* 0x000fce00078e0025 */
.L_x_154:
[----:B------:R-:W-:Y:S05]  /*e0e0*/  BSYNC.RECONVERGENT B3 ;  /* 0x0000000000037941 */ /* 0x000fea0003800200 */
.L_x_152:
[----:B------:R-:W-:Y:S01]  /*e0f0*/  IMAD.MOV.U32 R39, RZ, RZ, 0x0 ;  /* 0x00000000ff277424 */ /* 0x000fe200078e00ff */
[----:B------:R-:W-:Y:S01]  /*e100*/  MOV R36, R84 ;  /* 0x0000005400247202 */ /* 0x000fe20000000f00 */
[----:B------:R-:W-:Y:S02]  /*e110*/  IMAD.MOV.U32 R37, RZ, RZ, R85 ;  /* 0x000000ffff257224 */ /* 0x000fe400078e0055 */
[----:B------:R-:W-:Y:S05]  /*e120*/  RET.REL.NODEC R38 `(_Z16multibrot_kerneljPhiidiiddhhhdldddhhhddddhhhhhhdddddd) ;  /* 0xffffff1c26b47950 */ /* 0x000fea0003c3ffff */
        .weak           $__internal_1_$__cuda_sm20_dsqrt_rn_f64_mediumpath_v1
        .type           $__internal_1_$__cuda_sm20_dsqrt_rn_f64_mediumpath_v1,@function
        .size           $__internal_1_$__cuda_sm20_dsqrt_rn_f64_mediumpath_v1,($_Z16multibrot_kerneljPhiidiiddhhhdldddhhhddddhhhhhhdddddd$__internal_trig_reduction_slowpathd - $__internal_1_$__cuda_sm20_dsqrt_rn_f64_mediumpath_v1)
$__internal_1_$__cuda_sm20_dsqrt_rn_f64_mediumpath_v1:
[----:B------:R-:W-:Y:S01]  /*e130*/  ISETP.GE.U32.AND P1, PT, R36, -0x3400000, PT ;  /* 0xfcc000002400780c */ /* 0x000fe20003f26070 */
[----:B------:R-:W-:Y:S01]  /*e140*/  BSSY.RECONVERGENT B4, `(.L_x_157) ;  /* 0x0000026000047945 */ /* 0x000fe20003800200 */
[----:B------:R-:W-:Y:S02]  /*e150*/  IMAD.MOV.U32 R73, RZ, RZ, R41 ;  /* 0x000000ffff497224 */ /* 0x000fe400078e0029 */
[----:B------:R-:W-:Y:S02]  /*e160*/  IMAD.MOV.U32 R36, RZ, RZ, R74 ;  /* 0x000000ffff247224 */ /* 0x000fe400078e004a */
[----:B------:R-:W-:-:S07]  /*e170*/  IMAD.MOV.U32 R41, RZ, RZ, R43 ;  /* 0x000000ffff297224 */ /* 0x000fce00078e002b */
[----:B------:R-:W-:Y:S05]  /*e180*/  @!P1 BRA `(.L_x_158) ;  /* 0x0000000000209947 */ /* 0x000fea0003800000 */
[----:B------:R-:W-:-:S10]  /*e190*/  DFMA.RM R72, R72, R40, R70 ;  /* 0x000000284848722b */ /* 0x000fd40000004046 */
[----:B------:R-:W-:-:S05]  /*e1a0*/  IADD3 R40, P1, PT, R72, 0x1, RZ ;  /* 0x0000000148287810 */ /* 0x000fca0007f3e0ff */
[----:B------:R-:W-:-:S06]  /*e1b0*/  IMAD.X R41, RZ, RZ, R73, P1 ;  /* 0x000000ffff297224 */ /* 0x000fcc00008e0649 */
[----:B------:R-:W-:-:S08]  /*e1c0*/  DFMA.RP R36, -R72, R40, R36 ;  /* 0x000000284824722b */ /* 0x000fd00000008124 */
[----:B------:R-:W-:-:S06]  /*e1d0*/  DSETP.GT.AND P1, PT, R36, RZ, PT ;  /* 0x000000ff2400722a */ /* 0x000fcc0003f24000 */
[----:B------:R-:W-:Y:S02]  /*e1e0*/  FSEL R40, R40, R72, P1 ;  /* 0x0000004828287208 */ /* 0x000fe40000800000 */
[----:B------:R-:W-:Y:S01]  /*e1f0*/  FSEL R41, R41, R73, P1 ;  /* 0x0000004929297208 */ /* 0x000fe20000800000 */
[----:B------:R-:W-:Y:S06]  /*e200*/  BRA `(.L_x_159) ;  /* 0x0000000000647947 */ /* 0x000fec0003800000 */
.L_x_158:
[----:B------:R-:W-:-:S14]  /*e210*/  DSETP.NE.AND P1, PT, R36, RZ, PT ;  /* 0x000000ff2400722a */ /* 0x000fdc0003f25000 */
[----:B------:R-:W-:Y:S05]  /*e220*/  @!P1 BRA `(.L_x_160) ;  /* 0x0000000000589947 */ /* 0x000fea0003800000 */
[----:B------:R-:W-:-:S13]  /*e230*/  ISETP.GE.AND P1, PT, R37, RZ, PT ;  /* 0x000000ff2500720c */ /* 0x000fda0003f26270 */
[----:B------:R-:W-:Y:S02]  /*e240*/  @!P1 IMAD.MOV.U32 R40, RZ, RZ, 0x0 ;  /* 0x00000000ff289424 */ /* 0x000fe400078e00ff */
[----:B------:R-:W-:Y:S01]  /*e250*/  @!P1 IMAD.MOV.U32 R41, RZ, RZ, -0x80000 ;  /* 0xfff80000ff299424 */ /* 0x000fe200078e00ff */
[----:B------:R-:W-:Y:S06]  /*e260*/  @!P1 BRA `(.L_x_159) ;  /* 0x00000000004c9947 */ /* 0x000fec0003800000 */
[----:B------:R-:W-:-:S13]  /*e270*/  ISETP.GT.AND P1, PT, R37, 0x7fefffff, PT ;  /* 0x7fefffff2500780c */ /* 0x000fda0003f24270 */
[----:B------:R-:W-:Y:S05]  /*e280*/  @P1 BRA `(.L_x_160) ;  /* 0x0000000000401947 */ /* 0x000fea0003800000 */
[----:B------:R-:W-:Y:S01]  /*e290*/  DMUL R36, R36, 8.11296384146066816958e+31 ;  /* 0x4690000024247828 */ /* 0x000fe20000000000 */
[----:B------:R-:W-:Y:S01]  /*e2a0*/  IMAD.MOV.U32 R40, RZ, RZ, RZ ;  /* 0x000000ffff287224 */ /* 0x000fe200078e00ff */
[----:B------:R-:W-:Y:S01]  /*e2b0*/  MOV R72, 0x0 ;  /* 0x0000000000487802 */ /* 0x000fe20000000f00 */
[----:B------:R-:W-:-:S03]  /*e2c0*/  IMAD.MOV.U32 R73, RZ, RZ, 0x3fd80000 ;  /* 0x3fd80000ff497424 */ /* 0x000fc600078e00ff */
[----:B------:R-:W0:Y:S02]  /*e2d0*/  MUFU.RSQ64H R41, R37 ;  /* 0x0000002500297308 */ /* 0x000e240000001c00 */
[----:B0-----:R-:W-:-:S08]  /*e2e0*/  DMUL R70, R40, R40 ;  /* 0x0000002828467228 */ /* 0x001fd00000000000 */
[----:B------:R-:W-:-:S08]  /*e2f0*/  DFMA R70, R36, -R70, 1 ;  /* 0x3ff000002446742b */ /* 0x000fd00000000846 */
[----:B------:R-:W-:Y:S02]  /*e300*/  DFMA R72, R70, R72, 0.5 ;  /* 0x3fe000004648742b */ /* 0x000fe40000000048 */
[----:B------:R-:W-:-:S08]  /*e310*/  DMUL R70, R40, R70 ;  /* 0x0000004628467228 */ /* 0x000fd00000000000 */
[----:B------:R-:W-:-:S08]  /*e320*/  DFMA R70, R72, R70, R40 ;  /* 0x000000464846722b */ /* 0x000fd00000000028 */
[----:B------:R-:W-:Y:S02]  /*e330*/  DMUL R40, R36, R70 ;  /* 0x0000004624287228 */ /* 0x000fe40000000000 */
[----:B------:R-:W-:-:S06]  /*e340*/  VIADD R71, R71, 0xfff00000 ;  /* 0xfff0000047477836 */ /* 0x000fcc0000000000 */
[----:B------:R-:W-:-:S08]  /*e350*/  DFMA R72, R40, -R40, R36 ;  /* 0x800000282848722b */ /* 0x000fd00000000024 */
[----:B------:R-:W-:-:S10]  /*e360*/  DFMA R40, R70, R72, R40 ;  /* 0x000000484628722b */ /* 0x000fd40000000028 */
[----:B------:R-:W-:Y:S01]  /*e370*/  VIADD R41, R41, 0xfcb00000 ;  /* 0xfcb0000029297836 */ /* 0x000fe20000000000 */
[----:B------:R-:W-:Y:S06]  /*e380*/  BRA `(.L_x_159) ;  /* 0x0000000000047947 */ /* 0x000fec0003800000 */
.L_x_160:
[----:B------:R-:W-:-:S11]  /*e390*/  DADD R40, R36, R36 ;  /* 0x0000000024287229 */ /* 0x000fd60000000024 */
.L_x_159:
[----:B------:R-:W-:Y:S05]  /*e3a0*/  BSYNC.RECONVERGENT B4 ;  /* 0x0000000000047941 */ /* 0x000fea0003800200 */
.L_x_157:
[----:B------:R-:W-:-:S04]  /*e3b0*/  IMAD.MOV.U32 R43, RZ, RZ, 0x0 ;  /* 0x00000000ff2b7424 */ /* 0x000fc800078e00ff */
[----:B------:R-:W-:Y:S05]  /*e3c0*/  RET.REL.NODEC R42 `(_Z16multibrot_kerneljPhiidiiddhhhdldddhhhddddhhhhhhdddddd) ;  /* 0xffffff1c2a0c7950 */ /* 0x000fea0003c3ffff */
        .type           $_Z16multibrot_kerneljPhiidiiddhhhdldddhhhddddhhhhhhdddddd$__internal_trig_reduction_slowpathd,@function
        .size           $_Z16multibrot_kerneljPhiidiiddhhhdldddhhhddddhhhhhhdddddd$__internal_trig_reduction_slowpathd,(.L_x_171 - $_Z16multibrot_kerneljPhiidiiddhhhdldddhhhddddhhhhhhdddddd$__internal_trig_reduction_slowpathd)
$_Z16multibrot_kerneljPhiidiiddhhhdldddhhhddddhhhhhhdddddd$__internal_trig_reduction_slowpathd:
[----:B------:R-:W-:Y:S01]  /*e3d0*/  SHF.R.U32.HI R77, RZ, 0x14, R75 ;  /* 0x00000014ff4d7819 */ /* 0x000fe2000001164b */
[----:B------:R-:W-:-:S03]  /*e3e0*/  IMAD.MOV.U32 R38, RZ, RZ, RZ ;  /* 0x000000ffff267224 */ /* 0x000fc600078e00ff */
[----:B------:R-:W-:-:S04]  /*e3f0*/  LOP3.LUT R36, R77, 0x7ff, RZ, 0xc0, !PT ;  /* 0x000007ff4d247812 */ /* 0x000fc800078ec0ff */
[----:B------:R-:W-:-:S13]  /*e400*/  ISETP.NE.AND P1, PT, R36, 0x7ff, PT ;  /* 0x000007ff2400780c */ /* 0x000fda0003f25270 */
[----:B------:R-:W-:Y:S05]  /*e410*/  @!P1 BRA `(.L_x_161) ;  /* 0x0000000800549947 */ /* 0x000fea0003800000 */
[----:B------:R-:W-:Y:S01]  /*e420*/  VIADD R37, R36, 0xfffffc00 ;  /* 0xfffffc0024257836 */ /* 0x000fe20000000000 */
[----:B------:R-:W-:Y:S01]  /*e430*/  BSSY.RECONVERGENT B3, `(.L_x_162) ;  /* 0x0000032000037945 */ /* 0x000fe20003800200 */
[----:B------:R-:W-:-:S03]  /*e440*/  CS2R R86, SRZ ;  /* 0x0000000000567805 */ /* 0x000fc6000001ff00 */
[----:B------:R-:W-:Y:S02]  /*e450*/  SHF.R.U32.HI R36, RZ, 0x6, R37 ;  /* 0x00000006ff247819 */ /* 0x000fe40000011625 */
[----:B------:R-:W-:Y:S02]  /*e460*/  ISETP.GE.U32.AND P1, PT, R37, 0x80, PT ;  /* 0x000000802500780c */ /* 0x000fe40003f26070 */
[C---:B------:R-:W-:Y:S02]  /*e470*/  IADD3 R39, PT, PT, -R36.reuse, 0x13, RZ ;  /* 0x0000001324277810 */ /* 0x040fe40007ffe1ff */
[----:B------:R-:W-:Y:S02]  /*e480*/  IADD3 R37, PT, PT, -R36, 0xf, RZ ;  /* 0x0000000f24257810 */ /* 0x000fe40007ffe1ff */
[----:B------:R-:W-:-:S04]  /*e490*/  SEL R39, R39, 0x12, P1 ;  /* 0x0000001227277807 */ /* 0x000fc80000800000 */
[----:B------:R-:W-:-:S13]  /*e4a0*/  ISETP.GE.AND P1, PT, R37, R39, PT ;  /* 0x000000272500720c */ /* 0x000fda0003f26270 */
[----:B------:R-:W-:Y:S05]  /*e4b0*/  @P1 BRA `(.L_x_163) ;  /* 0x0000000000a41947 */ /* 0x000fea0003800000 */
[----:B------:R-:W0:Y:S01]  /*e4c0*/  LDC.64 R82, c[0x0][0x358] ;  /* 0x0000d600ff527b82 */ /* 0x000e220000000a00 */
[C---:B------:R-:W-:Y:S01]  /*e4d0*/  SHF.L.U64.HI R42, R40.reuse, 0xb, R75 ;  /* 0x0000000b282a7819 */ /* 0x040fe2000001024b */
[----:B------:R-:W-:Y:S01]  /*e4e0*/  BSSY.RECONVERGENT B4, `(.L_x_164) ;  /* 0x0000025000047945 */ /* 0x000fe20003800200 */
[----:B------:R-:W-:Y:S01]  /*e4f0*/  IMAD.SHL.U32 R38, R40, 0x800, RZ ;  /* 0x0000080028267824 */ /* 0x000fe200078e00ff */
[----:B------:R-:W-:Y:S01]  /*e500*/  IADD3 R40, PT, PT, RZ, -R36, -R39 ;  /* 0x80000024ff287210 */ /* 0x000fe20007ffe827 */
[----:B------:R-:W-:Y:S01]  /*e510*/  IMAD.MOV.U32 R41, RZ, RZ, RZ ;  /* 0x000000ffff297224 */ /* 0x000fe200078e00ff */
[----:B------:R-:W-:Y:S02]  /*e520*/  CS2R R86, SRZ ;  /* 0x0000000000567805 */ /* 0x000fe4000001ff00 */
[----:B------:R-:W-:-:S07]  /*e530*/  LOP3.LUT R42, R42, 0x80000000, RZ, 0xfc, !PT ;  /* 0x800000002a2a7812 */ /* 0x000fce00078efcff */
.L_x_165:
[----:B------:R-:W1:Y:S01]  /*e540*/  LDC.64 R70, c[0x4][RZ] ;  /* 0x01000000ff467b82 */ /* 0x000e620000000a00 */
[----:B0-----:R-:W-:Y:S02]  /*e550*/  R2UR UR28, R82 ;  /* 0x00000000521c72ca */ /* 0x001fe400000e0000 */
[----:B------:R-:W-:Y:S01]  /*e560*/  R2UR UR29, R83 ;  /* 0x00000000531d72ca */ /* 0x000fe200000e0000 */
[----:B-1----:R-:W-:-:S12]  /*e570*/  IMAD.WIDE R84, R37, 0x8, R70 ;  /* 0x0000000825547825 */ /* 0x002fd800078e0246 */
[----:B------:R-:W2:Y:S01]  /*e580*/  LDG.E.64.CONSTANT R84, desc[UR28][R84.64] ;  /* 0x0000001c54547981 */ /* 0x000ea2000c1e9b00 */
[----:B------:R-:W-:Y:S01]  /*e590*/  MOV R73, R87 ;  /* 0x0000005700497202 */ /* 0x000fe20000000f00 */
[----:B------:R-:W-:Y:S02]  /*e5a0*/  IMAD.MOV.U32 R72, RZ, RZ, R86 ;  /* 0x000000ffff487224 */ /* 0x000fe400078e0056 */
[----:B------:R-:W-:Y:S02]  /*e5b0*/  VIADD R40, R40, 0x1 ;  /* 0x0000000128287836 */ /* 0x000fe40000000000 */
[----:B------:R-:W-:Y:S02]  /*e5c0*/  VIADD R37, R37, 0x1 ;  /* 0x0000000125257836 */ /* 0x000fe40000000000 */
[----:B--2---:R-:W-:-:S04]  /*e5d0*/  IMAD.WIDE.U32 R72, P3, R84, R38, R72 ;  /* 0x0000002654487225 */ /* 0x004fc80007860048 */
[----:B------:R-:W-:Y:S02]  /*e5e0*/  IMAD R43, R84, R42, RZ ;  /* 0x0000002a542b7224 */ /* 0x000fe400078e02ff */
[C---:B------:R-:W-:Y:S02]  /*e5f0*/  IMAD R70, R85.reuse, R38, RZ ;  /* 0x0000002655467224 */ /* 0x040fe400078e02ff */
[----:B------:R-:W-:Y:S01]  /*e600*/  IMAD.HI.U32 R71, R85, R42, RZ ;  /* 0x0000002a55477227 */ /* 0x000fe200078e00ff */
[----:B------:R-:W-:-:S03]  /*e610*/  IADD3 R43, P1, PT, R43, R73, RZ ;  /* 0x000000492b2b7210 */ /* 0x000fc60007f3e0ff */
[----:B------:R-:W-:Y:S01]  /*e620*/  IMAD.MOV.U32 R86, RZ, RZ, R72 ;  /* 0x000000ffff567224 */ /* 0x000fe200078e0048 */
[----:B------:R-:W-:Y:S01]  /*e630*/  IADD3 R87, P2, PT, R70, R43, RZ ;  /* 0x0000002b46577210 */ /* 0x000fe20007f5e0ff */
[----:B------:R-:W-:-:S04]  /*e640*/  IMAD.HI.U32 R70, R84, R42, RZ ;  /* 0x0000002a54467227 */ /* 0x000fc800078e00ff */
[----:B------:R-:W-:-:S04]  /*e650*/  IMAD.HI.U32 R43, R85, R38, RZ ;  /* 0x00000026552b7227 */ /* 0x000fc800078e00ff */
[----:B------:R-:W-:Y:S02]  /*e660*/  IMAD.X R70, RZ, RZ, R70, P3 ;  /* 0x000000ffff467224 */ /* 0x000fe400018e0646 */
[----:B------:R-:W-:Y:S02]  /*e670*/  IMAD R72, R85, R42, RZ ;  /* 0x0000002a55487224 */ /* 0x000fe400078e02ff */
[----:B------:R-:W-:Y:S01]  /*e680*/  IMAD R73, R41, 0x8, R1 ;  /* 0x0000000829497824 */ /* 0x000fe200078e0201 */
[----:B------:R-:W-:Y:S01]  /*e690*/  IADD3.X R43, P1, PT, R43, R70, RZ, P1, !PT ;  /* 0x000000462b2b7210 */ /* 0x000fe20000f3e4ff */
[----:B------:R-:W-:-:S03]  /*e6a0*/  VIADD R41, R41, 0x1 ;  /* 0x0000000129297836 */ /* 0x000fc60000000000 */
[----:B------:R-:W-:Y:S01]  /*e6b0*/  IADD3.X R72, P2, PT, R72, R43, RZ, P2, !PT ;  /* 0x0000002b48487210 */ /* 0x000fe2000175e4ff */
[----:B------:R-:W-:Y:S01]  /*e6c0*/  IMAD.X R71, RZ, RZ, R71, P1 ;  /* 0x000000ffff477224 */ /* 0x000fe200008e0647 */
[----:B------:R-:W-:Y:S01]  /*e6d0*/  ISETP.NE.AND P1, PT, R40, -0xf, PT ;  /* 0xfffffff12800780c */ /* 0x000fe20003f25270 */
[----:B------:R0:W-:Y:S02]  /*e6e0*/  STL.64 [R73], R86 ;  /* 0x0000005649007387 */ /* 0x0001e40000100a00 */
[----:B------:R-:W-:Y:S02]  /*e6f0*/  IMAD.X R71, RZ, RZ, R71, P2 ;  /* 0x000000ffff477224 */ /* 0x000fe400010e0647 */
[----:B0-----:R-:W-:-:S03]  /*e700*/  IMAD.MOV.U32 R86, RZ, RZ, R72 ;  /* 0x000000ffff567224 */ /* 0x001fc600078e0048 */
[----:B------:R-:W-:-:S05]  /*e710*/  MOV R87, R71 ;  /* 0x0000004700577202 */ /* 0x000fca0000000f00 */
[----:B------:R-:W-:Y:S05]  /*e720*/  @P1 BRA `(.L_x_165) ;  /* 0xfffffffc00841947 */ /* 0x000fea000383ffff */
[----:B------:R-:W-:Y:S05]  /*e730*/  BSYNC.RECONVERGENT B4 ;  /* 0x0000000000047941 */ /* 0x000fea0003800200 */
.L_x_164:
[----:B------:R-:W-:-:S07]  /*e740*/  IMAD.MOV.U32 R37, RZ, RZ, R39 ;  /* 0x000000ffff257224 */ /* 0x000fce00078e0027 */
.L_x_163:
[----:B------:R-:W-:Y:S05]  /*e750*/  BSYNC.RECONVERGENT B3 ;  /* 0x0000000000037941 */ /* 0x000fea0003800200 */
.L_x_162:
[----:B------:R-:W-:Y:S01]  /*e760*/  LOP3.LUT P1, R77, R77, 0x3f, RZ, 0xc0, !PT ;  /* 0x0000003f4d4d7812 */ /* 0x000fe2000782c0ff */
[----:B------:R-:W-:-:S04]  /*e770*/  IMAD.IADD R36, R36, 0x1, R37 ;  /* 0x0000000124247824 */ /* 0x000fc800078e0225 */
[----:B------:R-:W-:-:S05]  /*e780*/  IMAD.U32 R72, R36, 0x8, R1 ;  /* 0x0000000824487824 */ /* 0x000fca00078e0001 */
[----:B------:R0:W-:Y:S04]  /*e790*/  STL.64 [R72+-0x78], R86 ;  /* 0xffff885648007387 */ /* 0x0001e80000100a00 */
[----:B------:R-:W2:Y:S04]  /*e7a0*/  @P1 LDL.64 R40, [R1+0x8] ;  /* 0x0000080001281983 */ /* 0x000ea80000100a00 */
[----:B------:R-:W3:Y:S04]  /*e7b0*/  LDL.64 R36, [R1+0x10] ;  /* 0x0000100001247983 */ /* 0x000ee80000100a00 */
[----:B------:R-:W4:Y:S01]  /*e7c0*/  LDL.64 R38, [R1+0x18] ;  /* 0x0000180001267983 */ /* 0x000f220000100a00 */
[----:B------:R-:W-:Y:S01]  /*e7d0*/  BSSY.RECONVERGENT B3, `(.L_x_166) ;  /* 0x0000035000037945 */ /* 0x000fe20003800200 */
[----:B--2---:R-:W-:-:S02]  /*e7e0*/  @P1 SHF.R.U64 R71, R40, 0x1, R41 ;  /* 0x0000000128471819 */ /* 0x004fc40000001229 */
[----:B------:R-:W-:Y:S02]  /*e7f0*/  @P1 SHF.R.U32.HI R73, RZ, 0x1, R41 ;  /* 0x00000001ff491819 */ /* 0x000fe40000011629 */
[----:B------:R-:W-:Y:S02]  /*e800*/  @P1 LOP3.LUT R40, R77, 0x3f, RZ, 0x3c, !PT ;  /* 0x0000003f4d281812 */ /* 0x000fe400078e3cff */
[--C-:B---3--:R-:W-:Y:S02]  /*e810*/  @P1 SHF.R.U32.HI R41, RZ, 0x1, R37.reuse ;  /* 0x00000001ff291819 */ /* 0x108fe40000011625 */
[C---:B------:R-:W-:Y:S02]  /*e820*/  @P1 SHF.R.U64 R42, R36.reuse, 0x1, R37 ;  /* 0x00000001242a1819 */ /* 0x040fe40000001225 */
[----:B------:R-:W-:Y:S02]  /*e830*/  @P1 SHF.L.U32 R70, R36, R77, RZ ;  /* 0x0000004d24461219 */ /* 0x000fe400000006ff */
[----:B------:R-:W-:-:S02]  /*e840*/  @P1 SHF.R.U64 R71, R71, R40, R73 ;  /* 0x0000002847471219 */ /* 0x000fc40000001249 */
[-C--:B------:R-:W-:Y:S02]  /*e850*/  @P1 SHF.L.U64.HI R43, R36, R77.reuse, R37 ;  /* 0x0000004d242b1219 */ /* 0x080fe40000010225 */
[-C--:B0-----:R-:W-:Y:S02]  /*e860*/  @P1 SHF.R.U32.HI R72, RZ, R40.reuse, R73 ;  /* 0x00000028ff481219 */ /* 0x081fe40000011649 */
[----:B----4-:R-:W-:Y:S02]  /*e870*/  @P1 SHF.L.U32 R73, R38, R77, RZ ;  /* 0x0000004d26491219 */ /* 0x010fe400000006ff */
[----:B------:R-:W-:Y:S02]  /*e880*/  @P1 SHF.R.U64 R42, R42, R40, R41 ;  /* 0x000000282a2a1219 */ /* 0x000fe40000001229 */
[----:B------:R-:W-:Y:S02]  /*e890*/  @P1 LOP3.LUT R36, R70, R71, RZ, 0xfc, !PT ;  /* 0x0000004746241212 */ /* 0x000fe400078efcff */
[----:B------:R-:W-:-:S02]  /*e8a0*/  @P1 LOP3.LUT R37, R43, R72, RZ, 0xfc, !PT ;  /* 0x000000482b251212 */ /* 0x000fc400078efcff */
[----:B------:R-:W-:Y:S02]  /*e8b0*/  @P1 SHF.L.U64.HI R77, R38, R77, R39 ;  /* 0x0000004d264d1219 */ /* 0x000fe40000010227 */
[----:B------:R-:W-:Y:S02]  /*e8c0*/  @P1 LOP3.LUT R38, R73, R42, RZ, 0xfc, !PT ;  /* 0x0000002a49261212 */ /* 0x000fe400078efcff */
[----:B------:R-:W-:Y:S01]  /*e8d0*/  @P1 SHF.R.U32.HI R42, RZ, R40, R41 ;  /* 0x00000028ff2a1219 */ /* 0x000fe20000011629 */
[C---:B------:R-:W-:Y:S01]  /*e8e0*/  IMAD.SHL.U32 R40, R36.reuse, 0x4, RZ ;  /* 0x0000000424287824 */ /* 0x040fe200078e00ff */
[----:B------:R-:W-:Y:S02]  /*e8f0*/  SHF.L.U64.HI R36, R36, 0x2, R37 ;  /* 0x0000000224247819 */ /* 0x000fe40000010225 */
[----:B------:R-:W-:Y:S02]  /*e900*/  @P1 LOP3.LUT R39, R77, R42, RZ, 0xfc, !PT ;  /* 0x0000002a4d271212 */ /* 0x000fe400078efcff */
[----:B------:R-:W-:-:S02]  /*e910*/  SHF.L.W.U32.HI R37, R37, 0x2, R38 ;  /* 0x0000000225257819 */ /* 0x000fc40000010e26 */
[----:B------:R-:W-:Y:S02]  /*e920*/  IADD3 RZ, P1, PT, RZ, -R40, RZ ;  /* 0x80000028ffff7210 */ /* 0x000fe40007f3e0ff */
[----:B------:R-:W-:Y:S02]  /*e930*/  LOP3.LUT R43, RZ, R36, RZ, 0x33, !PT ;  /* 0x00000024ff2b7212 */ /* 0x000fe400078e33ff */
[----:B------:R-:W-:Y:S02]  /*e940*/  SHF.L.W.U32.HI R38, R38, 0x2, R39 ;  /* 0x0000000226267819 */ /* 0x000fe40000010e27 */
[----:B------:R-:W-:Y:S02]  /*e950*/  LOP3.LUT R42, RZ, R37, RZ, 0x33, !PT ;  /* 0x00000025ff2a7212 */ /* 0x000fe400078e33ff */
[----:B------:R-:W-:Y:S02]  /*e960*/  IADD3.X R43, P1, PT, RZ, R43, RZ, P1, !PT ;  /* 0x0000002bff2b7210 */ /* 0x000fe40000f3e4ff */
[----:B------:R-:W-:-:S02]  /*e970*/  LOP3.LUT R41, RZ, R38, RZ, 0x33, !PT ;  /* 0x00000026ff297212 */ /* 0x000fc400078e33ff */
[----:B------:R-:W-:Y:S02]  /*e980*/  IADD3.X R42, P2, PT, RZ, R42, RZ, P1, !PT ;  /* 0x0000002aff2a7210 */ /* 0x000fe40000f5e4ff */
[----:B------:R-:W-:-:S03]  /*e990*/  ISETP.GT.U32.AND P3, PT, R37, -0x1, PT ;  /* 0xffffffff2500780c */ /* 0x000fc60003f64070 */
[----:B------:R-:W-:Y:S01]  /*e9a0*/  IMAD.X R41, RZ, RZ, R41, P2 ;  /* 0x000000ffff297224 */ /* 0x000fe200010e0629 */
[----:B------:R-:W-:-:S04]  /*e9b0*/  ISETP.GT.AND.EX P1, PT, R38, -0x1, PT, P3 ;  /* 0xffffffff2600780c */ /* 0x000fc80003f24330 */
[----:B------:R-:W-:Y:S02]  /*e9c0*/  SEL R41, R38, R41, P1 ;  /* 0x0000002926297207 */ /* 0x000fe40000800000 */
[----:B------:R-:W-:Y:S02]  /*e9d0*/  SEL R42, R37, R42, P1 ;  /* 0x0000002a252a7207 */ /* 0x000fe40000800000 */
[----:B------:R-:W-:Y:S02]  /*e9e0*/  ISETP.NE.U32.AND P2, PT, R41, RZ, PT ;  /* 0x000000ff2900720c */ /* 0x000fe40003f45070 */
[----:B------:R-:W-:Y:S02]  /*e9f0*/  SEL R43, R36, R43, P1 ;  /* 0x0000002b242b7207 */ /* 0x000fe40000800000 */
[----:B------:R-:W-:Y:S01]  /*ea00*/  SEL R71, R42, R41, !P2 ;  /* 0x000000292a477207 */ /* 0x000fe20005000000 */
[----:B------:R-:W-:-:S03]  /*ea10*/  @!P1 IMAD.MOV R40, RZ, RZ, -R40 ;  /* 0x000000ffff289224 */ /* 0x000fc600078e0a28 */
[----:B------:R-:W0:Y:S02]  /*ea20*/  FLO.U32 R37, R71 ;  /* 0x0000004700257300 */ /* 0x000e2400000e0000 */
[C---:B0-----:R-:W-:Y:S02]  /*ea30*/  IADD3 R70, PT, PT, -R37.reuse, 0x1f, RZ ;  /* 0x0000001f25467810 */ /* 0x041fe40007ffe1ff */
[----:B------:R-:W-:-:S03]  /*ea40*/  IADD3 R37, PT, PT, -R37, 0x3f, RZ ;  /* 0x0000003f25257810 */ /* 0x000fc60007ffe1ff */
[----:B------:R-:W-:-:S05]  /*ea50*/  @P2 IMAD.MOV R37, RZ, RZ, R70 ;  /* 0x000000ffff252224 */ /* 0x000fca00078e0246 */
[----:B------:R-:W-:-:S13]  /*ea60*/  ISETP.NE.AND P2, PT, R37, RZ, PT ;  /* 0x000000ff2500720c */ /* 0x000fda0003f45270 */
[----:B------:R-:W-:Y:S05]  /*ea70*/  @!P2 BRA `(.L_x_167) ;  /* 0x000000000028a947 */ /* 0x000fea0003800000 */
[C---:B------:R-:W-:Y:S02]  /*ea80*/  LOP3.LUT R71, R37.reuse, 0x3f, RZ, 0xc0, !PT ;  /* 0x0000003f25477812 */ /* 0x040fe400078ec0ff */
[--C-:B------:R-:W-:Y:S02]  /*ea90*/  SHF.R.U64 R40, R40, 0x1, R43.reuse ;  /* 0x0000000128287819 */ /* 0x100fe4000000122b */
[----:B------:R-:W-:Y:S02]  /*eaa0*/  SHF.R.U32.HI R43, RZ, 0x1, R43 ;  /* 0x00000001ff2b7819 */ /* 0x000fe4000001162b */
[----:B------:R-:W-:Y:S02]  /*eab0*/  LOP3.LUT R36, R37, 0x3f, RZ, 0xc, !PT ;  /* 0x0000003f25247812 */ /* 0x000fe400078e0cff */
[CC--:B------:R-:W-:Y:S02]  /*eac0*/  SHF.L.U64.HI R41, R42.reuse, R71.reuse, R41 ;  /* 0x000000472a297219 */ /* 0x0c0fe40000010229 */
[----:B------:R-:W-:-:S02]  /*ead0*/  SHF.L.U32 R42, R42, R71, RZ ;  /* 0x000000472a2a7219 */ /* 0x000fc400000006ff */
[-CC-:B------:R-:W-:Y:S02]  /*eae0*/  SHF.R.U64 R71, R40, R36.reuse, R43.reuse ;  /* 0x0000002428477219 */ /* 0x180fe4000000122b */
[----:B------:R-:W-:Y:S02]  /*eaf0*/  SHF.R.U32.HI R36, RZ, R36, R43 ;  /* 0x00000024ff247219 */ /* 0x000fe4000001162b */
[----:B------:R-:W-:Y:S02]  /*eb00*/  LOP3.LUT R42, R42, R71, RZ, 0xfc, !PT ;  /* 0x000000472a2a7212 */ /* 0x000fe400078efcff */
[----:B------:R-:W-:-:S07]  /*eb10*/  LOP3.LUT R41, R41, R36, RZ, 0xfc, !PT ;  /* 0x0000002429297212 */ /* 0x000fce00078efcff */
.L_x_167:
[----:B------:R-:W-:Y:S05]  /*eb20*/  BSYNC.RECONVERGENT B3 ;  /* 0x0000000000037941 */ /* 0x000fea0003800200 */
.L_x_166:
[----:B------:R-:W-:Y:S01]  /*eb30*/  IMAD.WIDE.U32 R72, R42, 0x2168c235, RZ ;  /* 0x2168c2352a487825 */ /* 0x000fe200078e00ff */
[----:B------:R-:W-:-:S03]  /*eb40*/  SHF.R.U32.HI R39, RZ, 0x1e, R39 ;  /* 0x0000001eff277819 */ /* 0x000fc60000011627 */
[----:B------:R-:W-:Y:S01]  /*eb50*/  IMAD.MOV.U32 R70, RZ, RZ, R73 ;  /* 0x000000ffff467224 */ /* 0x000fe200078e0049 */
[----:B------:R-:W-:Y:S01]  /*eb60*/  IADD3 RZ, P2, PT, R72, R72, RZ ;  /* 0x0000004848ff7210 */ /* 0x000fe20007f5e0ff */
[----:B------:R-:W-:Y:S01]  /*eb70*/  IMAD.MOV.U32 R71, RZ, RZ, RZ ;  /* 0x000000ffff477224 */ /* 0x000fe200078e00ff */
[----:B------:R-:W-:Y:S01]  /*eb80*/  LEA.HI R38, R38, R39, RZ, 0x1 ;  /* 0x0000002726267211 */ /* 0x000fe200078f08ff */
[----:B------:R-:W-:-:S04]  /*eb90*/  IMAD.HI.U32 R36, R41, -0x36f0255e, RZ ;  /* 0xc90fdaa229247827 */ /* 0x000fc800078e00ff */
[----:B------:R-:W-:-:S04]  /*eba0*/  IMAD.WIDE.U32 R70, R42, -0x36f0255e, R70 ;  /* 0xc90fdaa22a467825 */ /* 0x000fc800078e0046 */
[C---:B------:R-:W-:Y:S02]  /*ebb0*/  IMAD R43, R41.reuse, -0x36f0255e, RZ ;  /* 0xc90fdaa2292b7824 */ /* 0x040fe400078e02ff */
[----:B------:R-:W-:-:S05]  /*ebc0*/  IMAD.WIDE.U32 R70, P3, R41, 0x2168c235, R70 ;  /* 0x2168c23529467825 */ /* 0x000fca0007860046 */
[----:B------:R-:W-:Y:S02]  /*ebd0*/  IADD3.X R36, PT, PT, R36, RZ, RZ, P3, !PT ;  /* 0x000000ff24247210 */ /* 0x000fe40001ffe4ff */
[----:B------:R-:W-:Y:S02]  /*ebe0*/  IADD3 R43, P3, PT, R43, R71, RZ ;  /* 0x000000472b2b7210 */ /* 0x000fe40007f7e0ff */
[----:B------:R-:W-:Y:S02]  /*ebf0*/  IADD3.X RZ, P2, PT, R70, R70, RZ, P2, !PT ;  /* 0x0000004646ff7210 */ /* 0x000fe4000175e4ff */
[C---:B------:R-:W-:Y:S01]  /*ec00*/  ISETP.GT.U32.AND P4, PT, R43.reuse, RZ, PT ;  /* 0x000000ff2b00720c */ /* 0x040fe20003f84070 */
[----:B------:R-:W-:Y:S01]  /*ec10*/  IMAD.X R41, RZ, RZ, R36, P3 ;  /* 0x000000ffff297224 */ /* 0x000fe200018e0624 */
[----:B------:R-:W-:-:S04]  /*ec20*/  IADD3.X R40, P3, PT, R43, R43, RZ, P2, !PT ;  /* 0x0000002b2b287210 */ /* 0x000fc8000177e4ff */
[C---:B------:R-:W-:Y:S01]  /*ec30*/  ISETP.GT.AND.EX P2, PT, R41.reuse, RZ, PT, P4 ;  /* 0x000000ff2900720c */ /* 0x040fe20003f44340 */
[----:B------:R-:W-:-:S03]  /*ec40*/  IMAD.X R36, R41, 0x1, R41, P3 ;  /* 0x0000000129247824 */ /* 0x000fc600018e0629 */
[----:B------:R-:W-:Y:S02]  /*ec50*/  SEL R40, R40, R43, P2 ;  /* 0x0000002b28287207 */ /* 0x000fe40001000000 */
[----:B------:R-:W-:Y:S02]  /*ec60*/  SEL R36, R36, R41, P2 ;  /* 0x0000002924247207 */ /* 0x000fe40001000000 */
[----:B------:R-:W-:-:S05]  /*ec70*/  IADD3 R41, P3, PT, R40, 0x1, RZ ;  /* 0x0000000128297810 */ /* 0x000fca0007f7e0ff */
[----:B------:R-:W-:Y:S01]  /*ec80*/  IMAD.X R40, RZ, RZ, R36, P3 ;  /* 0x000000ffff287224 */ /* 0x000fe200018e0624 */
[----:B------:R-:W-:Y:S02]  /*ec90*/  SEL R36, RZ, 0xffffffff, !P2 ;  /* 0xffffffffff247807 */ /* 0x000fe40005000000 */
[----:B------:R-:W-:Y:S02]  /*eca0*/  LOP3.LUT P2, R42, R75, 0x80000000, RZ, 0xc0, !PT ;  /* 0x800000004b2a7812 */ /* 0x000fe4000784c0ff */
[----:B------:R-:W-:Y:S01]  /*ecb0*/  SHF.R.U64 R41, R41, 0xa, R40 ;  /* 0x0000000a29297819 */ /* 0x000fe20000001228 */
[----:B------:R-:W-:Y:S01]  /*ecc0*/  IMAD.IADD R36, R36, 0x1, -R37 ;  /* 0x0000000124247824 */ /* 0x000fe200078e0a25 */
[----:B------:R-:W-:Y:S02]  /*ecd0*/  @!P1 LOP3.LUT R42, R42, 0x80000000, RZ, 0x3c, !PT ;  /* 0x800000002a2a9812 */ /* 0x000fe400078e3cff */
[----:B------:R-:W-:Y:S01]  /*ece0*/  IADD3 R41, P3, PT, R41, 0x1, RZ ;  /* 0x0000000129297810 */ /* 0x000fe20007f7e0ff */
[----:B------:R-:W-:-:S03]  /*ecf0*/  IMAD.SHL.U32 R36, R36, 0x100000, RZ ;  /* 0x0010000024247824 */ /* 0x000fc600078e00ff */
[----:B------:R-:W-:-:S03]  /*ed00*/  LEA.HI.X R40, R40, RZ, RZ, 0x16, P3 ;  /* 0x000000ff28287211 */ /* 0x000fc600018fb4ff */
[----:B------:R-:W-:Y:S01]  /*ed10*/  @P2 IMAD.MOV R38, RZ, RZ, -R38 ;  /* 0x000000ffff262224 */ /* 0x000fe200078e0a26 */
[--C-:B------:R-:W-:Y:S02]  /*ed20*/  SHF.R.U64 R41, R41, 0x1, R40.reuse ;  /* 0x0000000129297819 */ /* 0x100fe40000001228 */
[----:B------:R-:W-:Y:S02]  /*ed30*/  SHF.R.U32.HI R37, RZ, 0x1, R40 ;  /* 0x00000001ff257819 */ /* 0x000fe40000011628 */
[----:B------:R-:W-:-:S04]  /*ed40*/  IADD3 R40, P3, P4, RZ, RZ, R41 ;  /* 0x000000ffff287210 */ /* 0x000fc80007c7e029 */
[----:B------:R-:W-:-:S04]  /*ed50*/  IADD3.X R37, PT, PT, R36, 0x3fe00000, R37, P3, P4 ;  /* 0x3fe0000024257810 */ /* 0x000fc80001fe8425 */
[----:B------:R-:W-:-:S07]  /*ed60*/  LOP3.LUT R75, R37, R42, RZ, 0xfc, !PT ;  /* 0x0000002a254b7212 */ /* 0x000fce00078efcff */
.L_x_161:
[----:B------:R-:W-:Y:S02]  /*ed70*/  IMAD.MOV.U32 R41, RZ, RZ, R75 ;  /* 0x000000ffff297224 */ /* 0x000fe400078e004b */
[----:B------:R-:W-:-:S04]  /*ed80*/  IMAD.MOV.U32 R75, RZ, RZ, 0x0 ;  /* 0x00000000ff4b7424 */ /* 0x000fc800078e00ff */
[----:B------:R-:W-:Y:S05]  /*ed90*/  RET.REL.NODEC R74 `(_Z16multibrot_kerneljPhiidiiddhhhdldddhhhddddhhhhhhdddddd) ;  /* 0xffffff104a987950 */ /* 0x000fea0003c3ffff */
.L_x_168:
[----:B------:R-:W-:-:S00]  /*eda0*/  BRA `(.L_x_168) ;  /* 0xfffffffc00fc7947 */ /* 0x000fc0000383ffff */
[----:B------:R-:W-:-:S00]  /*edb0*/  NOP ;  /* 0x0000000000007918 */ /* 0x000fc00000000000 */
        /* <DEDUP_REMOVED lines=12> */
.L_x_171:


//--------------------- .nv.global.init           --------------------------
	.section	.nv.global.init,"aw",@progbits
	.align	16
.nv.global.init:
	.type		__cudart_sin_cos_coeffs,@object
	.size		__cudart_sin_cos_coeffs,(__cudart_i2opi_d - __cudart_sin_cos_coeffs)
__cudart_sin_cos_coeffs:
        /*0000*/ 	.byte	0x46, 0xd2, 0xb0, 0x2c, 0xf1, 0xe5, 0x5a, 0xbe, 0x92, 0xe3, 0xac, 0x69, 0xe3, 0x1d, 0xc7, 0x3e
        /*0010*/ 	.byte	0xa1, 0x62, 0xdb, 0x19, 0xa0, 0x01, 0x2a, 0xbf, 0x18, 0x08, 0x11, 0x11, 0x11, 0x11, 0x81, 0x3f
        /*0020*/ 	.byte	0x54, 0x55, 0x55, 0x55, 0x55, 0x55, 0xc5, 0xbf, 0x00, 0x00, 0x00, 0x00, 0x00, 0x00, 0x00, 0x00
        /*0030*/ 	.byte	0x00, 0x00, 0x00, 0x00, 0x00, 0x00, 0x00, 0x00, 0x64, 0x81, 0xfd, 0x20, 0x83, 0xff, 0xa8, 0xbd
        /*0040*/ 	.byte	0x28, 0x85, 0xef, 0xc1, 0xa7, 0xee, 0x21, 0x3e, 0xd9, 0xe6, 0x06, 0x8e, 0x4f, 0x7e, 0x92, 0xbe
        /*0050*/ 	.byte	0xe9, 0xbc, 0xdd, 0x19, 0xa0, 0x01, 0xfa, 0x3e, 0x47, 0x5d, 0xc1, 0x16, 0x6c, 0xc1, 0x56, 0xbf
        /*0060*/ 	.byte	0x51, 0x55, 0x55, 0x55, 0x55, 0x55, 0xa5, 0x3f, 0x00, 0x00, 0x00, 0x00, 0x00, 0x00, 0xe0, 0xbf
        /*0070*/ 	.byte	0x00, 0x00, 0x00, 0x00, 0x00, 0x00, 0xf0, 0x3f, 0x00, 0x00, 0x00, 0x00, 0x00, 0x00, 0x00, 0x00
	.type		__cudart_i2opi_d,@object
	.size		__cudart_i2opi_d,(.L_0 - __cudart_i2opi_d)
__cudart_i2opi_d:
        /* <DEDUP_REMOVED lines=9> */
.L_0:


//--------------------- .nv.shared.reserved.0     --------------------------
	.section	.nv.shared.reserved.0,"aw",@nobits
	.weak		__nv_reservedSMEM_offset_0_alias
	.size		__nv_reservedSMEM_offset_0_alias, 0, 64
	.other		__nv_reservedSMEM_offset_0_alias,@"STO_CUDA_RESERVED_SHARED STV_DEFAULT"
__nv_reservedSMEM_offset_0_alias:
	.zero		0
	.zero		64


//--------------------- .nv.constant0._Z16multibrot_kerneljPhiidiiddhhhdldddhhhddddhhhhhhdddddd --------------------------
	.section	.nv.constant0._Z16multibrot_kerneljPhiidiiddhhhdldddhhhddddhhhhhhdddddd,"a",@progbits
	.sectionflags	@""
	.align	4
.nv.constant0._Z16multibrot_kerneljPhiidiiddhhhdldddhhhddddhhhhhhdddddd:
	.zero		1096


//--------------------- SYMBOLS --------------------------

	.type		.nv.reservedSmem.offset0,@object
	.size		.nv.reservedSmem.offset0,0x4
